	.target	sm_100a

	.elftype	@"ET_EXEC"


//--------------------- .note.nv.tkinfo           --------------------------
	.section	.note.nv.tkinfo,"",@"SHT_NOTE"
	.sectionflags	@"SHF_NOTE_NV_TKINFO"
	.tkinfo
        /*0018*/ 	.word	0x00000002
        /*0030*/ 	.string	""
        /*0030*/ 	.string	"ptxas"
        /*0030*/ 	.string	"Cuda compilation tools, release 13.0, V13.0.88"
        /*0030*/ 	.string	"Build cuda_13.0.r13.0/compiler.36424714_0"
        /*0030*/ 	.string	"-arch sm_100a -m 64 "



//--------------------- .note.nv.cuinfo           --------------------------
	.section	.note.nv.cuinfo,"",@"SHT_NOTE"
	.sectionflags	@"SHF_NOTE_NV_CUINFO"
        /*0018*/ 	.short	0x0002
        /*001a*/ 	.short	0x0064
        /*001c*/ 	.short	0x0082
	.zero		2


//--------------------- .nv.info                  --------------------------
	.section	.nv.info,"",@"SHT_CUDA_INFO"
	.align	4


	//----- nvinfo : EIATTR_REGCOUNT
	.align		4
        /*0000*/ 	.byte	0x04, 0x2f
        /*0002*/ 	.short	(.L_19 - .L_18)
	.align		4
.L_18:
        /*0004*/ 	.word	index@(_ZN7cutlass13device_kernelINS_4gemm6kernel13GemmUniversalIN4cute5tupleIJiiiiEEENS1_10collective13CollectiveMmaINS1_35MainloopSm100TmaUmmaWarpSpecializedILi8ELi2ELi4ENS5_IJNS4_1CILi4EEESB_NSA_ILi1EEEEEEEENS5_IJNSA_ILi128EEENSA_ILi256EEENSA_ILi32EEEEEENS_10tfloat32_tENS5_IJlSC_lEEESJ_SK_NS4_8TiledMMAINS4_8MMA_AtomIJNS4_23SM100_MMA_TF32_2x1SM_SSISJ_SJ_fLi128ELi256ELNS4_4UMMA5MajorE0ELSP_0ELNSO_7ScaleInE0ELSQ_0EEEEEENS4_6LayoutINS5_IJSC_SC_SC_EEENS5_IJNSA_ILi0EEESV_SV_EEEEENS5_IJNS4_10UnderscoreESY_SY_EEEEENS4_28SM100_TMA_2SM_LOAD_MULTICASTENS4_14ComposedLayoutINS4_7SwizzleILi3ELi4ELi3EEENS4_18smem_ptr_flag_bitsILi32EEENST_INS5_IJNSA_ILi8EEESH_EEENS5_IJSH_SC_EEEEEEEvNS4_8identityES11_S1B_vS1C_EENS_8epilogue10collective18CollectiveEpilogueINS1E_23Sm100TmaWarpSpecializedILi4ELi2ELi16ELb1ELb0EEEJNS5_IJNSA_ILi64EEESG_SH_EEENS5_IJNST_IS1J_SC_EENST_INS5_IJNSA_ILi16EEENSA_ILi2EEEEEENS5_IJSC_SF_EEEEEEEESJ_SK_SJ_SK_NS1E_6fusion15FusionCallbacksIS1I_NS1S_17LinearCombinationISJ_fSJ_fLNS_15FloatRoundStyleE2EEES1K_S1R_JEEENS4_5SM1004TMEM4LOAD26SM100_TMEM_LOAD_32dp32b16xENS4_13SM90_TMA_LOADENS12_INS13_ILi2ELi4ELi3EEES16_NST_INS5_IJS17_S1M_EEENS5_IJS1M_SC_EEEEEEENS4_39AutoVectorizingCopyWithAssumedAlignmentILi128EEENS4_14SM90_TMA_STOREES27_S29_S29_EEEvvEEEEvNT_6ParamsE)
        /*0008*/ 	.word	0x0000005f


	//----- nvinfo : EIATTR_FRAME_SIZE
	.align		4
.L_19:
        /*000c*/ 	.byte	0x04, 0x11
        /*000e*/ 	.short	(.L_21 - .L_20)
	.align		4
.L_20:
        /*0010*/ 	.word	index@($__internal_2_$__cuda_sm10x_tcgen05_guardrail_trap_unallocated_columns_being_dealloced)
        /*0014*/ 	.word	0x00000000


	//----- nvinfo : EIATTR_FRAME_SIZE
	.align		4
.L_21:
        /*0018*/ 	.byte	0x04, 0x11
        /*001a*/ 	.short	(.L_23 - .L_22)
	.align		4
.L_22:
        /*001c*/ 	.word	index@($__internal_1_$__cuda_sm10x_tcgen05_guardrail_trap_phase_invalid_during_alloc)
        /*0020*/ 	.word	0x00000000


	//----- nvinfo : EIATTR_FRAME_SIZE
	.align		4
.L_23:
        /*0024*/ 	.byte	0x04, 0x11
        /*0026*/ 	.short	(.L_25 - .L_24)
	.align		4
.L_24:
        /*0028*/ 	.word	index@($__internal_0_$__cuda_sm10x_tcgen05_guardrail_trap_col_being_dealloced_not_returned_by_alloc)
        /*002c*/ 	.word	0x00000000


	//----- nvinfo : EIATTR_FRAME_SIZE
	.align		4
.L_25:
        /*0030*/ 	.byte	0x04, 0x11
        /*0032*/ 	.short	(.L_27 - .L_26)
	.align		4
.L_26:
        /*0034*/ 	.word	index@(_ZN7cutlass13device_kernelINS_4gemm6kernel13GemmUniversalIN4cute5tupleIJiiiiEEENS1_10collective13CollectiveMmaINS1_35MainloopSm100TmaUmmaWarpSpecializedILi8ELi2ELi4ENS5_IJNS4_1CILi4EEESB_NSA_ILi1EEEEEEEENS5_IJNSA_ILi128EEENSA_ILi256EEENSA_ILi32EEEEEENS_10tfloat32_tENS5_IJlSC_lEEESJ_SK_NS4_8TiledMMAINS4_8MMA_AtomIJNS4_23SM100_MMA_TF32_2x1SM_SSISJ_SJ_fLi128ELi256ELNS4_4UMMA5MajorE0ELSP_0ELNSO_7ScaleInE0ELSQ_0EEEEEENS4_6LayoutINS5_IJSC_SC_SC_EEENS5_IJNSA_ILi0EEESV_SV_EEEEENS5_IJNS4_10UnderscoreESY_SY_EEEEENS4_28SM100_TMA_2SM_LOAD_MULTICASTENS4_14ComposedLayoutINS4_7SwizzleILi3ELi4ELi3EEENS4_18smem_ptr_flag_bitsILi32EEENST_INS5_IJNSA_ILi8EEESH_EEENS5_IJSH_SC_EEEEEEEvNS4_8identityES11_S1B_vS1C_EENS_8epilogue10collective18CollectiveEpilogueINS1E_23Sm100TmaWarpSpecializedILi4ELi2ELi16ELb1ELb0EEEJNS5_IJNSA_ILi64EEESG_SH_EEENS5_IJNST_IS1J_SC_EENST_INS5_IJNSA_ILi16EEENSA_ILi2EEEEEENS5_IJSC_SF_EEEEEEEESJ_SK_SJ_SK_NS1E_6fusion15FusionCallbacksIS1I_NS1S_17LinearCombinationISJ_fSJ_fLNS_15FloatRoundStyleE2EEES1K_S1R_JEEENS4_5SM1004TMEM4LOAD26SM100_TMEM_LOAD_32dp32b16xENS4_13SM90_TMA_LOADENS12_INS13_ILi2ELi4ELi3EEES16_NST_INS5_IJS17_S1M_EEENS5_IJS1M_SC_EEEEEEENS4_39AutoVectorizingCopyWithAssumedAlignmentILi128EEENS4_14SM90_TMA_STOREES27_S29_S29_EEEvvEEEEvNT_6ParamsE)
        /*0038*/ 	.word	0x00000000


	//----- nvinfo : EIATTR_MIN_STACK_SIZE
	.align		4
.L_27:
        /*003c*/ 	.byte	0x04, 0x12
        /*003e*/ 	.short	(.L_29 - .L_28)
	.align		4
.L_28:
        /*0040*/ 	.word	index@(_ZN7cutlass13device_kernelINS_4gemm6kernel13GemmUniversalIN4cute5tupleIJiiiiEEENS1_10collective13CollectiveMmaINS1_35MainloopSm100TmaUmmaWarpSpecializedILi8ELi2ELi4ENS5_IJNS4_1CILi4EEESB_NSA_ILi1EEEEEEEENS5_IJNSA_ILi128EEENSA_ILi256EEENSA_ILi32EEEEEENS_10tfloat32_tENS5_IJlSC_lEEESJ_SK_NS4_8TiledMMAINS4_8MMA_AtomIJNS4_23SM100_MMA_TF32_2x1SM_SSISJ_SJ_fLi128ELi256ELNS4_4UMMA5MajorE0ELSP_0ELNSO_7ScaleInE0ELSQ_0EEEEEENS4_6LayoutINS5_IJSC_SC_SC_EEENS5_IJNSA_ILi0EEESV_SV_EEEEENS5_IJNS4_10UnderscoreESY_SY_EEEEENS4_28SM100_TMA_2SM_LOAD_MULTICASTENS4_14ComposedLayoutINS4_7SwizzleILi3ELi4ELi3EEENS4_18smem_ptr_flag_bitsILi32EEENST_INS5_IJNSA_ILi8EEESH_EEENS5_IJSH_SC_EEEEEEEvNS4_8identityES11_S1B_vS1C_EENS_8epilogue10collective18CollectiveEpilogueINS1E_23Sm100TmaWarpSpecializedILi4ELi2ELi16ELb1ELb0EEEJNS5_IJNSA_ILi64EEESG_SH_EEENS5_IJNST_IS1J_SC_EENST_INS5_IJNSA_ILi16EEENSA_ILi2EEEEEENS5_IJSC_SF_EEEEEEEESJ_SK_SJ_SK_NS1E_6fusion15FusionCallbacksIS1I_NS1S_17LinearCombinationISJ_fSJ_fLNS_15FloatRoundStyleE2EEES1K_S1R_JEEENS4_5SM1004TMEM4LOAD26SM100_TMEM_LOAD_32dp32b16xENS4_13SM90_TMA_LOADENS12_INS13_ILi2ELi4ELi3EEES16_NST_INS5_IJS17_S1M_EEENS5_IJS1M_SC_EEEEEEENS4_39AutoVectorizingCopyWithAssumedAlignmentILi128EEENS4_14SM90_TMA_STOREES27_S29_S29_EEEvvEEEEvNT_6ParamsE)
        /*0044*/ 	.word	0x00000000
.L_29:


//--------------------- .nv.compat                --------------------------
	.section	.nv.compat,"",@"SHT_CUDA_COMPAT_INFO"
	.align	4
        /*0000*/ 	.byte	0x02, 0x09, 0x01, 0x00, 0x02, 0x02, 0x02, 0x00, 0x02, 0x05, 0x05, 0x00, 0x03, 0x07, 0x01, 0x01
        /*0010*/ 	.byte	0x02, 0x03, 0x01, 0x00, 0x02, 0x06, 0x01, 0x00, 0x04, 0x0b, 0x08, 0x00, 0x09, 0x00, 0x00, 0x00
        /*0020*/ 	.byte	0x00, 0x00, 0x00, 0x00


//--------------------- .nv.info._ZN7cutlass13device_kernelINS_4gemm6kernel13GemmUniversalIN4cute5tupleIJiiiiEEENS1_10collective13CollectiveMmaINS1_35MainloopSm100TmaUmmaWarpSpecializedILi8ELi2ELi4ENS5_IJNS4_1CILi4EEESB_NSA_ILi1EEEEEEEENS5_IJNSA_ILi128EEENSA_ILi256EEENSA_ILi32EEEEEENS_10tfloat32_tENS5_IJlSC_lEEESJ_SK_NS4_8TiledMMAINS4_8MMA_AtomIJNS4_23SM100_MMA_TF32_2x1SM_SSISJ_SJ_fLi128ELi256ELNS4_4UMMA5MajorE0ELSP_0ELNSO_7ScaleInE0ELSQ_0EEEEEENS4_6LayoutINS5_IJSC_SC_SC_EEENS5_IJNSA_ILi0EEESV_SV_EEEEENS5_IJNS4_10UnderscoreESY_SY_EEEEENS4_28SM100_TMA_2SM_LOAD_MULTICASTENS4_14ComposedLayoutINS4_7SwizzleILi3ELi4ELi3EEENS4_18smem_ptr_flag_bitsILi32EEENST_INS5_IJNSA_ILi8EEESH_EEENS5_IJSH_SC_EEEEEEEvNS4_8identityES11_S1B_vS1C_EENS_8epilogue10collective18CollectiveEpilogueINS1E_23Sm100TmaWarpSpecializedILi4ELi2ELi16ELb1ELb0EEEJNS5_IJNSA_ILi64EEESG_SH_EEENS5_IJNST_IS1J_SC_EENST_INS5_IJNSA_ILi16EEENSA_ILi2EEEEEENS5_IJSC_SF_EEEEEEEESJ_SK_SJ_SK_NS1E_6fusion15FusionCallbacksIS1I_NS1S_17LinearCombinationISJ_fSJ_fLNS_15FloatRoundStyleE2EEES1K_S1R_JEEENS4_5SM1004TMEM4LOAD26SM100_TMEM_LOAD_32dp32b16xENS4_13SM90_TMA_LOADENS12_INS13_ILi2ELi4ELi3EEES16_NST_INS5_IJS17_S1M_EEENS5_IJS1M_SC_EEEEEEENS4_39AutoVectorizingCopyWithAssumedAlignmentILi128EEENS4_14SM90_TMA_STOREES27_S29_S29_EEEvvEEEEvNT_6ParamsE --------------------------
	.section	.nv.info._ZN7cutlass13device_kernelINS_4gemm6kernel13GemmUniversalIN4cute5tupleIJiiiiEEENS1_10collective13CollectiveMmaINS1_35MainloopSm100TmaUmmaWarpSpecializedILi8ELi2ELi4ENS5_IJNS4_1CILi4EEESB_NSA_ILi1EEEEEEEENS5_IJNSA_ILi128EEENSA_ILi256EEENSA_ILi32EEEEEENS_10tfloat32_tENS5_IJlSC_lEEESJ_SK_NS4_8TiledMMAINS4_8MMA_AtomIJNS4_23SM100_MMA_TF32_2x1SM_SSISJ_SJ_fLi128ELi256ELNS4_4UMMA5MajorE0ELSP_0ELNSO_7ScaleInE0ELSQ_0EEEEEENS4_6LayoutINS5_IJSC_SC_SC_EEENS5_IJNSA_ILi0EEESV_SV_EEEEENS5_IJNS4_10UnderscoreESY_SY_EEEEENS4_28SM100_TMA_2SM_LOAD_MULTICASTENS4_14ComposedLayoutINS4_7SwizzleILi3ELi4ELi3EEENS4_18smem_ptr_flag_bitsILi32EEENST_INS5_IJNSA_ILi8EEESH_EEENS5_IJSH_SC_EEEEEEEvNS4_8identityES11_S1B_vS1C_EENS_8epilogue10collective18CollectiveEpilogueINS1E_23Sm100TmaWarpSpecializedILi4ELi2ELi16ELb1ELb0EEEJNS5_IJNSA_ILi64EEESG_SH_EEENS5_IJNST_IS1J_SC_EENST_INS5_IJNSA_ILi16EEENSA_ILi2EEEEEENS5_IJSC_SF_EEEEEEEESJ_SK_SJ_SK_NS1E_6fusion15FusionCallbacksIS1I_NS1S_17LinearCombinationISJ_fSJ_fLNS_15FloatRoundStyleE2EEES1K_S1R_JEEENS4_5SM1004TMEM4LOAD26SM100_TMEM_LOAD_32dp32b16xENS4_13SM90_TMA_LOADENS12_INS13_ILi2ELi4ELi3EEES16_NST_INS5_IJS17_S1M_EEENS5_IJS1M_SC_EEEEEEENS4_39AutoVectorizingCopyWithAssumedAlignmentILi128EEENS4_14SM90_TMA_STOREES27_S29_S29_EEEvvEEEEvNT_6ParamsE,"",@"SHT_CUDA_INFO"
	.sectionflags	@""
	.align	4


	//----- nvinfo : EIATTR_CUDA_API_VERSION
	.align		4
        /*0000*/ 	.byte	0x04, 0x37
        /*0002*/ 	.short	(.L_31 - .L_30)
.L_30:
        /*0004*/ 	.word	0x00000082


	//----- nvinfo : EIATTR_KPARAM_INFO
	.align		4
.L_31:
        /*0008*/ 	.byte	0x04, 0x17
        /*000a*/ 	.short	(.L_33 - .L_32)
.L_32:
        /*000c*/ 	.word	0x00000000
        /*0010*/ 	.short	0x0000
        /*0012*/ 	.short	0x0000
        /*0014*/ 	.byte	0x00, 0xf0, 0x01, 0x20


	//----- nvinfo : EIATTR_AT_ENTRY_FRAGMENTS
	.align		4
.L_33:
        /*0018*/ 	.byte	0x04, 0x4f
        /*001a*/ 	.short	(.L_35 - .L_34)


	//   ....[0]....
.L_34:
        /*001c*/ 	.word	0x00000007


	//----- nvinfo : EIATTR_RESERVED_SMEM_USED
	.align		4
.L_35:
        /*0020*/ 	.byte	0x01, 0x41
	.zero		2


	//----- nvinfo : EIATTR_SPARSE_MMA_MASK
	.align		4
        /*0024*/ 	.byte	0x03, 0x50
        /*0026*/ 	.short	0x0000


	//----- nvinfo : EIATTR_TCGEN05_2CTA_USED
	.align		4
        /*0028*/ 	.byte	0x01, 0x52
	.zero		2


	//----- nvinfo : EIATTR_MAXREG_COUNT
	.align		4
        /*002c*/ 	.byte	0x03, 0x1b
        /*002e*/ 	.short	0x00ff


	//----- nvinfo : EIATTR_NUM_BARRIERS
	.align		4
        /*0030*/ 	.byte	0x02, 0x4c
        /*0032*/ 	.byte	0x07
	.zero		1


	//----- nvinfo : EIATTR_EXTERNS
	.align		4
        /*0034*/ 	.byte	0x04, 0x0f
        /*0036*/ 	.short	(.L_37 - .L_36)


	//   ....[0]....
	.align		4
.L_36:
        /*0038*/ 	.word	index@(__assertfail)


	//----- nvinfo : EIATTR_MERCURY_ISA_VERSION
	.align		4
.L_37:
        /*003c*/ 	.byte	0x03, 0x5f
        /*003e*/ 	.short	0x0101


	//----- nvinfo : EIATTR_INT_WARP_WIDE_INSTR_OFFSETS
	.align		4
        /*0040*/ 	.byte	0x04, 0x31
        /*0042*/ 	.short	(.L_39 - .L_38)


	//   ....[0]....
.L_38:
        /*0044*/ 	.word	0x00000e50


	//   ....[1]....
        /*0048*/ 	.word	0x00000f10


	//   ....[2]....
        /*004c*/ 	.word	0x00004970


	//   ....[3]....
        /*0050*/ 	.word	0x00004990


	//   ....[4]....
        /*0054*/ 	.word	0x000049c0


	//   ....[5]....
        /*0058*/ 	.word	0x00005540


	//   ....[6]....
        /*005c*/ 	.word	0x000055e0


	//   ....[7]....
        /*0060*/ 	.word	0x00005680


	//   ....[8]....
        /*0064*/ 	.word	0x00005700


	//   ....[9]....
        /*0068*/ 	.word	0x000057c0


	//   ....[10]....
        /*006c*/ 	.word	0x00005860


	//   ....[11]....
        /*0070*/ 	.word	0x000058e0


	//   ....[12]....
        /*0074*/ 	.word	0x000059a0


	//   ....[13]....
        /*0078*/ 	.word	0x00005a30


	//   ....[14]....
        /*007c*/ 	.word	0x00005ab0


	//   ....[15]....
        /*0080*/ 	.word	0x00005b80


	//   ....[16]....
        /*0084*/ 	.word	0x00005c20


	//   ....[17]....
        /*0088*/ 	.word	0x00005c90


	//   ....[18]....
        /*008c*/ 	.word	0x00005d50


	//   ....[19]....
        /*0090*/ 	.word	0x00005e00


	//   ....[20]....
        /*0094*/ 	.word	0x00005e70


	//   ....[21]....
        /*0098*/ 	.word	0x00005f30


	//   ....[22]....
        /*009c*/ 	.word	0x00005fe0


	//   ....[23]....
        /*00a0*/ 	.word	0x00006050


	//   ....[24]....
        /*00a4*/ 	.word	0x00006110


	//   ....[25]....
        /*00a8*/ 	.word	0x000061b0


	//   ....[26]....
        /*00ac*/ 	.word	0x00006240


	//   ....[27]....
        /*00b0*/ 	.word	0x00006310


	//   ....[28]....
        /*00b4*/ 	.word	0x00006410


	//----- nvinfo : EIATTR_COOP_GROUP_MASK_REGIDS
	.align		4
.L_39:
        /*00b8*/ 	.byte	0x04, 0x29
        /*00ba*/ 	.short	(.L_41 - .L_40)


	//   ....[0]....
.L_40:
        /*00bc*/ 	.word	0xffffffff


	//   ....[1]....
        /*00c0*/ 	.word	0xffffffff


	//   ....[2]....
        /*00c4*/ 	.word	0xffffffff


	//   ....[3]....
        /*00c8*/ 	.word	0xffffffff


	//   ....[4]....
        /*00cc*/ 	.word	0xffffffff


	//   ....[5]....
        /*00d0*/ 	.word	0xffffffff


	//   ....[6]....
        /*00d4*/ 	.word	0xffffffff


	//   ....[7]....
        /*00d8*/ 	.word	0xffffffff


	//   ....[8]....
        /*00dc*/ 	.word	0xffffffff


	//   ....[9]....
        /*00e0*/ 	.word	0xffffffff


	//   ....[10]....
        /*00e4*/ 	.word	0xffffffff


	//   ....[11]....
        /*00e8*/ 	.word	0xffffffff


	//   ....[12]....
        /*00ec*/ 	.word	0xffffffff


	//   ....[13]....
        /*00f0*/ 	.word	0xffffffff


	//----- nvinfo : EIATTR_COOP_GROUP_INSTR_OFFSETS
	.align		4
.L_41:
        /*00f4*/ 	.byte	0x04, 0x28
        /*00f6*/ 	.short	(.L_43 - .L_42)


	//   ....[0]....
.L_42:
        /*00f8*/ 	.word	0x000000b0


	//   ....[1]....
        /*00fc*/ 	.word	0x00000510


	//   ....[2]....
        /*0100*/ 	.word	0x00000760


	//   ....[3]....
        /*0104*/ 	.word	0x00000900


	//   ....[4]....
        /*0108*/ 	.word	0x00000a00


	//   ....[5]....
        /*010c*/ 	.word	0x00000b70


	//   ....[6]....
        /*0110*/ 	.word	0x00000d10


	//   ....[7]....
        /*0114*/ 	.word	0x00000f70


	//   ....[8]....
        /*0118*/ 	.word	0x00002620


	//   ....[9]....
        /*011c*/ 	.word	0x00003750


	//   ....[10]....
        /*0120*/ 	.word	0x00003c20


	//   ....[11]....
        /*0124*/ 	.word	0x00003c50


	//   ....[12]....
        /*0128*/ 	.word	0x00004870


	//   ....[13]....
        /*012c*/ 	.word	0x00004a80


	//----- nvinfo : EIATTR_VRC_CTA_INIT_COUNT
	.align		4
.L_43:
        /*0130*/ 	.byte	0x02, 0x4a
        /*0132*/ 	.byte	0x80
	.zero		1


	//----- nvinfo : EIATTR_SYSCALL_OFFSETS
	.align		4
        /*0134*/ 	.byte	0x04, 0x46
        /*0136*/ 	.short	(.L_45 - .L_44)


	//   ....[0]....
.L_44:
        /*0138*/ 	.word	0x00006fd0


	//   ....[1]....
        /*013c*/ 	.word	0x000070c0


	//   ....[2]....
        /*0140*/ 	.word	0x00007810


	//   ....[3]....
        /*0144*/ 	.word	0x000081d0


	//   ....[4]....
        /*0148*/ 	.word	0x00008b70


	//   ....[5]....
        /*014c*/ 	.word	0x00009550


	//   ....[6]....
        /*0150*/ 	.word	0x00009f30


	//   ....[7]....
        /*0154*/ 	.word	0x0000a930


	//   ....[8]....
        /*0158*/ 	.word	0x0000b310


	//   ....[9]....
        /*015c*/ 	.word	0x0000bca0


	//----- nvinfo : EIATTR_MBARRIER_INSTR_OFFSETS
	.align		4
.L_45:
        /*0160*/ 	.byte	0x04, 0x39
        /*0162*/ 	.short	(.L_47 - .L_46)


	//   ....[0]....
.L_46:
        /*0164*/ 	.word	0x00000650
        /*0168*/ 	.word	0x000000ff
        /*016c*/ 	.word	0x00000000
        /*0170*/ 	.short	0x0100
        /*0172*/ 	.byte	0x04
	.zero		1


	//   ....[1]....
        /*0174*/ 	.word	0x00000660
        /*0178*/ 	.word	0x000000ff
        /*017c*/ 	.word	0x00000040
        /*0180*/ 	.short	0x0100
        /*0182*/ 	.byte	0x04
	.zero		1


	//   ....[2]....
        /*0184*/ 	.word	0x00000670
        /*0188*/ 	.word	0x000000ff
        /*018c*/ 	.word	0x00000008
        /*0190*/ 	.short	0x0100
        /*0192*/ 	.byte	0x04
	.zero		1


	//   ....[3]....
        /*0194*/ 	.word	0x00000680
        /*0198*/ 	.word	0x000000ff
        /*019c*/ 	.word	0x00000048
        /*01a0*/ 	.short	0x0100
        /*01a2*/ 	.byte	0x04
	.zero		1


	//   ....[4]....
        /*01a4*/ 	.word	0x00000690
        /*01a8*/ 	.word	0x000000ff
        /*01ac*/ 	.word	0x00000010
        /*01b0*/ 	.short	0x0100
        /*01b2*/ 	.byte	0x04
	.zero		1


	//   ....[5]....
        /*01b4*/ 	.word	0x000006a0
        /*01b8*/ 	.word	0x000000ff
        /*01bc*/ 	.word	0x00000050
        /*01c0*/ 	.short	0x0100
        /*01c2*/ 	.byte	0x04
	.zero		1


	//   ....[6]....
        /*01c4*/ 	.word	0x000006b0
        /*01c8*/ 	.word	0x000000ff
        /*01cc*/ 	.word	0x00000018
        /*01d0*/ 	.short	0x0100
        /*01d2*/ 	.byte	0x04
	.zero		1


	//   ....[7]....
        /*01d4*/ 	.word	0x000006c0
        /*01d8*/ 	.word	0x000000ff
        /*01dc*/ 	.word	0x00000058
        /*01e0*/ 	.short	0x0100
        /*01e2*/ 	.byte	0x04
	.zero		1


	//   ....[8]....
        /*01e4*/ 	.word	0x000006d0
        /*01e8*/ 	.word	0x000000ff
        /*01ec*/ 	.word	0x00000020
        /*01f0*/ 	.short	0x0100
        /*01f2*/ 	.byte	0x04
	.zero		1


	//   ....[9]....
        /*01f4*/ 	.word	0x000006e0
        /*01f8*/ 	.word	0x000000ff
        /*01fc*/ 	.word	0x00000060
        /*0200*/ 	.short	0x0100
        /*0202*/ 	.byte	0x04
	.zero		1


	//   ....[10]....
        /*0204*/ 	.word	0x000006f0
        /*0208*/ 	.word	0x000000ff
        /*020c*/ 	.word	0x00000028
        /*0210*/ 	.short	0x0100
        /*0212*/ 	.byte	0x04
	.zero		1


	//   ....[11]....
        /*0214*/ 	.word	0x00000700
        /*0218*/ 	.word	0x000000ff
        /*021c*/ 	.word	0x00000068
        /*0220*/ 	.short	0x0100
        /*0222*/ 	.byte	0x04
	.zero		1


	//   ....[12]....
        /*0224*/ 	.word	0x00000710
        /*0228*/ 	.word	0x000000ff
        /*022c*/ 	.word	0x00000030
        /*0230*/ 	.short	0x0100
        /*0232*/ 	.byte	0x04
	.zero		1


	//   ....[13]....
        /*0234*/ 	.word	0x00000720
        /*0238*/ 	.word	0x000000ff
        /*023c*/ 	.word	0x00000070
        /*0240*/ 	.short	0x0100
        /*0242*/ 	.byte	0x04
	.zero		1


	//   ....[14]....
        /*0244*/ 	.word	0x00000730
        /*0248*/ 	.word	0x000000ff
        /*024c*/ 	.word	0x00000038
        /*0250*/ 	.short	0x0100
        /*0252*/ 	.byte	0x04
	.zero		1


	//   ....[15]....
        /*0254*/ 	.word	0x00000740
        /*0258*/ 	.word	0x000000ff
        /*025c*/ 	.word	0x00000078
        /*0260*/ 	.short	0x0100
        /*0262*/ 	.byte	0x04
	.zero		1


	//   ....[16]....
        /*0264*/ 	.word	0x00000870
        /*0268*/ 	.word	0x000000ff
        /*026c*/ 	.word	0x00000080
        /*0270*/ 	.short	0x0100
        /*0272*/ 	.byte	0x04
	.zero		1


	//   ....[17]....
        /*0274*/ 	.word	0x00000880
        /*0278*/ 	.word	0x000000ff
        /*027c*/ 	.word	0x000000a0
        /*0280*/ 	.short	0x0100
        /*0282*/ 	.byte	0x04
	.zero		1


	//   ....[18]....
        /*0284*/ 	.word	0x00000890
        /*0288*/ 	.word	0x000000ff
        /*028c*/ 	.word	0x00000088
        /*0290*/ 	.short	0x0100
        /*0292*/ 	.byte	0x04
	.zero		1


	//   ....[19]....
        /*0294*/ 	.word	0x000008a0
        /*0298*/ 	.word	0x000000ff
        /*029c*/ 	.word	0x000000a8
        /*02a0*/ 	.short	0x0100
        /*02a2*/ 	.byte	0x04
	.zero		1


	//   ....[20]....
        /*02a4*/ 	.word	0x000008b0
        /*02a8*/ 	.word	0x000000ff
        /*02ac*/ 	.word	0x00000090
        /*02b0*/ 	.short	0x0100
        /*02b2*/ 	.byte	0x04
	.zero		1


	//   ....[21]....
        /*02b4*/ 	.word	0x000008c0
        /*02b8*/ 	.word	0x000000ff
        /*02bc*/ 	.word	0x000000b0
        /*02c0*/ 	.short	0x0100
        /*02c2*/ 	.byte	0x04
	.zero		1


	//   ....[22]....
        /*02c4*/ 	.word	0x000008d0
        /*02c8*/ 	.word	0x000000ff
        /*02cc*/ 	.word	0x00000098
        /*02d0*/ 	.short	0x0100
        /*02d2*/ 	.byte	0x04
	.zero		1


	//   ....[23]....
        /*02d4*/ 	.word	0x000008e0
        /*02d8*/ 	.word	0x000000ff
        /*02dc*/ 	.word	0x000000b8
        /*02e0*/ 	.short	0x0100
        /*02e2*/ 	.byte	0x04
	.zero		1


	//   ....[24]....
        /*02e4*/ 	.word	0x000009d0
        /*02e8*/ 	.word	0x000000ff
        /*02ec*/ 	.word	0x000000c0
        /*02f0*/ 	.short	0x0100
        /*02f2*/ 	.byte	0x06
	.zero		1


	//   ....[25]....
        /*02f4*/ 	.word	0x000009e0
        /*02f8*/ 	.word	0x000000ff
        /*02fc*/ 	.word	0x000000c8
        /*0300*/ 	.short	0x0100
        /*0302*/ 	.byte	0x06
	.zero		1


	//   ....[26]....
        /*0304*/ 	.word	0x00000b20
        /*0308*/ 	.word	0x000000ff
        /*030c*/ 	.word	0x000000d0
        /*0310*/ 	.short	0x0100
        /*0312*/ 	.byte	0x06
	.zero		1


	//   ....[27]....
        /*0314*/ 	.word	0x00000b30
        /*0318*/ 	.word	0x000000ff
        /*031c*/ 	.word	0x000000e0
        /*0320*/ 	.short	0x0100
        /*0322*/ 	.byte	0x06
	.zero		1


	//   ....[28]....
        /*0324*/ 	.word	0x00000b40
        /*0328*/ 	.word	0x000000ff
        /*032c*/ 	.word	0x000000d8
        /*0330*/ 	.short	0x0100
        /*0332*/ 	.byte	0x06
	.zero		1


	//   ....[29]....
        /*0334*/ 	.word	0x00000b50
        /*0338*/ 	.word	0x000000ff
        /*033c*/ 	.word	0x000000e8
        /*0340*/ 	.short	0x0100
        /*0342*/ 	.byte	0x06
	.zero		1


	//   ....[30]....
        /*0344*/ 	.word	0x00000c80
        /*0348*/ 	.word	0x000000ff
        /*034c*/ 	.word	0x000000f0
        /*0350*/ 	.short	0x0100
        /*0352*/ 	.byte	0x04
	.zero		1


	//   ....[31]....
        /*0354*/ 	.word	0x00000c90
        /*0358*/ 	.word	0x000000ff
        /*035c*/ 	.word	0x00000110
        /*0360*/ 	.short	0x0100
        /*0362*/ 	.byte	0x04
	.zero		1


	//   ....[32]....
        /*0364*/ 	.word	0x00000ca0
        /*0368*/ 	.word	0x000000ff
        /*036c*/ 	.word	0x000000f8
        /*0370*/ 	.short	0x0100
        /*0372*/ 	.byte	0x04
	.zero		1


	//   ....[33]....
        /*0374*/ 	.word	0x00000cb0
        /*0378*/ 	.word	0x000000ff
        /*037c*/ 	.word	0x00000118
        /*0380*/ 	.short	0x0100
        /*0382*/ 	.byte	0x04
	.zero		1


	//   ....[34]....
        /*0384*/ 	.word	0x00000cc0
        /*0388*/ 	.word	0x000000ff
        /*038c*/ 	.word	0x00000100
        /*0390*/ 	.short	0x0100
        /*0392*/ 	.byte	0x04
	.zero		1


	//   ....[35]....
        /*0394*/ 	.word	0x00000cd0
        /*0398*/ 	.word	0x000000ff
        /*039c*/ 	.word	0x00000120
        /*03a0*/ 	.short	0x0100
        /*03a2*/ 	.byte	0x04
	.zero		1


	//   ....[36]....
        /*03a4*/ 	.word	0x00000ce0
        /*03a8*/ 	.word	0x000000ff
        /*03ac*/ 	.word	0x00000108
        /*03b0*/ 	.short	0x0100
        /*03b2*/ 	.byte	0x04
	.zero		1


	//   ....[37]....
        /*03b4*/ 	.word	0x00000cf0
        /*03b8*/ 	.word	0x000000ff
        /*03bc*/ 	.word	0x00000128
        /*03c0*/ 	.short	0x0100
        /*03c2*/ 	.byte	0x04
	.zero		1


	//   ....[38]....
        /*03c4*/ 	.word	0x00000df0
        /*03c8*/ 	.word	0x000000ff
        /*03cc*/ 	.word	0x00000130
        /*03d0*/ 	.short	0x0100
        /*03d2*/ 	.byte	0x04
	.zero		1


	//   ....[39]....
        /*03d4*/ 	.word	0x00000e00
        /*03d8*/ 	.word	0x000000ff
        /*03dc*/ 	.word	0x00000140
        /*03e0*/ 	.short	0x0100
        /*03e2*/ 	.byte	0x04
	.zero		1


	//   ....[40]....
        /*03e4*/ 	.word	0x00000e10
        /*03e8*/ 	.word	0x000000ff
        /*03ec*/ 	.word	0x00000138
        /*03f0*/ 	.short	0x0100
        /*03f2*/ 	.byte	0x04
	.zero		1


	//   ....[41]....
        /*03f4*/ 	.word	0x00000e20
        /*03f8*/ 	.word	0x000000ff
        /*03fc*/ 	.word	0x00000148
        /*0400*/ 	.short	0x0100
        /*0402*/ 	.byte	0x04
	.zero		1


	//   ....[42]....
        /*0404*/ 	.word	0x00000f30
        /*0408*/ 	.word	0x000000ff
        /*040c*/ 	.word	0x00000150
        /*0410*/ 	.short	0x0100
        /*0412*/ 	.byte	0x06
	.zero		1


	//   ....[43]....
        /*0414*/ 	.word	0x00001e40
        /*0418*/ 	.word	0x00000000
        /*041c*/ 	.word	0x00000140
        /*0420*/ 	.short	0x010a
        /*0422*/ 	.byte	0xff
	.zero		1


	//   ....[44]....
        /*0424*/ 	.word	0x00001e60
        /*0428*/ 	.word	0x00000000
        /*042c*/ 	.word	0x00000130
        /*0430*/ 	.short	0x0101
        /*0432*/ 	.byte	0xff
	.zero		1


	//   ....[45]....
        /*0434*/ 	.word	0x00001f10
        /*0438*/ 	.word	0x000000ff
        /*043c*/ 	.word	0x00000040
        /*0440*/ 	.short	0x010a
        /*0442*/ 	.byte	0x04
	.zero		1


	//   ....[46]....
        /*0444*/ 	.word	0x00001fe0
        /*0448*/ 	.word	0x000000ff
        /*044c*/ 	.word	0x00000040
        /*0450*/ 	.short	0x010a
        /*0452*/ 	.byte	0x21
	.zero		1


	//   ....[47]....
        /*0454*/ 	.word	0x00002190
        /*0458*/ 	.word	0x000000ff
        /*045c*/ 	.word	0x00000040
        /*0460*/ 	.short	0x010a
        /*0462*/ 	.byte	0x05
	.zero		1


	//   ....[48]....
        /*0464*/ 	.word	0x000022d0
        /*0468*/ 	.word	0x000000ff
        /*046c*/ 	.word	0x000000c8
        /*0470*/ 	.short	0x0101
        /*0472*/ 	.byte	0x0d
	.zero		1


	//   ....[49]....
        /*0474*/ 	.word	0x000022f0
        /*0478*/ 	.word	0x000000ff
        /*047c*/ 	.word	0x00000040
        /*0480*/ 	.short	0x010a
        /*0482*/ 	.byte	0x04
	.zero		1


	//   ....[50]....
        /*0484*/ 	.word	0x00002370
        /*0488*/ 	.word	0x000000ff
        /*048c*/ 	.word	0x00000040
        /*0490*/ 	.short	0x010a
        /*0492*/ 	.byte	0x11
	.zero		1


	//   ....[51]....
        /*0494*/ 	.word	0x00002500
        /*0498*/ 	.word	0x000000ff
        /*049c*/ 	.word	0x00000040
        /*04a0*/ 	.short	0x010a
        /*04a2*/ 	.byte	0x05
	.zero		1


	//   ....[52]....
        /*04a4*/ 	.word	0x00002650
        /*04a8*/ 	.word	0x00000003
        /*04ac*/ 	.word	0x000000d0
        /*04b0*/ 	.short	0x010a
        /*04b2*/ 	.byte	0xff
	.zero		1


	//   ....[53]....
        /*04b4*/ 	.word	0x000027a0
        /*04b8*/ 	.word	0x00000000
        /*04bc*/ 	.word	0x00000000
        /*04c0*/ 	.short	0x0101
        /*04c2*/ 	.byte	0xff
	.zero		1


	//   ....[54]....
        /*04c4*/ 	.word	0x00002d60
        /*04c8*/ 	.word	0x000000ff
        /*04cc*/ 	.word	0x00000000
        /*04d0*/ 	.short	0x010a
        /*04d2*/ 	.byte	0x04
	.zero		1


	//   ....[55]....
        /*04d4*/ 	.word	0x00002df0
        /*04d8*/ 	.word	0x000000ff
        /*04dc*/ 	.word	0x00000000
        /*04e0*/ 	.short	0x010a
        /*04e2*/ 	.byte	0x05
	.zero		1


	//   ....[56]....
        /*04e4*/ 	.word	0x00002e80
        /*04e8*/ 	.word	0x000000ff
        /*04ec*/ 	.word	0x00000000
        /*04f0*/ 	.short	0x010a
        /*04f2*/ 	.byte	0x05
	.zero		1


	//   ....[57]....
        /*04f4*/ 	.word	0x00002f10
        /*04f8*/ 	.word	0x000000ff
        /*04fc*/ 	.word	0x00000000
        /*0500*/ 	.short	0x010a
        /*0502*/ 	.byte	0x05
	.zero		1


	//   ....[58]....
        /*0504*/ 	.word	0x00002fa0
        /*0508*/ 	.word	0x000000ff
        /*050c*/ 	.word	0x00000000
        /*0510*/ 	.short	0x010a
        /*0512*/ 	.byte	0x05
	.zero		1


	//   ....[59]....
        /*0514*/ 	.word	0x00003030
        /*0518*/ 	.word	0x000000ff
        /*051c*/ 	.word	0x00000000
        /*0520*/ 	.short	0x010a
        /*0522*/ 	.byte	0x05
	.zero		1


	//   ....[60]....
        /*0524*/ 	.word	0x000030c0
        /*0528*/ 	.word	0x000000ff
        /*052c*/ 	.word	0x00000000
        /*0530*/ 	.short	0x010a
        /*0532*/ 	.byte	0x05
	.zero		1


	//   ....[61]....
        /*0534*/ 	.word	0x00003160
        /*0538*/ 	.word	0x00000000
        /*053c*/ 	.word	0x00000000
        /*0540*/ 	.short	0x010a
        /*0542*/ 	.byte	0xff
	.zero		1


	//   ....[62]....
        /*0544*/ 	.word	0x000032a0
        /*0548*/ 	.word	0x00000002
        /*054c*/ 	.word	0x00000130
        /*0550*/ 	.short	0x010a
        /*0552*/ 	.byte	0xff
	.zero		1


	//   ....[63]....
        /*0554*/ 	.word	0x00003300
        /*0558*/ 	.word	0x00000004
        /*055c*/ 	.word	0x00000000
        /*0560*/ 	.short	0x0101
        /*0562*/ 	.byte	0xff
	.zero		1


	//   ....[64]....
        /*0564*/ 	.word	0x00003320
        /*0568*/ 	.word	0x000000ff
        /*056c*/ 	.word	0x000000e0
        /*0570*/ 	.short	0x010a
        /*0572*/ 	.byte	0x04
	.zero		1


	//   ....[65]....
        /*0574*/ 	.word	0x00003440
        /*0578*/ 	.word	0x00000002
        /*057c*/ 	.word	0x000000d0
        /*0580*/ 	.short	0x010a
        /*0582*/ 	.byte	0xff
	.zero		1


	//   ....[66]....
        /*0584*/ 	.word	0x00003550
        /*0588*/ 	.word	0x00000002
        /*058c*/ 	.word	0x00000000
        /*0590*/ 	.short	0x0101
        /*0592*/ 	.byte	0xff
	.zero		1


	//   ....[67]....
        /*0594*/ 	.word	0x000035e0
        /*0598*/ 	.word	0x000000ff
        /*059c*/ 	.word	0x000000e0
        /*05a0*/ 	.short	0x0106
        /*05a2*/ 	.byte	0x04
	.zero		1


	//   ....[68]....
        /*05a4*/ 	.word	0x00003600
        /*05a8*/ 	.word	0x000000ff
        /*05ac*/ 	.word	0x000000e0
        /*05b0*/ 	.short	0x010a
        /*05b2*/ 	.byte	0x04
	.zero		1


	//   ....[69]....
        /*05b4*/ 	.word	0x00003690
        /*05b8*/ 	.word	0x000000ff
        /*05bc*/ 	.word	0x000000e0
        /*05c0*/ 	.short	0x0106
        /*05c2*/ 	.byte	0x07
	.zero		1


	//   ....[70]....
        /*05c4*/ 	.word	0x000036d0
        /*05c8*/ 	.word	0x00000000
        /*05cc*/ 	.word	0x000000e0
        /*05d0*/ 	.short	0x010a
        /*05d2*/ 	.byte	0xff
	.zero		1


	//   ....[71]....
        /*05d4*/ 	.word	0x00003920
        /*05d8*/ 	.word	0x000000ff
        /*05dc*/ 	.word	0x00000008
        /*05e0*/ 	.short	0x010a
        /*05e2*/ 	.byte	0x05
	.zero		1


	//   ....[72]....
        /*05e4*/ 	.word	0x00003940
        /*05e8*/ 	.word	0x000000ff
        /*05ec*/ 	.word	0x00000008
        /*05f0*/ 	.short	0x010a
        /*05f2*/ 	.byte	0x05
	.zero		1


	//   ....[73]....
        /*05f4*/ 	.word	0x00003ad0
        /*05f8*/ 	.word	0x000000ff
        /*05fc*/ 	.word	0x00000008
        /*0600*/ 	.short	0x010a
        /*0602*/ 	.byte	0x05
	.zero		1


	//   ....[74]....
        /*0604*/ 	.word	0x00003af0
        /*0608*/ 	.word	0x000000ff
        /*060c*/ 	.word	0x00000008
        /*0610*/ 	.short	0x010a
        /*0612*/ 	.byte	0x05
	.zero		1


	//   ....[75]....
        /*0614*/ 	.word	0x00003bb0
        /*0618*/ 	.word	0x000000ff
        /*061c*/ 	.word	0x00000000
        /*0620*/ 	.short	0x0101
        /*0622*/ 	.byte	0x04
	.zero		1


	//   ....[76]....
        /*0624*/ 	.word	0x00003ef0
        /*0628*/ 	.word	0x00000000
        /*062c*/ 	.word	0x000000d0
        /*0630*/ 	.short	0x010a
        /*0632*/ 	.byte	0xff
	.zero		1


	//   ....[77]....
        /*0634*/ 	.word	0x00003fb0
        /*0638*/ 	.word	0x00000000
        /*063c*/ 	.word	0x00000000
        /*0640*/ 	.short	0x0101
        /*0642*/ 	.byte	0xff
	.zero		1


	//   ....[78]....
        /*0644*/ 	.word	0x00004070
        /*0648*/ 	.word	0x000000ff
        /*064c*/ 	.word	0x00000000
        /*0650*/ 	.short	0x010a
        /*0652*/ 	.byte	0x04
	.zero		1


	//   ....[79]....
        /*0654*/ 	.word	0x00004080
        /*0658*/ 	.word	0x000000ff
        /*065c*/ 	.word	0x00000110
        /*0660*/ 	.short	0x010a
        /*0662*/ 	.byte	0x1f
	.zero		1


	//   ....[80]....
        /*0664*/ 	.word	0x00004130
        /*0668*/ 	.word	0x000000ff
        /*066c*/ 	.word	0x00000000
        /*0670*/ 	.short	0x010a
        /*0672*/ 	.byte	0x05
	.zero		1


	//   ....[81]....
        /*0674*/ 	.word	0x00004260
        /*0678*/ 	.word	0x000000ff
        /*067c*/ 	.word	0x00000000
        /*0680*/ 	.short	0x010a
        /*0682*/ 	.byte	0x04
	.zero		1


	//   ....[82]....
        /*0684*/ 	.word	0x00004560
        /*0688*/ 	.word	0x000000ff
        /*068c*/ 	.word	0x00000000
        /*0690*/ 	.short	0x010a
        /*0692*/ 	.byte	0x04
	.zero		1


	//   ....[83]....
        /*0694*/ 	.word	0x000045f0
        /*0698*/ 	.word	0x000000ff
        /*069c*/ 	.word	0x00000000
        /*06a0*/ 	.short	0x010a
        /*06a2*/ 	.byte	0x05
	.zero		1


	//   ....[84]....
        /*06a4*/ 	.word	0x00004680
        /*06a8*/ 	.word	0x000000ff
        /*06ac*/ 	.word	0x00000000
        /*06b0*/ 	.short	0x010a
        /*06b2*/ 	.byte	0x05
	.zero		1


	//   ....[85]....
        /*06b4*/ 	.word	0x00004720
        /*06b8*/ 	.word	0x00000000
        /*06bc*/ 	.word	0x00000000
        /*06c0*/ 	.short	0x010a
        /*06c2*/ 	.byte	0xff
	.zero		1


	//   ....[86]....
        /*06c4*/ 	.word	0x00004760
        /*06c8*/ 	.word	0x00000000
        /*06cc*/ 	.word	0x00000000
        /*06d0*/ 	.short	0x010a
        /*06d2*/ 	.byte	0xff
	.zero		1


	//   ....[87]....
        /*06d4*/ 	.word	0x000047d0
        /*06d8*/ 	.word	0x000000ff
        /*06dc*/ 	.word	0x00000000
        /*06e0*/ 	.short	0x0101
        /*06e2*/ 	.byte	0x04
	.zero		1


	//   ....[88]....
        /*06e4*/ 	.word	0x00004810
        /*06e8*/ 	.word	0x000000ff
        /*06ec*/ 	.word	0x00000150
        /*06f0*/ 	.short	0x010a
        /*06f2*/ 	.byte	0x1a
	.zero		1


	//   ....[89]....
        /*06f4*/ 	.word	0x00004860
        /*06f8*/ 	.word	0x000000ff
        /*06fc*/ 	.word	0x00000000
        /*0700*/ 	.short	0x0101
        /*0702*/ 	.byte	0x04
	.zero		1


	//   ....[90]....
        /*0704*/ 	.word	0x00004d30
        /*0708*/ 	.word	0x0000000c
        /*070c*/ 	.word	0x000000d0
        /*0710*/ 	.short	0x010a
        /*0712*/ 	.byte	0xff
	.zero		1


	//   ....[91]....
        /*0714*/ 	.word	0x00004ea0
        /*0718*/ 	.word	0x00000000
        /*071c*/ 	.word	0x00000000
        /*0720*/ 	.short	0x0101
        /*0722*/ 	.byte	0xff
	.zero		1


	//   ....[92]....
        /*0724*/ 	.word	0x00005340
        /*0728*/ 	.word	0x000000ff
        /*072c*/ 	.word	0x000000c8
        /*0730*/ 	.short	0x010a
        /*0732*/ 	.byte	0x15
	.zero		1


	//   ....[93]....
        /*0734*/ 	.word	0x000054c0
        /*0738*/ 	.word	0x000000ff
        /*073c*/ 	.word	0x000000a0
        /*0740*/ 	.short	0x010a
        /*0742*/ 	.byte	0x15
	.zero		1


	//   ....[94]....
        /*0744*/ 	.word	0x000056a0
        /*0748*/ 	.word	0x000000ff
        /*074c*/ 	.word	0x00000080
        /*0750*/ 	.short	0x010b
        /*0752*/ 	.byte	0x15
	.zero		1


	//   ....[95]....
        /*0754*/ 	.word	0x000056b0
        /*0758*/ 	.word	0x000000ff
        /*075c*/ 	.word	0x00000000
        /*0760*/ 	.short	0x0101
        /*0762*/ 	.byte	0x25
	.zero		1


	//   ....[96]....
        /*0764*/ 	.word	0x000056d0
        /*0768*/ 	.word	0x000000ff
        /*076c*/ 	.word	0x000000a8
        /*0770*/ 	.short	0x010a
        /*0772*/ 	.byte	0x15
	.zero		1


	//   ....[97]....
        /*0774*/ 	.word	0x00005880
        /*0778*/ 	.word	0x000000ff
        /*077c*/ 	.word	0x00000088
        /*0780*/ 	.short	0x010b
        /*0782*/ 	.byte	0x15
	.zero		1


	//   ....[98]....
        /*0784*/ 	.word	0x00005890
        /*0788*/ 	.word	0x000000ff
        /*078c*/ 	.word	0x00000000
        /*0790*/ 	.short	0x0101
        /*0792*/ 	.byte	0x1f
	.zero		1


	//   ....[99]....
        /*0794*/ 	.word	0x000058b0
        /*0798*/ 	.word	0x000000ff
        /*079c*/ 	.word	0x000000b0
        /*07a0*/ 	.short	0x010a
        /*07a2*/ 	.byte	0x15
	.zero		1


	//   ....[100]....
        /*07a4*/ 	.word	0x00005a50
        /*07a8*/ 	.word	0x000000ff
        /*07ac*/ 	.word	0x00000090
        /*07b0*/ 	.short	0x010b
        /*07b2*/ 	.byte	0x15
	.zero		1


	//   ....[101]....
        /*07b4*/ 	.word	0x00005a60
        /*07b8*/ 	.word	0x000000ff
        /*07bc*/ 	.word	0x00000000
        /*07c0*/ 	.short	0x0101
        /*07c2*/ 	.byte	0x1e
	.zero		1


	//   ....[102]....
        /*07c4*/ 	.word	0x00005a80
        /*07c8*/ 	.word	0x000000ff
        /*07cc*/ 	.word	0x000000b8
        /*07d0*/ 	.short	0x010a
        /*07d2*/ 	.byte	0x15
	.zero		1


	//   ....[103]....
        /*07d4*/ 	.word	0x00005c40
        /*07d8*/ 	.word	0x000000ff
        /*07dc*/ 	.word	0x00000098
        /*07e0*/ 	.short	0x010b
        /*07e2*/ 	.byte	0x15
	.zero		1


	//   ....[104]....
        /*07e4*/ 	.word	0x00005c50
        /*07e8*/ 	.word	0x000000ff
        /*07ec*/ 	.word	0x00000000
        /*07f0*/ 	.short	0x0101
        /*07f2*/ 	.byte	0x1d
	.zero		1


	//   ....[105]....
        /*07f4*/ 	.word	0x00005c60
        /*07f8*/ 	.word	0x000000ff
        /*07fc*/ 	.word	0x000000a0
        /*0800*/ 	.short	0x010a
        /*0802*/ 	.byte	0x15
	.zero		1


	//   ....[106]....
        /*0804*/ 	.word	0x00005e20
        /*0808*/ 	.word	0x000000ff
        /*080c*/ 	.word	0x00000080
        /*0810*/ 	.short	0x010b
        /*0812*/ 	.byte	0x15
	.zero		1


	//   ....[107]....
        /*0814*/ 	.word	0x00005e30
        /*0818*/ 	.word	0x000000ff
        /*081c*/ 	.word	0x00000000
        /*0820*/ 	.short	0x0101
        /*0822*/ 	.byte	0x25
	.zero		1


	//   ....[108]....
        /*0824*/ 	.word	0x00005e40
        /*0828*/ 	.word	0x000000ff
        /*082c*/ 	.word	0x000000a8
        /*0830*/ 	.short	0x010a
        /*0832*/ 	.byte	0x15
	.zero		1


	//   ....[109]....
        /*0834*/ 	.word	0x00006000
        /*0838*/ 	.word	0x000000ff
        /*083c*/ 	.word	0x00000088
        /*0840*/ 	.short	0x010b
        /*0842*/ 	.byte	0x15
	.zero		1


	//   ....[110]....
        /*0844*/ 	.word	0x00006010
        /*0848*/ 	.word	0x000000ff
        /*084c*/ 	.word	0x00000000
        /*0850*/ 	.short	0x0101
        /*0852*/ 	.byte	0x1f
	.zero		1


	//   ....[111]....
        /*0854*/ 	.word	0x00006020
        /*0858*/ 	.word	0x000000ff
        /*085c*/ 	.word	0x000000b0
        /*0860*/ 	.short	0x010a
        /*0862*/ 	.byte	0x15
	.zero		1


	//   ....[112]....
        /*0864*/ 	.word	0x000061d0
        /*0868*/ 	.word	0x000000ff
        /*086c*/ 	.word	0x00000090
        /*0870*/ 	.short	0x010b
        /*0872*/ 	.byte	0x15
	.zero		1


	//   ....[113]....
        /*0874*/ 	.word	0x000061e0
        /*0878*/ 	.word	0x000000ff
        /*087c*/ 	.word	0x00000000
        /*0880*/ 	.short	0x0101
        /*0882*/ 	.byte	0x1e
	.zero		1


	//   ....[114]....
        /*0884*/ 	.word	0x000061f0
        /*0888*/ 	.word	0x000000ff
        /*088c*/ 	.word	0x000000b8
        /*0890*/ 	.short	0x010a
        /*0892*/ 	.byte	0x15
	.zero		1


	//   ....[115]....
        /*0894*/ 	.word	0x00006430
        /*0898*/ 	.word	0x000000ff
        /*089c*/ 	.word	0x00000098
        /*08a0*/ 	.short	0x010b
        /*08a2*/ 	.byte	0x15
	.zero		1


	//   ....[116]....
        /*08a4*/ 	.word	0x00006440
        /*08a8*/ 	.word	0x000000ff
        /*08ac*/ 	.word	0x00000000
        /*08b0*/ 	.short	0x0101
        /*08b2*/ 	.byte	0x1d
	.zero		1


	//   ....[117]....
        /*08b4*/ 	.word	0x00006470
        /*08b8*/ 	.word	0x000000ff
        /*08bc*/ 	.word	0x000000a0
        /*08c0*/ 	.short	0x010a
        /*08c2*/ 	.byte	0x15
	.zero		1


	//   ....[118]....
        /*08c4*/ 	.word	0x00006490
        /*08c8*/ 	.word	0x000000ff
        /*08cc*/ 	.word	0x000000a8
        /*08d0*/ 	.short	0x010a
        /*08d2*/ 	.byte	0x15
	.zero		1


	//   ....[119]....
        /*08d4*/ 	.word	0x000064b0
        /*08d8*/ 	.word	0x000000ff
        /*08dc*/ 	.word	0x000000b0
        /*08e0*/ 	.short	0x010a
        /*08e2*/ 	.byte	0x15
	.zero		1


	//   ....[120]....
        /*08e4*/ 	.word	0x00006500
        /*08e8*/ 	.word	0x00000002
        /*08ec*/ 	.word	0x000000b8
        /*08f0*/ 	.short	0x010a
        /*08f2*/ 	.byte	0xff
	.zero		1


	//   ....[121]....
        /*08f4*/ 	.word	0x00006860
        /*08f8*/ 	.word	0x00000003
        /*08fc*/ 	.word	0x000000d0
        /*0900*/ 	.short	0x010a
        /*0902*/ 	.byte	0xff
	.zero		1


	//   ....[122]....
        /*0904*/ 	.word	0x000069e0
        /*0908*/ 	.word	0x00000000
        /*090c*/ 	.word	0x00000000
        /*0910*/ 	.short	0x0101
        /*0912*/ 	.byte	0xff
	.zero		1


	//   ....[123]....
        /*0914*/ 	.word	0x000074f0
        /*0918*/ 	.word	0x000000ff
        /*091c*/ 	.word	0x00000080
        /*0920*/ 	.short	0x010a
        /*0922*/ 	.byte	0x2b
	.zero		1


	//   ....[124]....
        /*0924*/ 	.word	0x00007510
        /*0928*/ 	.word	0x00000053
        /*092c*/ 	.word	0x000000f0
        /*0930*/ 	.short	0x010a
        /*0932*/ 	.byte	0xff
	.zero		1


	//   ....[125]....
        /*0934*/ 	.word	0x00007600
        /*0938*/ 	.word	0x000000ff
        /*093c*/ 	.word	0x00000080
        /*0940*/ 	.short	0x010a
        /*0942*/ 	.byte	0x2b
	.zero		1


	//   ....[126]....
        /*0944*/ 	.word	0x000076f0
        /*0948*/ 	.word	0x00000053
        /*094c*/ 	.word	0x000000f0
        /*0950*/ 	.short	0x010a
        /*0952*/ 	.byte	0xff
	.zero		1


	//   ....[127]....
        /*0954*/ 	.word	0x00007f00
        /*0958*/ 	.word	0x00000000
        /*095c*/ 	.word	0x00000000
        /*0960*/ 	.short	0x0101
        /*0962*/ 	.byte	0xff
	.zero		1


	//   ....[128]....
        /*0964*/ 	.word	0x00007f10
        /*0968*/ 	.word	0x00000003
        /*096c*/ 	.word	0x00000080
        /*0970*/ 	.short	0x010a
        /*0972*/ 	.byte	0xff
	.zero		1


	//   ....[129]....
        /*0974*/ 	.word	0x00007ff0
        /*0978*/ 	.word	0x00000003
        /*097c*/ 	.word	0x00000080
        /*0980*/ 	.short	0x010a
        /*0982*/ 	.byte	0xff
	.zero		1


	//   ....[130]....
        /*0984*/ 	.word	0x000088a0
        /*0988*/ 	.word	0x00000058
        /*098c*/ 	.word	0x00000000
        /*0990*/ 	.short	0x0101
        /*0992*/ 	.byte	0xff
	.zero		1


	//   ....[131]....
        /*0994*/ 	.word	0x000088c0
        /*0998*/ 	.word	0x00000028
        /*099c*/ 	.word	0x00000080
        /*09a0*/ 	.short	0x010a
        /*09a2*/ 	.byte	0xff
	.zero		1


	//   ....[132]....
        /*09a4*/ 	.word	0x00008990
        /*09a8*/ 	.word	0x00000028
        /*09ac*/ 	.word	0x00000080
        /*09b0*/ 	.short	0x010a
        /*09b2*/ 	.byte	0xff
	.zero		1


	//   ....[133]....
        /*09b4*/ 	.word	0x00009230
        /*09b8*/ 	.word	0x00000058
        /*09bc*/ 	.word	0x00000000
        /*09c0*/ 	.short	0x0101
        /*09c2*/ 	.byte	0xff
	.zero		1


	//   ....[134]....
        /*09c4*/ 	.word	0x00009250
        /*09c8*/ 	.word	0x00000059
        /*09cc*/ 	.word	0x00000080
        /*09d0*/ 	.short	0x010a
        /*09d2*/ 	.byte	0xff
	.zero		1


	//   ....[135]....
        /*09d4*/ 	.word	0x00009330
        /*09d8*/ 	.word	0x00000059
        /*09dc*/ 	.word	0x00000080
        /*09e0*/ 	.short	0x010a
        /*09e2*/ 	.byte	0xff
	.zero		1


	//   ....[136]....
        /*09e4*/ 	.word	0x00009c10
        /*09e8*/ 	.word	0x0000005c
        /*09ec*/ 	.word	0x00000000
        /*09f0*/ 	.short	0x0101
        /*09f2*/ 	.byte	0xff
	.zero		1


	//   ....[137]....
        /*09f4*/ 	.word	0x00009c30
        /*09f8*/ 	.word	0x0000005a
        /*09fc*/ 	.word	0x00000080
        /*0a00*/ 	.short	0x010a
        /*0a02*/ 	.byte	0xff
	.zero		1


	//   ....[138]....
        /*0a04*/ 	.word	0x00009d00
        /*0a08*/ 	.word	0x0000005a
        /*0a0c*/ 	.word	0x00000080
        /*0a10*/ 	.short	0x010a
        /*0a12*/ 	.byte	0xff
	.zero		1


	//   ....[139]....
        /*0a14*/ 	.word	0x0000a610
        /*0a18*/ 	.word	0x0000005c
        /*0a1c*/ 	.word	0x00000000
        /*0a20*/ 	.short	0x0101
        /*0a22*/ 	.byte	0xff
	.zero		1


	//   ....[140]....
        /*0a24*/ 	.word	0x0000a630
        /*0a28*/ 	.word	0x0000005a
        /*0a2c*/ 	.word	0x00000080
        /*0a30*/ 	.short	0x010a
        /*0a32*/ 	.byte	0xff
	.zero		1


	//   ....[141]....
        /*0a34*/ 	.word	0x0000a700
        /*0a38*/ 	.word	0x0000005a
        /*0a3c*/ 	.word	0x00000080
        /*0a40*/ 	.short	0x010a
        /*0a42*/ 	.byte	0xff
	.zero		1


	//   ....[142]....
        /*0a44*/ 	.word	0x0000aff0
        /*0a48*/ 	.word	0x0000005c
        /*0a4c*/ 	.word	0x00000000
        /*0a50*/ 	.short	0x0101
        /*0a52*/ 	.byte	0xff
	.zero		1


	//   ....[143]....
        /*0a54*/ 	.word	0x0000b010
        /*0a58*/ 	.word	0x0000005a
        /*0a5c*/ 	.word	0x00000080
        /*0a60*/ 	.short	0x010a
        /*0a62*/ 	.byte	0xff
	.zero		1


	//   ....[144]....
        /*0a64*/ 	.word	0x0000b0e0
        /*0a68*/ 	.word	0x0000005a
        /*0a6c*/ 	.word	0x00000080
        /*0a70*/ 	.short	0x010a
        /*0a72*/ 	.byte	0xff
	.zero		1


	//   ....[145]....
        /*0a74*/ 	.word	0x0000b9d0
        /*0a78*/ 	.word	0x0000005a
        /*0a7c*/ 	.word	0x00000000
        /*0a80*/ 	.short	0x0101
        /*0a82*/ 	.byte	0xff
	.zero		1


	//   ....[146]....
        /*0a84*/ 	.word	0x0000b9f0
        /*0a88*/ 	.word	0x00000059
        /*0a8c*/ 	.word	0x00000080
        /*0a90*/ 	.short	0x010a
        /*0a92*/ 	.byte	0xff
	.zero		1


	//   ....[147]....
        /*0a94*/ 	.word	0x0000bac0
        /*0a98*/ 	.word	0x00000059
        /*0a9c*/ 	.word	0x00000080
        /*0aa0*/ 	.short	0x010a
        /*0aa2*/ 	.byte	0xff
	.zero		1


	//   ....[148]....
        /*0aa4*/ 	.word	0x0000bdd0
        /*0aa8*/ 	.word	0x00000053
        /*0aac*/ 	.word	0x00000000
        /*0ab0*/ 	.short	0x0101
        /*0ab2*/ 	.byte	0xff
	.zero		1


	//   ....[149]....
        /*0ab4*/ 	.word	0x0000c3b0
        /*0ab8*/ 	.word	0x00000002
        /*0abc*/ 	.word	0x00000000
        /*0ac0*/ 	.short	0x0101
        /*0ac2*/ 	.byte	0xff
	.zero		1


	//   ....[150]....
        /*0ac4*/ 	.word	0x0000c680
        /*0ac8*/ 	.word	0x000000ff
        /*0acc*/ 	.word	0x00000000
        /*0ad0*/ 	.short	0x0101
        /*0ad2*/ 	.byte	0x06
	.zero		1


	//   ....[151]....
        /*0ad4*/ 	.word	0x0000c6a0
        /*0ad8*/ 	.word	0x00000000
        /*0adc*/ 	.word	0x00000140
        /*0ae0*/ 	.short	0x010a
        /*0ae2*/ 	.byte	0xff
	.zero		1


	//   ....[152]....
        /*0ae4*/ 	.word	0x0000c700
        /*0ae8*/ 	.word	0x00000000
        /*0aec*/ 	.word	0x00000040
        /*0af0*/ 	.short	0x010a
        /*0af2*/ 	.byte	0xff
	.zero		1


	//   ....[153]....
        /*0af4*/ 	.word	0x0000c760
        /*0af8*/ 	.word	0x00000000
        /*0afc*/ 	.word	0x00000040
        /*0b00*/ 	.short	0x010a
        /*0b02*/ 	.byte	0xff
	.zero		1


	//   ....[154]....
        /*0b04*/ 	.word	0x0000c7b0
        /*0b08*/ 	.word	0x00000003
        /*0b0c*/ 	.word	0x000000d0
        /*0b10*/ 	.short	0x010a
        /*0b12*/ 	.byte	0xff
	.zero		1


	//   ....[155]....
        /*0b14*/ 	.word	0x0000c810
        /*0b18*/ 	.word	0x00000000
        /*0b1c*/ 	.word	0x00000000
        /*0b20*/ 	.short	0x010a
        /*0b22*/ 	.byte	0xff
	.zero		1


	//   ....[156]....
        /*0b24*/ 	.word	0x0000c870
        /*0b28*/ 	.word	0x00000000
        /*0b2c*/ 	.word	0x00000000
        /*0b30*/ 	.short	0x010a
        /*0b32*/ 	.byte	0xff
	.zero		1


	//   ....[157]....
        /*0b34*/ 	.word	0x0000c8d0
        /*0b38*/ 	.word	0x00000000
        /*0b3c*/ 	.word	0x00000000
        /*0b40*/ 	.short	0x010a
        /*0b42*/ 	.byte	0xff
	.zero		1


	//   ....[158]....
        /*0b44*/ 	.word	0x0000c930
        /*0b48*/ 	.word	0x00000000
        /*0b4c*/ 	.word	0x00000000
        /*0b50*/ 	.short	0x010a
        /*0b52*/ 	.byte	0xff
	.zero		1


	//   ....[159]....
        /*0b54*/ 	.word	0x0000c990
        /*0b58*/ 	.word	0x00000000
        /*0b5c*/ 	.word	0x00000000
        /*0b60*/ 	.short	0x010a
        /*0b62*/ 	.byte	0xff
	.zero		1


	//   ....[160]....
        /*0b64*/ 	.word	0x0000c9f0
        /*0b68*/ 	.word	0x00000000
        /*0b6c*/ 	.word	0x00000000
        /*0b70*/ 	.short	0x010a
        /*0b72*/ 	.byte	0xff
	.zero		1


	//   ....[161]....
        /*0b74*/ 	.word	0x0000ca50
        /*0b78*/ 	.word	0x00000000
        /*0b7c*/ 	.word	0x00000000
        /*0b80*/ 	.short	0x010a
        /*0b82*/ 	.byte	0xff
	.zero		1


	//   ....[162]....
        /*0b84*/ 	.word	0x0000caa0
        /*0b88*/ 	.word	0x00000002
        /*0b8c*/ 	.word	0x00000130
        /*0b90*/ 	.short	0x010a
        /*0b92*/ 	.byte	0xff
	.zero		1


	//   ....[163]....
        /*0b94*/ 	.word	0x0000cb00
        /*0b98*/ 	.word	0x00000002
        /*0b9c*/ 	.word	0x000000e0
        /*0ba0*/ 	.short	0x010a
        /*0ba2*/ 	.byte	0xff
	.zero		1


	//   ....[164]....
        /*0ba4*/ 	.word	0x0000cb50
        /*0ba8*/ 	.word	0x00000002
        /*0bac*/ 	.word	0x000000d0
        /*0bb0*/ 	.short	0x010a
        /*0bb2*/ 	.byte	0xff
	.zero		1


	//   ....[165]....
        /*0bb4*/ 	.word	0x0000cbb0
        /*0bb8*/ 	.word	0x00000000
        /*0bbc*/ 	.word	0x000000e0
        /*0bc0*/ 	.short	0x010a
        /*0bc2*/ 	.byte	0xff
	.zero		1


	//   ....[166]....
        /*0bc4*/ 	.word	0x0000cc10
        /*0bc8*/ 	.word	0x00000000
        /*0bcc*/ 	.word	0x00000008
        /*0bd0*/ 	.short	0x010a
        /*0bd2*/ 	.byte	0xff
	.zero		1


	//   ....[167]....
        /*0bd4*/ 	.word	0x0000cd00
        /*0bd8*/ 	.word	0x00000000
        /*0bdc*/ 	.word	0x00000008
        /*0be0*/ 	.short	0x010a
        /*0be2*/ 	.byte	0xff
	.zero		1


	//   ....[168]....
        /*0be4*/ 	.word	0x0000cd50
        /*0be8*/ 	.word	0x00000000
        /*0bec*/ 	.word	0x000000d0
        /*0bf0*/ 	.short	0x010a
        /*0bf2*/ 	.byte	0xff
	.zero		1


	//   ....[169]....
        /*0bf4*/ 	.word	0x0000cdb0
        /*0bf8*/ 	.word	0x00000000
        /*0bfc*/ 	.word	0x00000110
        /*0c00*/ 	.short	0x010a
        /*0c02*/ 	.byte	0xff
	.zero		1


	//   ....[170]....
        /*0c04*/ 	.word	0x0000ce10
        /*0c08*/ 	.word	0x00000000
        /*0c0c*/ 	.word	0x00000000
        /*0c10*/ 	.short	0x010a
        /*0c12*/ 	.byte	0xff
	.zero		1


	//   ....[171]....
        /*0c14*/ 	.word	0x0000ce70
        /*0c18*/ 	.word	0x00000000
        /*0c1c*/ 	.word	0x00000000
        /*0c20*/ 	.short	0x010a
        /*0c22*/ 	.byte	0xff
	.zero		1


	//   ....[172]....
        /*0c24*/ 	.word	0x0000ced0
        /*0c28*/ 	.word	0x00000000
        /*0c2c*/ 	.word	0x00000000
        /*0c30*/ 	.short	0x010a
        /*0c32*/ 	.byte	0xff
	.zero		1


	//   ....[173]....
        /*0c34*/ 	.word	0x0000cf30
        /*0c38*/ 	.word	0x00000000
        /*0c3c*/ 	.word	0x00000000
        /*0c40*/ 	.short	0x010a
        /*0c42*/ 	.byte	0xff
	.zero		1


	//   ....[174]....
        /*0c44*/ 	.word	0x0000cf90
        /*0c48*/ 	.word	0x00000000
        /*0c4c*/ 	.word	0x00000150
        /*0c50*/ 	.short	0x010a
        /*0c52*/ 	.byte	0xff
	.zero		1


	//   ....[175]....
        /*0c54*/ 	.word	0x0000cfe0
        /*0c58*/ 	.word	0x0000000c
        /*0c5c*/ 	.word	0x000000d0
        /*0c60*/ 	.short	0x010a
        /*0c62*/ 	.byte	0xff
	.zero		1


	//   ....[176]....
        /*0c64*/ 	.word	0x0000d040
        /*0c68*/ 	.word	0x00000000
        /*0c6c*/ 	.word	0x000000c8
        /*0c70*/ 	.short	0x010a
        /*0c72*/ 	.byte	0xff
	.zero		1


	//   ....[177]....
        /*0c74*/ 	.word	0x0000d0a0
        /*0c78*/ 	.word	0x00000009
        /*0c7c*/ 	.word	0x000000a0
        /*0c80*/ 	.short	0x010a
        /*0c82*/ 	.byte	0xff
	.zero		1


	//   ....[178]....
        /*0c84*/ 	.word	0x0000d100
        /*0c88*/ 	.word	0x00000009
        /*0c8c*/ 	.word	0x000000a8
        /*0c90*/ 	.short	0x010a
        /*0c92*/ 	.byte	0xff
	.zero		1


	//   ....[179]....
        /*0c94*/ 	.word	0x0000d160
        /*0c98*/ 	.word	0x00000009
        /*0c9c*/ 	.word	0x000000b0
        /*0ca0*/ 	.short	0x010a
        /*0ca2*/ 	.byte	0xff
	.zero		1


	//   ....[180]....
        /*0ca4*/ 	.word	0x0000d1c0
        /*0ca8*/ 	.word	0x00000009
        /*0cac*/ 	.word	0x000000b8
        /*0cb0*/ 	.short	0x010a
        /*0cb2*/ 	.byte	0xff
	.zero		1


	//   ....[181]....
        /*0cb4*/ 	.word	0x0000d220
        /*0cb8*/ 	.word	0x00000000
        /*0cbc*/ 	.word	0x000000a0
        /*0cc0*/ 	.short	0x010a
        /*0cc2*/ 	.byte	0xff
	.zero		1


	//   ....[182]....
        /*0cc4*/ 	.word	0x0000d280
        /*0cc8*/ 	.word	0x00000000
        /*0ccc*/ 	.word	0x000000a8
        /*0cd0*/ 	.short	0x010a
        /*0cd2*/ 	.byte	0xff
	.zero		1


	//   ....[183]....
        /*0cd4*/ 	.word	0x0000d2e0
        /*0cd8*/ 	.word	0x00000000
        /*0cdc*/ 	.word	0x000000b0
        /*0ce0*/ 	.short	0x010a
        /*0ce2*/ 	.byte	0xff
	.zero		1


	//   ....[184]....
        /*0ce4*/ 	.word	0x0000d340
        /*0ce8*/ 	.word	0x00000000
        /*0cec*/ 	.word	0x000000b8
        /*0cf0*/ 	.short	0x010a
        /*0cf2*/ 	.byte	0xff
	.zero		1


	//   ....[185]....
        /*0cf4*/ 	.word	0x0000d3a0
        /*0cf8*/ 	.word	0x00000003
        /*0cfc*/ 	.word	0x000000a0
        /*0d00*/ 	.short	0x010a
        /*0d02*/ 	.byte	0xff
	.zero		1


	//   ....[186]....
        /*0d04*/ 	.word	0x0000d400
        /*0d08*/ 	.word	0x00000003
        /*0d0c*/ 	.word	0x000000a8
        /*0d10*/ 	.short	0x010a
        /*0d12*/ 	.byte	0xff
	.zero		1


	//   ....[187]....
        /*0d14*/ 	.word	0x0000d460
        /*0d18*/ 	.word	0x00000003
        /*0d1c*/ 	.word	0x000000b0
        /*0d20*/ 	.short	0x010a
        /*0d22*/ 	.byte	0xff
	.zero		1


	//   ....[188]....
        /*0d24*/ 	.word	0x0000d4b0
        /*0d28*/ 	.word	0x00000003
        /*0d2c*/ 	.word	0x000000d0
        /*0d30*/ 	.short	0x010a
        /*0d32*/ 	.byte	0xff
	.zero		1


	//   ....[189]....
        /*0d34*/ 	.word	0x0000d510
        /*0d38*/ 	.word	0x00000002
        /*0d3c*/ 	.word	0x00000080
        /*0d40*/ 	.short	0x010a
        /*0d42*/ 	.byte	0xff
	.zero		1


	//   ....[190]....
        /*0d44*/ 	.word	0x0000d560
        /*0d48*/ 	.word	0x00000053
        /*0d4c*/ 	.word	0x000000f0
        /*0d50*/ 	.short	0x010a
        /*0d52*/ 	.byte	0xff
	.zero		1


	//   ....[191]....
        /*0d54*/ 	.word	0x0000d5b0
        /*0d58*/ 	.word	0x00000003
        /*0d5c*/ 	.word	0x00000080
        /*0d60*/ 	.short	0x010a
        /*0d62*/ 	.byte	0xff
	.zero		1


	//   ....[192]....
        /*0d64*/ 	.word	0x0000d600
        /*0d68*/ 	.word	0x00000028
        /*0d6c*/ 	.word	0x00000080
        /*0d70*/ 	.short	0x010a
        /*0d72*/ 	.byte	0xff
	.zero		1


	//   ....[193]....
        /*0d74*/ 	.word	0x0000d650
        /*0d78*/ 	.word	0x00000059
        /*0d7c*/ 	.word	0x00000080
        /*0d80*/ 	.short	0x010a
        /*0d82*/ 	.byte	0xff
	.zero		1


	//   ....[194]....
        /*0d84*/ 	.word	0x0000d6a0
        /*0d88*/ 	.word	0x0000005a
        /*0d8c*/ 	.word	0x00000080
        /*0d90*/ 	.short	0x010a
        /*0d92*/ 	.byte	0xff
	.zero		1


	//   ....[195]....
        /*0d94*/ 	.word	0x0000d6f0
        /*0d98*/ 	.word	0x0000005a
        /*0d9c*/ 	.word	0x00000080
        /*0da0*/ 	.short	0x010a
        /*0da2*/ 	.byte	0xff
	.zero		1


	//   ....[196]....
        /*0da4*/ 	.word	0x0000d740
        /*0da8*/ 	.word	0x0000005a
        /*0dac*/ 	.word	0x00000080
        /*0db0*/ 	.short	0x010a
        /*0db2*/ 	.byte	0xff
	.zero		1


	//   ....[197]....
        /*0db4*/ 	.word	0x0000d790
        /*0db8*/ 	.word	0x00000059
        /*0dbc*/ 	.word	0x00000080
        /*0dc0*/ 	.short	0x010a
        /*0dc2*/ 	.byte	0xff
	.zero		1


	//----- nvinfo : EIATTR_NUM_MBARRIERS
	.align		4
.L_47:
        /*0dc4*/ 	.byte	0x03, 0x38
        /*0dc6*/ 	.short	0x002b


	//----- nvinfo : EIATTR_EXIT_INSTR_OFFSETS
	.align		4
        /*0dc8*/ 	.byte	0x04, 0x1c
        /*0dca*/ 	.short	(.L_49 - .L_48)


	//   ....[0]....
.L_48:
        /*0dcc*/ 	.word	0x00003190


	//   ....[1]....
        /*0dd0*/ 	.word	0x000036a0


	//   ....[2]....
        /*0dd4*/ 	.word	0x00003700


	//   ....[3]....
        /*0dd8*/ 	.word	0x00004a90


	//   ....[4]....
        /*0ddc*/ 	.word	0x00006530


	//   ....[5]....
        /*0de0*/ 	.word	0x00006570


	//   ....[6]....
        /*0de4*/ 	.word	0x0000c570


	//   ....[7]....
        /*0de8*/ 	.word	0x0000c5e0


	//   ....[8]....
        /*0dec*/ 	.word	0x0000c610


	//   ....[9]....
        /*0df0*/ 	.word	0x0000c690


	//----- nvinfo : EIATTR_MAX_THREADS
	.align		4
.L_49:
        /*0df4*/ 	.byte	0x04, 0x05
        /*0df6*/ 	.short	(.L_51 - .L_50)
.L_50:
        /*0df8*/ 	.word	0x00000100
        /*0dfc*/ 	.word	0x00000001
        /*0e00*/ 	.word	0x00000001


	//----- nvinfo : EIATTR_CRS_STACK_SIZE
	.align		4
.L_51:
        /*0e04*/ 	.byte	0x04, 0x1e
        /*0e06*/ 	.short	(.L_53 - .L_52)
.L_52:
        /*0e08*/ 	.word	0x00000000


	//----- nvinfo : EIATTR_CBANK_PARAM_SIZE
	.align		4
.L_53:
        /*0e0c*/ 	.byte	0x03, 0x19
        /*0e0e*/ 	.short	0x0800


	//----- nvinfo : EIATTR_PARAM_CBANK
	.align		4
        /*0e10*/ 	.byte	0x04, 0x0a
        /*0e12*/ 	.short	(.L_55 - .L_54)
	.align		4
.L_54:
        /*0e14*/ 	.word	index@(.nv.constant0._ZN7cutlass13device_kernelINS_4gemm6kernel13GemmUniversalIN4cute5tupleIJiiiiEEENS1_10collective13CollectiveMmaINS1_35MainloopSm100TmaUmmaWarpSpecializedILi8ELi2ELi4ENS5_IJNS4_1CILi4EEESB_NSA_ILi1EEEEEEEENS5_IJNSA_ILi128EEENSA_ILi256EEENSA_ILi32EEEEEENS_10tfloat32_tENS5_IJlSC_lEEESJ_SK_NS4_8TiledMMAINS4_8MMA_AtomIJNS4_23SM100_MMA_TF32_2x1SM_SSISJ_SJ_fLi128ELi256ELNS4_4UMMA5MajorE0ELSP_0ELNSO_7ScaleInE0ELSQ_0EEEEEENS4_6LayoutINS5_IJSC_SC_SC_EEENS5_IJNSA_ILi0EEESV_SV_EEEEENS5_IJNS4_10UnderscoreESY_SY_EEEEENS4_28SM100_TMA_2SM_LOAD_MULTICASTENS4_14ComposedLayoutINS4_7SwizzleILi3ELi4ELi3EEENS4_18smem_ptr_flag_bitsILi32EEENST_INS5_IJNSA_ILi8EEESH_EEENS5_IJSH_SC_EEEEEEEvNS4_8identityES11_S1B_vS1C_EENS_8epilogue10collective18CollectiveEpilogueINS1E_23Sm100TmaWarpSpecializedILi4ELi2ELi16ELb1ELb0EEEJNS5_IJNSA_ILi64EEESG_SH_EEENS5_IJNST_IS1J_SC_EENST_INS5_IJNSA_ILi16EEENSA_ILi2EEEEEENS5_IJSC_SF_EEEEEEEESJ_SK_SJ_SK_NS1E_6fusion15FusionCallbacksIS1I_NS1S_17LinearCombinationISJ_fSJ_fLNS_15FloatRoundStyleE2EEES1K_S1R_JEEENS4_5SM1004TMEM4LOAD26SM100_TMEM_LOAD_32dp32b16xENS4_13SM90_TMA_LOADENS12_INS13_ILi2ELi4ELi3EEES16_NST_INS5_IJS17_S1M_EEENS5_IJS1M_SC_EEEEEEENS4_39AutoVectorizingCopyWithAssumedAlignmentILi128EEENS4_14SM90_TMA_STOREES27_S29_S29_EEEvvEEEEvNT_6ParamsE)
        /*0e18*/ 	.short	0x0380
        /*0e1a*/ 	.short	0x0800


	//----- nvinfo : EIATTR_SW_WAR
	.align		4
.L_55:
        /*0e1c*/ 	.byte	0x04, 0x36
        /*0e1e*/ 	.short	(.L_57 - .L_56)
.L_56:
        /*0e20*/ 	.word	0x00000008
.L_57:


//--------------------- .nv.callgraph             --------------------------
	.section	.nv.callgraph,"",@"SHT_CUDA_CALLGRAPH"
	.align	4
	.sectionentsize	8
	.align		4
        /*0000*/ 	.word	0x00000000
	.align		4
        /*0004*/ 	.word	0xffffffff
	.align		4
        /*0008*/ 	.word	index@(_ZN7cutlass13device_kernelINS_4gemm6kernel13GemmUniversalIN4cute5tupleIJiiiiEEENS1_10collective13CollectiveMmaINS1_35MainloopSm100TmaUmmaWarpSpecializedILi8ELi2ELi4ENS5_IJNS4_1CILi4EEESB_NSA_ILi1EEEEEEEENS5_IJNSA_ILi128EEENSA_ILi256EEENSA_ILi32EEEEEENS_10tfloat32_tENS5_IJlSC_lEEESJ_SK_NS4_8TiledMMAINS4_8MMA_AtomIJNS4_23SM100_MMA_TF32_2x1SM_SSISJ_SJ_fLi128ELi256ELNS4_4UMMA5MajorE0ELSP_0ELNSO_7ScaleInE0ELSQ_0EEEEEENS4_6LayoutINS5_IJSC_SC_SC_EEENS5_IJNSA_ILi0EEESV_SV_EEEEENS5_IJNS4_10UnderscoreESY_SY_EEEEENS4_28SM100_TMA_2SM_LOAD_MULTICASTENS4_14ComposedLayoutINS4_7SwizzleILi3ELi4ELi3EEENS4_18smem_ptr_flag_bitsILi32EEENST_INS5_IJNSA_ILi8EEESH_EEENS5_IJSH_SC_EEEEEEEvNS4_8identityES11_S1B_vS1C_EENS_8epilogue10collective18CollectiveEpilogueINS1E_23Sm100TmaWarpSpecializedILi4ELi2ELi16ELb1ELb0EEEJNS5_IJNSA_ILi64EEESG_SH_EEENS5_IJNST_IS1J_SC_EENST_INS5_IJNSA_ILi16EEENSA_ILi2EEEEEENS5_IJSC_SF_EEEEEEEESJ_SK_SJ_SK_NS1E_6fusion15FusionCallbacksIS1I_NS1S_17LinearCombinationISJ_fSJ_fLNS_15FloatRoundStyleE2EEES1K_S1R_JEEENS4_5SM1004TMEM4LOAD26SM100_TMEM_LOAD_32dp32b16xENS4_13SM90_TMA_LOADENS12_INS13_ILi2ELi4ELi3EEES16_NST_INS5_IJS17_S1M_EEENS5_IJS1M_SC_EEEEEEENS4_39AutoVectorizingCopyWithAssumedAlignmentILi128EEENS4_14SM90_TMA_STOREES27_S29_S29_EEEvvEEEEvNT_6ParamsE)
	.align		4
        /*000c*/ 	.word	index@(__assertfail)
	.align		4
        /*0010*/ 	.word	0x00000000
	.align		4
        /*0014*/ 	.word	0xfffffffe
	.align		4
        /*0018*/ 	.word	0x00000000
	.align		4
        /*001c*/ 	.word	0xfffffffd
	.align		4
        /*0020*/ 	.word	0x00000000
	.align		4
        /*0024*/ 	.word	0xfffffffc


//--------------------- .nv.constant4             --------------------------
	.section	.nv.constant4,"a",@progbits
	.align	8
	.align		8
.nv.constant4:
        /*0000*/ 	.dword	__assertfail
	.align		8
        /*0008*/ 	.dword	__unnamed_1
	.align		8
        /*0010*/ 	.dword	__unnamed_2
	.align		8
        /*0018*/ 	.dword	_ZN40_INTERNAL_50eacad3_4_k_cu_23652dbb_365834cuda3std3__45__cpo5beginE
	.align		8
        /*0020*/ 	.dword	_ZN40_INTERNAL_50eacad3_4_k_cu_23652dbb_365834cuda3std3__45__cpo3endE
	.align		8
        /*0028*/ 	.dword	_ZN40_INTERNAL_50eacad3_4_k_cu_23652dbb_365834cuda3std3__45__cpo6cbeginE
	.align		8
        /*0030*/ 	.dword	_ZN40_INTERNAL_50eacad3_4_k_cu_23652dbb_365834cuda3std3__45__cpo4cendE
	.align		8
        /*0038*/ 	.dword	_ZN40_INTERNAL_50eacad3_4_k_cu_23652dbb_365834cuda3std3__442_GLOBAL__N__50eacad3_4_k_cu_23652dbb_365836ignoreE
	.align		8
        /*0040*/ 	.dword	_ZN40_INTERNAL_50eacad3_4_k_cu_23652dbb_365834cuda3std3__419piecewise_constructE
	.align		8
        /*0048*/ 	.dword	_ZN40_INTERNAL_50eacad3_4_k_cu_23652dbb_365834cuda3std3__48in_placeE
	.align		8
        /*0050*/ 	.dword	_ZN40_INTERNAL_50eacad3_4_k_cu_23652dbb_365834cuda3std6ranges3__45__cpo4swapE
	.align		8
        /*0058*/ 	.dword	_ZN40_INTERNAL_50eacad3_4_k_cu_23652dbb_365834cuda3std6ranges3__45__cpo9iter_moveE
	.align		8
        /*0060*/ 	.dword	_ZN40_INTERNAL_50eacad3_4_k_cu_23652dbb_365834cute7productE
	.align		8
        /*0068*/ 	.dword	_ZN40_INTERNAL_50eacad3_4_k_cu_23652dbb_365834cute1_E
	.align		8
        /*0070*/ 	.dword	$str$25
	.align		8
        /*0078*/ 	.dword	$str$26
	.align		8
        /*0080*/ 	.dword	$str$27
	.align		8
        /*0088*/ 	.dword	$str$28


//--------------------- .text._ZN7cutlass13device_kernelINS_4gemm6kernel13GemmUniversalIN4cute5tupleIJiiiiEEENS1_10collective13CollectiveMmaINS1_35MainloopSm100TmaUmmaWarpSpecializedILi8ELi2ELi4ENS5_IJNS4_1CILi4EEESB_NSA_ILi1EEEEEEEENS5_IJNSA_ILi128EEENSA_ILi256EEENSA_ILi32EEEEEENS_10tfloat32_tENS5_IJlSC_lEEESJ_SK_NS4_8TiledMMAINS4_8MMA_AtomIJNS4_23SM100_MMA_TF32_2x1SM_SSISJ_SJ_fLi128ELi256ELNS4_4UMMA5MajorE0ELSP_0ELNSO_7ScaleInE0ELSQ_0EEEEEENS4_6LayoutINS5_IJSC_SC_SC_EEENS5_IJNSA_ILi0EEESV_SV_EEEEENS5_IJNS4_10UnderscoreESY_SY_EEEEENS4_28SM100_TMA_2SM_LOAD_MULTICASTENS4_14ComposedLayoutINS4_7SwizzleILi3ELi4ELi3EEENS4_18smem_ptr_flag_bitsILi32EEENST_INS5_IJNSA_ILi8EEESH_EEENS5_IJSH_SC_EEEEEEEvNS4_8identityES11_S1B_vS1C_EENS_8epilogue10collective18CollectiveEpilogueINS1E_23Sm100TmaWarpSpecializedILi4ELi2ELi16ELb1ELb0EEEJNS5_IJNSA_ILi64EEESG_SH_EEENS5_IJNST_IS1J_SC_EENST_INS5_IJNSA_ILi16EEENSA_ILi2EEEEEENS5_IJSC_SF_EEEEEEEESJ_SK_SJ_SK_NS1E_6fusion15FusionCallbacksIS1I_NS1S_17LinearCombinationISJ_fSJ_fLNS_15FloatRoundStyleE2EEES1K_S1R_JEEENS4_5SM1004TMEM4LOAD26SM100_TMEM_LOAD_32dp32b16xENS4_13SM90_TMA_LOADENS12_INS13_ILi2ELi4ELi3EEES16_NST_INS5_IJS17_S1M_EEENS5_IJS1M_SC_EEEEEEENS4_39AutoVectorizingCopyWithAssumedAlignmentILi128EEENS4_14SM90_TMA_STOREES27_S29_S29_EEEvvEEEEvNT_6ParamsE --------------------------
	.section	.text._ZN7cutlass13device_kernelINS_4gemm6kernel13GemmUniversalIN4cute5tupleIJiiiiEEENS1_10collective13CollectiveMmaINS1_35MainloopSm100TmaUmmaWarpSpecializedILi8ELi2ELi4ENS5_IJNS4_1CILi4EEESB_NSA_ILi1EEEEEEEENS5_IJNSA_ILi128EEENSA_ILi256EEENSA_ILi32EEEEEENS_10tfloat32_tENS5_IJlSC_lEEESJ_SK_NS4_8TiledMMAINS4_8MMA_AtomIJNS4_23SM100_MMA_TF32_2x1SM_SSISJ_SJ_fLi128ELi256ELNS4_4UMMA5MajorE0ELSP_0ELNSO_7ScaleInE0ELSQ_0EEEEEENS4_6LayoutINS5_IJSC_SC_SC_EEENS5_IJNSA_ILi0EEESV_SV_EEEEENS5_IJNS4_10UnderscoreESY_SY_EEEEENS4_28SM100_TMA_2SM_LOAD_MULTICASTENS4_14ComposedLayoutINS4_7SwizzleILi3ELi4ELi3EEENS4_18smem_ptr_flag_bitsILi32EEENST_INS5_IJNSA_ILi8EEESH_EEENS5_IJSH_SC_EEEEEEEvNS4_8identityES11_S1B_vS1C_EENS_8epilogue10collective18CollectiveEpilogueINS1E_23Sm100TmaWarpSpecializedILi4ELi2ELi16ELb1ELb0EEEJNS5_IJNSA_ILi64EEESG_SH_EEENS5_IJNST_IS1J_SC_EENST_INS5_IJNSA_ILi16EEENSA_ILi2EEEEEENS5_IJSC_SF_EEEEEEEESJ_SK_SJ_SK_NS1E_6fusion15FusionCallbacksIS1I_NS1S_17LinearCombinationISJ_fSJ_fLNS_15FloatRoundStyleE2EEES1K_S1R_JEEENS4_5SM1004TMEM4LOAD26SM100_TMEM_LOAD_32dp32b16xENS4_13SM90_TMA_LOADENS12_INS13_ILi2ELi4ELi3EEES16_NST_INS5_IJS17_S1M_EEENS5_IJS1M_SC_EEEEEEENS4_39AutoVectorizingCopyWithAssumedAlignmentILi128EEENS4_14SM90_TMA_STOREES27_S29_S29_EEEvvEEEEvNT_6ParamsE,"ax",@progbits
	.align	128
.text._ZN7cutlass13device_kernelINS_4gemm6kernel13GemmUniversalIN4cute5tupleIJiiiiEEENS1_10collective13CollectiveMmaINS1_35MainloopSm100TmaUmmaWarpSpecializedILi8ELi2ELi4ENS5_IJNS4_1CILi4EEESB_NSA_ILi1EEEEEEEENS5_IJNSA_ILi128EEENSA_ILi256EEENSA_ILi32EEEEEENS_10tfloat32_tENS5_IJlSC_lEEESJ_SK_NS4_8TiledMMAINS4_8MMA_AtomIJNS4_23SM100_MMA_TF32_2x1SM_SSISJ_SJ_fLi128ELi256ELNS4_4UMMA5MajorE0ELSP_0ELNSO_7ScaleInE0ELSQ_0EEEEEENS4_6LayoutINS5_IJSC_SC_SC_EEENS5_IJNSA_ILi0EEESV_SV_EEEEENS5_IJNS4_10UnderscoreESY_SY_EEEEENS4_28SM100_TMA_2SM_LOAD_MULTICASTENS4_14ComposedLayoutINS4_7SwizzleILi3ELi4ELi3EEENS4_18smem_ptr_flag_bitsILi32EEENST_INS5_IJNSA_ILi8EEESH_EEENS5_IJSH_SC_EEEEEEEvNS4_8identityES11_S1B_vS1C_EENS_8epilogue10collective18CollectiveEpilogueINS1E_23Sm100TmaWarpSpecializedILi4ELi2ELi16ELb1ELb0EEEJNS5_IJNSA_ILi64EEESG_SH_EEENS5_IJNST_IS1J_SC_EENST_INS5_IJNSA_ILi16EEENSA_ILi2EEEEEENS5_IJSC_SF_EEEEEEEESJ_SK_SJ_SK_NS1E_6fusion15FusionCallbacksIS1I_NS1S_17LinearCombinationISJ_fSJ_fLNS_15FloatRoundStyleE2EEES1K_S1R_JEEENS4_5SM1004TMEM4LOAD26SM100_TMEM_LOAD_32dp32b16xENS4_13SM90_TMA_LOADENS12_INS13_ILi2ELi4ELi3EEES16_NST_INS5_IJS17_S1M_EEENS5_IJS1M_SC_EEEEEEENS4_39AutoVectorizingCopyWithAssumedAlignmentILi128EEENS4_14SM90_TMA_STOREES27_S29_S29_EEEvvEEEEvNT_6ParamsE:
        .type           _ZN7cutlass13device_kernelINS_4gemm6kernel13GemmUniversalIN4cute5tupleIJiiiiEEENS1_10collective13CollectiveMmaINS1_35MainloopSm100TmaUmmaWarpSpecializedILi8ELi2ELi4ENS5_IJNS4_1CILi4EEESB_NSA_ILi1EEEEEEEENS5_IJNSA_ILi128EEENSA_ILi256EEENSA_ILi32EEEEEENS_10tfloat32_tENS5_IJlSC_lEEESJ_SK_NS4_8TiledMMAINS4_8MMA_AtomIJNS4_23SM100_MMA_TF32_2x1SM_SSISJ_SJ_fLi128ELi256ELNS4_4UMMA5MajorE0ELSP_0ELNSO_7ScaleInE0ELSQ_0EEEEEENS4_6LayoutINS5_IJSC_SC_SC_EEENS5_IJNSA_ILi0EEESV_SV_EEEEENS5_IJNS4_10UnderscoreESY_SY_EEEEENS4_28SM100_TMA_2SM_LOAD_MULTICASTENS4_14ComposedLayoutINS4_7SwizzleILi3ELi4ELi3EEENS4_18smem_ptr_flag_bitsILi32EEENST_INS5_IJNSA_ILi8EEESH_EEENS5_IJSH_SC_EEEEEEEvNS4_8identityES11_S1B_vS1C_EENS_8epilogue10collective18CollectiveEpilogueINS1E_23Sm100TmaWarpSpecializedILi4ELi2ELi16ELb1ELb0EEEJNS5_IJNSA_ILi64EEESG_SH_EEENS5_IJNST_IS1J_SC_EENST_INS5_IJNSA_ILi16EEENSA_ILi2EEEEEENS5_IJSC_SF_EEEEEEEESJ_SK_SJ_SK_NS1E_6fusion15FusionCallbacksIS1I_NS1S_17LinearCombinationISJ_fSJ_fLNS_15FloatRoundStyleE2EEES1K_S1R_JEEENS4_5SM1004TMEM4LOAD26SM100_TMEM_LOAD_32dp32b16xENS4_13SM90_TMA_LOADENS12_INS13_ILi2ELi4ELi3EEES16_NST_INS5_IJS17_S1M_EEENS5_IJS1M_SC_EEEEEEENS4_39AutoVectorizingCopyWithAssumedAlignmentILi128EEENS4_14SM90_TMA_STOREES27_S29_S29_EEEvvEEEEvNT_6ParamsE,@function
        .size           _ZN7cutlass13device_kernelINS_4gemm6kernel13GemmUniversalIN4cute5tupleIJiiiiEEENS1_10collective13CollectiveMmaINS1_35MainloopSm100TmaUmmaWarpSpecializedILi8ELi2ELi4ENS5_IJNS4_1CILi4EEESB_NSA_ILi1EEEEEEEENS5_IJNSA_ILi128EEENSA_ILi256EEENSA_ILi32EEEEEENS_10tfloat32_tENS5_IJlSC_lEEESJ_SK_NS4_8TiledMMAINS4_8MMA_AtomIJNS4_23SM100_MMA_TF32_2x1SM_SSISJ_SJ_fLi128ELi256ELNS4_4UMMA5MajorE0ELSP_0ELNSO_7ScaleInE0ELSQ_0EEEEEENS4_6LayoutINS5_IJSC_SC_SC_EEENS5_IJNSA_ILi0EEESV_SV_EEEEENS5_IJNS4_10UnderscoreESY_SY_EEEEENS4_28SM100_TMA_2SM_LOAD_MULTICASTENS4_14ComposedLayoutINS4_7SwizzleILi3ELi4ELi3EEENS4_18smem_ptr_flag_bitsILi32EEENST_INS5_IJNSA_ILi8EEESH_EEENS5_IJSH_SC_EEEEEEEvNS4_8identityES11_S1B_vS1C_EENS_8epilogue10collective18CollectiveEpilogueINS1E_23Sm100TmaWarpSpecializedILi4ELi2ELi16ELb1ELb0EEEJNS5_IJNSA_ILi64EEESG_SH_EEENS5_IJNST_IS1J_SC_EENST_INS5_IJNSA_ILi16EEENSA_ILi2EEEEEENS5_IJSC_SF_EEEEEEEESJ_SK_SJ_SK_NS1E_6fusion15FusionCallbacksIS1I_NS1S_17LinearCombinationISJ_fSJ_fLNS_15FloatRoundStyleE2EEES1K_S1R_JEEENS4_5SM1004TMEM4LOAD26SM100_TMEM_LOAD_32dp32b16xENS4_13SM90_TMA_LOADENS12_INS13_ILi2ELi4ELi3EEES16_NST_INS5_IJS17_S1M_EEENS5_IJS1M_SC_EEEEEEENS4_39AutoVectorizingCopyWithAssumedAlignmentILi128EEENS4_14SM90_TMA_STOREES27_S29_S29_EEEvvEEEEvNT_6ParamsE,(.L_x_253 - _ZN7cutlass13device_kernelINS_4gemm6kernel13GemmUniversalIN4cute5tupleIJiiiiEEENS1_10collective13CollectiveMmaINS1_35MainloopSm100TmaUmmaWarpSpecializedILi8ELi2ELi4ENS5_IJNS4_1CILi4EEESB_NSA_ILi1EEEEEEEENS5_IJNSA_ILi128EEENSA_ILi256EEENSA_ILi32EEEEEENS_10tfloat32_tENS5_IJlSC_lEEESJ_SK_NS4_8TiledMMAINS4_8MMA_AtomIJNS4_23SM100_MMA_TF32_2x1SM_SSISJ_SJ_fLi128ELi256ELNS4_4UMMA5MajorE0ELSP_0ELNSO_7ScaleInE0ELSQ_0EEEEEENS4_6LayoutINS5_IJSC_SC_SC_EEENS5_IJNSA_ILi0EEESV_SV_EEEEENS5_IJNS4_10UnderscoreESY_SY_EEEEENS4_28SM100_TMA_2SM_LOAD_MULTICASTENS4_14ComposedLayoutINS4_7SwizzleILi3ELi4ELi3EEENS4_18smem_ptr_flag_bitsILi32EEENST_INS5_IJNSA_ILi8EEESH_EEENS5_IJSH_SC_EEEEEEEvNS4_8identityES11_S1B_vS1C_EENS_8epilogue10collective18CollectiveEpilogueINS1E_23Sm100TmaWarpSpecializedILi4ELi2ELi16ELb1ELb0EEEJNS5_IJNSA_ILi64EEESG_SH_EEENS5_IJNST_IS1J_SC_EENST_INS5_IJNSA_ILi16EEENSA_ILi2EEEEEENS5_IJSC_SF_EEEEEEEESJ_SK_SJ_SK_NS1E_6fusion15FusionCallbacksIS1I_NS1S_17LinearCombinationISJ_fSJ_fLNS_15FloatRoundStyleE2EEES1K_S1R_JEEENS4_5SM1004TMEM4LOAD26SM100_TMEM_LOAD_32dp32b16xENS4_13SM90_TMA_LOADENS12_INS13_ILi2ELi4ELi3EEES16_NST_INS5_IJS17_S1M_EEENS5_IJS1M_SC_EEEEEEENS4_39AutoVectorizingCopyWithAssumedAlignmentILi128EEENS4_14SM90_TMA_STOREES27_S29_S29_EEEvvEEEEvNT_6ParamsE)
        .other          _ZN7cutlass13device_kernelINS_4gemm6kernel13GemmUniversalIN4cute5tupleIJiiiiEEENS1_10collective13CollectiveMmaINS1_35MainloopSm100TmaUmmaWarpSpecializedILi8ELi2ELi4ENS5_IJNS4_1CILi4EEESB_NSA_ILi1EEEEEEEENS5_IJNSA_ILi128EEENSA_ILi256EEENSA_ILi32EEEEEENS_10tfloat32_tENS5_IJlSC_lEEESJ_SK_NS4_8TiledMMAINS4_8MMA_AtomIJNS4_23SM100_MMA_TF32_2x1SM_SSISJ_SJ_fLi128ELi256ELNS4_4UMMA5MajorE0ELSP_0ELNSO_7ScaleInE0ELSQ_0EEEEEENS4_6LayoutINS5_IJSC_SC_SC_EEENS5_IJNSA_ILi0EEESV_SV_EEEEENS5_IJNS4_10UnderscoreESY_SY_EEEEENS4_28SM100_TMA_2SM_LOAD_MULTICASTENS4_14ComposedLayoutINS4_7SwizzleILi3ELi4ELi3EEENS4_18smem_ptr_flag_bitsILi32EEENST_INS5_IJNSA_ILi8EEESH_EEENS5_IJSH_SC_EEEEEEEvNS4_8identityES11_S1B_vS1C_EENS_8epilogue10collective18CollectiveEpilogueINS1E_23Sm100TmaWarpSpecializedILi4ELi2ELi16ELb1ELb0EEEJNS5_IJNSA_ILi64EEESG_SH_EEENS5_IJNST_IS1J_SC_EENST_INS5_IJNSA_ILi16EEENSA_ILi2EEEEEENS5_IJSC_SF_EEEEEEEESJ_SK_SJ_SK_NS1E_6fusion15FusionCallbacksIS1I_NS1S_17LinearCombinationISJ_fSJ_fLNS_15FloatRoundStyleE2EEES1K_S1R_JEEENS4_5SM1004TMEM4LOAD26SM100_TMEM_LOAD_32dp32b16xENS4_13SM90_TMA_LOADENS12_INS13_ILi2ELi4ELi3EEES16_NST_INS5_IJS17_S1M_EEENS5_IJS1M_SC_EEEEEEENS4_39AutoVectorizingCopyWithAssumedAlignmentILi128EEENS4_14SM90_TMA_STOREES27_S29_S29_EEEvvEEEEvNT_6ParamsE,@"STO_CUDA_ENTRY STV_DEFAULT"
_ZN7cutlass13device_kernelINS_4gemm6kernel13GemmUniversalIN4cute5tupleIJiiiiEEENS1_10collective13CollectiveMmaINS1_35MainloopSm100TmaUmmaWarpSpecializedILi8ELi2ELi4ENS5_IJNS4_1CILi4EEESB_NSA_ILi1EEEEEEEENS5_IJNSA_ILi128EEENSA_ILi256EEENSA_ILi32EEEEEENS_10tfloat32_tENS5_IJlSC_lEEESJ_SK_NS4_8TiledMMAINS4_8MMA_AtomIJNS4_23SM100_MMA_TF32_2x1SM_SSISJ_SJ_fLi128ELi256ELNS4_4UMMA5MajorE0ELSP_0ELNSO_7ScaleInE0ELSQ_0EEEEEENS4_6LayoutINS5_IJSC_SC_SC_EEENS5_IJNSA_ILi0EEESV_SV_EEEEENS5_IJNS4_10UnderscoreESY_SY_EEEEENS4_28SM100_TMA_2SM_LOAD_MULTICASTENS4_14ComposedLayoutINS4_7SwizzleILi3ELi4ELi3EEENS4_18smem_ptr_flag_bitsILi32EEENST_INS5_IJNSA_ILi8EEESH_EEENS5_IJSH_SC_EEEEEEEvNS4_8identityES11_S1B_vS1C_EENS_8epilogue10collective18CollectiveEpilogueINS1E_23Sm100TmaWarpSpecializedILi4ELi2ELi16ELb1ELb0EEEJNS5_IJNSA_ILi64EEESG_SH_EEENS5_IJNST_IS1J_SC_EENST_INS5_IJNSA_ILi16EEENSA_ILi2EEEEEENS5_IJSC_SF_EEEEEEEESJ_SK_SJ_SK_NS1E_6fusion15FusionCallbacksIS1I_NS1S_17LinearCombinationISJ_fSJ_fLNS_15FloatRoundStyleE2EEES1K_S1R_JEEENS4_5SM1004TMEM4LOAD26SM100_TMEM_LOAD_32dp32b16xENS4_13SM90_TMA_LOADENS12_INS13_ILi2ELi4ELi3EEES16_NST_INS5_IJS17_S1M_EEENS5_IJS1M_SC_EEEEEEENS4_39AutoVectorizingCopyWithAssumedAlignmentILi128EEENS4_14SM90_TMA_STOREES27_S29_S29_EEEvvEEEEvNT_6ParamsE:
[----:B------:R-:W1:Y:S01]  /*0000*/  LDC R1, c[0x0][0x37c] ;  /* 0x0000df00ff017b82 */ /* 0x000e620000000800 */
[----:B------:R-:W2:Y:S01]  /*0010*/  S2R R79, SR_TID.X ;  /* 0x00000000004f7919 */ /* 0x000ea20000002100 */
[----:B------:R-:W3:Y:S06]  /*0020*/  LDCU.64 UR8, c[0x0][0x890] ;  /* 0x00011200ff0877ac */ /* 0x000eec0008000a00 */
[----:B------:R-:W4:Y:S01]  /*0030*/  S2UR UR4, SR_CgaCtaId ;  /* 0x00000000000479c3 */ /* 0x000f220000008800 */
[----:B------:R-:W-:Y:S02]  /*0040*/  PRMT R66, RZ, 0x7610, R66 ;  /* 0x00007610ff427816 */ /* 0x000fe40000000042 */
[----:B------:R-:W-:-:S02]  /*0050*/  ELECT P0, URZ, PT ;  /* 0x0000000000ff782f */ /* 0x000fc40003800000 */
[----:B---3--:R-:W-:-:S04]  /*0060*/  ISETP.NE.U32.AND P1, PT, RZ, UR8, PT ;  /* 0x00000008ff007c0c */ /* 0x008fc8000bf25070 */
[----:B------:R-:W-:Y:S01]  /*0070*/  ISETP.NE.AND.EX P2, PT, RZ, UR9, PT, P1 ;  /* 0x00000009ff007c0c */ /* 0x000fe2000bf45310 */
[----:B----4-:R-:W-:Y:S02]  /*0080*/  ULOP3.LUT UR47, UR4, 0x1, URZ, 0xc0, !UPT ;  /* 0x00000001042f7892 */ /* 0x010fe4000f8ec0ff */
[----:B------:R-:W-:Y:S01]  /*0090*/  ULOP3.LUT UR46, UR4, 0x1, URZ, 0x3c, !UPT ;  /* 0x00000001042e7892 */ /* 0x000fe2000f8e3cff */
[----:B--2---:R-:W-:-:S05]  /*00a0*/  SHF.R.U32.HI R67, RZ, 0x5, R79 ;  /* 0x00000005ff437819 */ /* 0x004fca000001164f */
[----:B------:R-:W2:Y:S02]  /*00b0*/  SHFL.IDX PT, R0, R67, RZ, 0x1f ;  /* 0x00001fff43007589 */ /* 0x000ea400000e0000 */
[----:B--2---:R-:W-:Y:S02]  /*00c0*/  R2UR UR22, R0 ;  /* 0x00000000001672ca */ /* 0x004fe400000e0000 */
[----:B-1----:R-:W-:-:S13]  /*00d0*/  @P2 BRA `(.L_x_0) ;  /* 0x0000000000302947 */ /* 0x002fda0003800000 */
[----:B------:R-:W1:Y:S02]  /*00e0*/  LDCU.64 UR4, c[0x0][0x888] ;  /* 0x00011100ff0477ac */ /* 0x000e640008000a00 */
[----:B-1----:R-:W-:-:S04]  /*00f0*/  UISETP.NE.U32.AND UP0, UPT, UR4, URZ, UPT ;  /* 0x000000ff0400728c */ /* 0x002fc8000bf05070 */
[----:B------:R-:W-:-:S09]  /*0100*/  UISETP.NE.AND.EX UP0, UPT, UR5, URZ, UPT, UP0 ;  /* 0x000000ff0500728c */ /* 0x000fd2000bf05300 */
[----:B------:R-:W-:Y:S05]  /*0110*/  BRA.U !UP0, `(.L_x_1) ;  /* 0x0000000108147547 */ /* 0x000fea000b800000 */
[----:B------:R-:W1:Y:S01]  /*0120*/  LDC.64 R2, c[0x0][0x888] ;  /* 0x00022200ff027b82 */ /* 0x000e620000000a00 */
[----:B------:R-:W1:Y:S02]  /*0130*/  LDCU.64 UR4, c[0x0][0x358] ;  /* 0x00006b00ff0477ac */ /* 0x000e640008000a00 */
[----:B-1----:R1:W5:Y:S01]  /*0140*/  LDG.E R27, desc[UR4][R2.64] ;  /* 0x00000004021b7981 */ /* 0x002362000c1e1900 */
[----:B------:R-:W-:Y:S01]  /*0150*/  HFMA2 R66, -RZ, RZ, 0, 5.9604644775390625e-08 ;  /* 0x00000001ff427431 */ /* 0x000fe200000001ff */
[----:B------:R-:W-:Y:S05]  /*0160*/  BRA `(.L_x_0) ;  /* 0x00000000000c7947 */ /* 0x000fea0003800000 */
.L_x_1:
[----:B------:R-:W1:Y:S01]  /*0170*/  LDCU UR4, c[0x0][0x880] ;  /* 0x00011000ff0477ac */ /* 0x000e620008000800 */
[----:B------:R-:W-:Y:S01]  /*0180*/  HFMA2 R66, -RZ, RZ, 0, 5.9604644775390625e-08 ;  /* 0x00000001ff427431 */ /* 0x000fe200000001ff */
[----:B-1----:R-:W-:-:S07]  /*0190*/  MOV R27, UR4 ;  /* 0x00000004001b7c02 */ /* 0x002fce0008000f00 */
.L_x_0:
[----:B------:R-:W2:Y:S02]  /*01a0*/  LDCU.64 UR4, c[0x0][0x8b0] ;  /* 0x00011600ff0477ac */ /* 0x000ea40008000a00 */
[----:B--2---:R-:W-:-:S04]  /*01b0*/  UISETP.NE.U32.AND UP0, UPT, UR4, URZ, UPT ;  /* 0x000000ff0400728c */ /* 0x004fc8000bf05070 */
[----:B------:R-:W-:-:S09]  /*01c0*/  UISETP.NE.AND.EX UP0, UPT, UR5, URZ, UPT, UP0 ;  /* 0x000000ff0500728c */ /* 0x000fd2000bf05300 */
[----:B------:R-:W-:Y:S05]  /*01d0*/  BRA.U UP0, `(.L_x_2) ;  /* 0x0000000100287547 */ /* 0x000fea000b800000 */
[----:B------:R-:W2:Y:S02]  /*01e0*/  LDCU.64 UR4, c[0x0][0x8a8] ;  /* 0x00011500ff0477ac */ /* 0x000ea40008000a00 */
[----:B--2---:R-:W-:-:S04]  /*01f0*/  UISETP.NE.U32.AND UP0, UPT, UR4, URZ, UPT ;  /* 0x000000ff0400728c */ /* 0x004fc8000bf05070 */
[----:B------:R-:W-:-:S09]  /*0200*/  UISETP.NE.AND.EX UP0, UPT, UR5, URZ, UPT, UP0 ;  /* 0x000000ff0500728c */ /* 0x000fd2000bf05300 */
[----:B------:R-:W-:Y:S05]  /*0210*/  BRA.U !UP0, `(.L_x_3) ;  /* 0x0000000108107547 */ /* 0x000fea000b800000 */
[----:B------:R-:W2:Y:S01]  /*0220*/  LDC.64 R24, c[0x0][0x8a8] ;  /* 0x00022a00ff187b82 */ /* 0x000ea20000000a00 */
[----:B------:R-:W2:Y:S02]  /*0230*/  LDCU.64 UR4, c[0x0][0x358] ;  /* 0x00006b00ff0477ac */ /* 0x000ea40008000a00 */
[----:B--2---:R2:W5:Y:S01]  /*0240*/  LDG.E R24, desc[UR4][R24.64] ;  /* 0x0000000418187981 */ /* 0x004562000c1e1900 */
[----:B------:R-:W-:Y:S05]  /*0250*/  BRA `(.L_x_2) ;  /* 0x0000000000087947 */ /* 0x000fea0003800000 */
.L_x_3:
[----:B------:R-:W2:Y:S02]  /*0260*/  LDCU UR4, c[0x0][0x8a0] ;  /* 0x00011400ff0477ac */ /* 0x000ea40008000800 */
[----:B--2---:R-:W-:Y:S02]  /*0270*/  MOV R24, UR4 ;  /* 0x0000000400187c02 */ /* 0x004fe40008000f00 */
.L_x_2:
[----:B------:R-:W-:Y:S01]  /*0280*/  IMAD.U32 R0, RZ, RZ, UR22 ;  /* 0x00000016ff007e24 */ /* 0x000fe2000f8e00ff */
[----:B------:R-:W-:Y:S04]  /*0290*/  BSSY.RECONVERGENT B0, `(.L_x_4) ;  /* 0x000000c000007945 */ /* 0x000fe80003800200 */
[C---:B------:R-:W-:Y:S02]  /*02a0*/  ISETP.NE.OR P3, PT, R0.reuse, 0x1, !P0 ;  /* 0x000000010000780c */ /* 0x040fe40004765670 */
[----:B------:R-:W-:-:S11]  /*02b0*/  ISETP.NE.OR P2, PT, R0, 0x3, !P0 ;  /* 0x000000030000780c */ /* 0x000fd60004745670 */
[----:B------:R-:W-:Y:S05]  /*02c0*/  @P3 BRA `(.L_x_5) ;  /* 0x0000000000203947 */ /* 0x000fea0003800000 */
[----:B------:R-:W3:Y:S02]  /*02d0*/  LDCU.64 UR4, c[0x0][0x348] ;  /* 0x00006900ff0477ac */ /* 0x000ee40008000a00 */
[----:B---3--:R-:W-:Y:S02]  /*02e0*/  UIADD3 UR6, UP1, UPT, UR4, 0x80, URZ ;  /* 0x0000008004067890 */ /* 0x008fe4000ff3e0ff */
[----:B------:R-:W-:Y:S02]  /*02f0*/  UIADD3 UR4, UP0, UPT, UR4, 0x180, URZ ;  /* 0x0000018004047890 */ /* 0x000fe4000ff1e0ff */
[----:B------:R-:W-:Y:S02]  /*0300*/  UIADD3.X UR7, UPT, UPT, URZ, UR5, URZ, UP1, !UPT ;  /* 0x00000005ff077290 */ /* 0x000fe40008ffe4ff */
[----:B------:R-:W-:-:S07]  /*0310*/  UIADD3.X UR5, UPT, UPT, URZ, UR5, URZ, UP0, !UPT ;  /* 0x00000005ff057290 */ /* 0x000fce00087fe4ff */
[----:B------:R3:W-:Y:S02]  /*0320*/  UTMACCTL.PF [UR6] ;  /* 0x00000000060079b9 */ /* 0x0007e40008040000 */
[----:B------:R3:W-:Y:S02]  /*0330*/  UTMACCTL.PF [UR4] ;  /* 0x00000000040079b9 */ /* 0x0007e40008040000 */
[----:B---3--:R-:W-:Y:S01]  /*0340*/  NOP ;  /* 0x0000000000007918 */ /* 0x008fe20000000000 */
.L_x_5:
[----:B------:R-:W-:Y:S05]  /*0350*/  BSYNC.RECONVERGENT B0 ;  /* 0x0000000000007941 */ /* 0x000fea0003800200 */
.L_x_4:
[----:B------:R-:W-:Y:S04]  /*0360*/  BSSY.RECONVERGENT B0, `(.L_x_6) ;  /* 0x000000a000007945 */ /* 0x000fe80003800200 */
        /* <DEDUP_REMOVED lines=9> */
.L_x_7:
[----:B------:R-:W-:Y:S05]  /*0400*/  BSYNC.RECONVERGENT B0 ;  /* 0x0000000000007941 */ /* 0x000fea0003800200 */
.L_x_6:
[----:B------:R-:W3:Y:S01]  /*0410*/  LDCU.64 UR4, c[0x0][0x888] ;  /* 0x00011100ff0477ac */ /* 0x000ee20008000a00 */
[----:B------:R-:W-:Y:S01]  /*0420*/  ISETP.NE.AND.EX P1, PT, RZ, UR9, PT, P1 ;  /* 0x00000009ff007c0c */ /* 0x000fe2000bf25310 */
[----:B------:R-:W-:Y:S01]  /*0430*/  UPLOP3.LUT UP3, UPT, UPT, UPT, UPT, 0x80, 0x8 ;  /* 0x000000000008789c */ /* 0x000fe20003f6f070 */
[----:B---3--:R-:W-:-:S04]  /*0440*/  ISETP.NE.U32.AND P2, PT, RZ, UR4, PT ;  /* 0x00000004ff007c0c */ /* 0x008fc8000bf45070 */
[----:B------:R-:W-:-:S13]  /*0450*/  ISETP.NE.AND.EX P2, PT, RZ, UR5, PT, P2 ;  /* 0x00000005ff007c0c */ /* 0x000fda000bf45320 */
[----:B------:R-:W-:Y:S05]  /*0460*/  @P2 BRA P1, `(.L_x_8) ;  /* 0x0000000000282947 */ /* 0x000fea0000800000 */
[----:B------:R-:W-:Y:S01]  /*0470*/  UISETP.NE.U32.AND UP0, UPT, UR8, URZ, UPT ;  /* 0x000000ff0800728c */ /* 0x000fe2000bf05070 */
[----:B-----5:R-:W-:Y:S01]  /*0480*/  FSETP.NEU.AND P1, PT, R27, RZ, PT ;  /* 0x000000ff1b00720b */ /* 0x020fe20003f2d000 */
[----:B------:R-:W-:Y:S02]  /*0490*/  UISETP.NE.U32.AND UP2, UPT, UR4, URZ, UPT ;  /* 0x000000ff0400728c */ /* 0x000fe4000bf45070 */
[----:B------:R-:W-:Y:S02]  /*04a0*/  UISETP.NE.AND.EX UP1, UPT, UR9, URZ, UPT, UP0 ;  /* 0x000000ff0900728c */ /* 0x000fe4000bf25300 */
[----:B------:R-:W-:-:S04]  /*04b0*/  UISETP.NE.AND.EX UP0, UPT, UR5, URZ, UPT, UP2 ;  /* 0x000000ff0500728c */ /* 0x000fc8000bf05320 */
[----:B------:R-:W-:-:S04]  /*04c0*/  USEL UR4, URZ, 0xffffffff, UP0 ;  /* 0xffffffffff047887 */ /* 0x000fc80008000000 */
[----:B------:R-:W-:Y:S01]  /*04d0*/  VOTEU.ANY UP0, P1 ;  /* 0x0000000000ff7886 */ /* 0x000fe20000800100 */
[----:B------:R-:W-:-:S04]  /*04e0*/  @!UP1 USEL UR4, URZ, 0xffffffff, UP0 ;  /* 0xffffffffff049887 */ /* 0x000fc80008000000 */
[----:B------:R-:W-:-:S04]  /*04f0*/  ULOP3.LUT UR4, UR4, 0x1, URZ, 0xc0, !UPT ;  /* 0x0000000104047892 */ /* 0x000fc8000f8ec0ff */
[----:B------:R-:W-:-:S11]  /*0500*/  UISETP.NE.U32.AND UP3, UPT, UR4, 0x1, UPT ;  /* 0x000000010400788c */ /* 0x000fd6000bf65070 */
.L_x_8:
[----:B------:R-:W3:Y:S01]  /*0510*/  SHFL.IDX PT, R0, R67, RZ, 0x1f ;  /* 0x00001fff43007589 */ /* 0x000ee200000e0000 */
[----:B------:R-:W-:-:S04]  /*0520*/  UISETP.NE.AND UP0, UPT, UR22, 0x2, UPT ;  /* 0x000000021600788c */ /* 0x000fc8000bf05270 */
[----:B------:R-:W-:Y:S02]  /*0530*/  UISETP.EQ.AND UP1, UPT, UR47, URZ, !UP0 ;  /* 0x000000ff2f00728c */ /* 0x000fe4000c722270 */
[----:B------:R-:W-:-:S04]  /*0540*/  USEL UR54, URZ, 0x1, UP0 ;  /* 0x00000001ff367887 */ /* 0x000fc80008000000 */
[----:B------:R-:W-:Y:S02]  /*0550*/  PLOP3.LUT P3, PT, P0, PT, UP1, 0x80, 0x8 ;  /* 0x000000000008781c */ /* 0x000fe4000076f018 */
[----:B---3--:R-:W-:-:S13]  /*0560*/  ISETP.NE.AND P1, PT, R0, RZ, PT ;  /* 0x000000ff0000720c */ /* 0x008fda0003f25270 */
[----:B------:R-:W-:Y:S05]  /*0570*/  @P1 BRA `(.L_x_9) ;  /* 0x0000000000781947 */ /* 0x000fea0003800000 */
[----:B------:R-:W3:Y:S01]  /*0580*/  S2UR UR5, SR_CgaCtaId ;  /* 0x00000000000579c3 */ /* 0x000ee20000008800 */
[----:B------:R-:W-:Y:S01]  /*0590*/  UMOV UR4, 0x400 ;  /* 0x0000040000047882 */ /* 0x000fe20000000000 */
[----:B------:R-:W-:Y:S01]  /*05a0*/  UMOV UR8, 0x1 ;  /* 0x0000000100087882 */ /* 0x000fe20000000000 */
[----:B------:R-:W-:Y:S01]  /*05b0*/  UMOV UR6, 0x5 ;  /* 0x0000000500067882 */ /* 0x000fe20000000000 */
[----:B------:R-:W-:-:S04]  /*05c0*/  UIADD3 UR8, UPT, UPT, -UR8, 0x100000, URZ ;  /* 0x0010000008087890 */ /* 0x000fc8000fffe1ff */
[----:B------:R-:W-:Y:S02]  /*05d0*/  USHF.L.U32 UR9, UR8, 0xb, URZ ;  /* 0x0000000b08097899 */ /* 0x000fe400080006ff */
[----:B------:R-:W-:Y:S02]  /*05e0*/  USHF.L.U32 UR8, UR8, 0x1, URZ ;  /* 0x0000000108087899 */ /* 0x000fe400080006ff */
[----:B------:R-:W-:-:S04]  /*05f0*/  UIADD3 UR6, UPT, UPT, -UR6, 0x100000, URZ ;  /* 0x0010000006067890 */ /* 0x000fc8000fffe1ff */
[----:B------:R-:W-:Y:S02]  /*0600*/  USHF.L.U32 UR7, UR6, 0xb, URZ ;  /* 0x0000000b06077899 */ /* 0x000fe400080006ff */
[----:B------:R-:W-:Y:S01]  /*0610*/  USHF.L.U32 UR6, UR6, 0x1, URZ ;  /* 0x0000000106067899 */ /* 0x000fe200080006ff */
[----:B------:R-:W-:Y:S01]  /*0620*/  ELECT P1, URZ, PT ;  /* 0x0000000000ff782f */ /* 0x000fe20003820000 */
[----:B---3--:R-:W-:Y:S01]  /*0630*/  ULEA UR4, UR5, UR4, 0x18 ;  /* 0x0000000405047291 */ /* 0x008fe2000f8ec0ff */
[----:B------:R-:W3:Y:S11]  /*0640*/  FENCE.VIEW.ASYNC.S ;  /* 0x00000000000073c6 */ /* 0x000ef60000000000 */
[----:B---3--:R3:W4:Y:S01]  /*0650*/  SYNCS.EXCH.64 URZ, [UR4], UR8 ;  /* 0x0000000804ff75b2 */ /* 0x0087220008000100 */
[----:B------:R3:W1:Y:S01]  /*0660*/  SYNCS.EXCH.64 URZ, [UR4+0x40], UR6 ;  /* 0x0000400604ff75b2 */ /* 0x0006620008000100 */
        /* <DEDUP_REMOVED lines=13> */
[----:B------:R3:W1:Y:S02]  /*0740*/  SYNCS.EXCH.64 URZ, [UR4+0x78], UR6 ;  /* 0x0000780604ff75b2 */ /* 0x0006640008000100 */
[----:B---3--:R-:W-:Y:S01]  /*0750*/  NOP ;  /* 0x0000000000007918 */ /* 0x008fe20000000000 */
.L_x_9:
[----:B------:R-:W3:Y:S01]  /*0760*/  SHFL.IDX PT, R0, R67, RZ, 0x1f ;  /* 0x00001fff43007589 */ /* 0x000ee200000e0000 */
[----:B------:R-:W-:Y:S01]  /*0770*/  NOP ;  /* 0x0000000000007918 */ /* 0x000fe20000000000 */
[----:B---3--:R-:W-:-:S13]  /*0780*/  ISETP.NE.AND P1, PT, R0, 0x1, PT ;  /* 0x000000010000780c */ /* 0x008fda0003f25270 */
        /* <DEDUP_REMOVED lines=14> */
[----:B---3--:R3:W1:Y:S01]  /*0870*/  SYNCS.EXCH.64 URZ, [UR4+0x80], UR8 ;  /* 0x0000800804ff75b2 */ /* 0x0086620008000100 */
[----:B------:R3:W1:Y:S01]  /*0880*/  SYNCS.EXCH.64 URZ, [UR4+0xa0], UR6 ;  /* 0x0000a00604ff75b2 */ /* 0x0006620008000100 */
[----:B------:R3:W1:Y:S01]  /*0890*/  SYNCS.EXCH.64 URZ, [UR4+0x88], UR8 ;  /* 0x0000880804ff75b2 */ /* 0x0006620008000100 */
[----:B------:R3:W1:Y:S01]  /*08a0*/  SYNCS.EXCH.64 URZ, [UR4+0xa8], UR6 ;  /* 0x0000a80604ff75b2 */ /* 0x0006620008000100 */
[----:B------:R3:W1:Y:S01]  /*08b0*/  SYNCS.EXCH.64 URZ, [UR4+0x90], UR8 ;  /* 0x0000900804ff75b2 */ /* 0x0006620008000100 */
[----:B------:R3:W1:Y:S01]  /*08c0*/  SYNCS.EXCH.64 URZ, [UR4+0xb0], UR6 ;  /* 0x0000b00604ff75b2 */ /* 0x0006620008000100 */
[----:B------:R3:W1:Y:S01]  /*08d0*/  SYNCS.EXCH.64 URZ, [UR4+0x98], UR8 ;  /* 0x0000980804ff75b2 */ /* 0x0006620008000100 */
[----:B------:R3:W1:Y:S01]  /*08e0*/  SYNCS.EXCH.64 URZ, [UR4+0xb8], UR6 ;  /* 0x0000b80604ff75b2 */ /* 0x0006620008000100 */
[----:B------:R-:W-:Y:S01]  /*08f0*/  NOP ;  /* 0x0000000000007918 */ /* 0x000fe20000000000 */
.L_x_10:
[----:B------:R-:W2:Y:S01]  /*0900*/  SHFL.IDX PT, R0, R67, RZ, 0x1f ;  /* 0x00001fff43007589 */ /* 0x000ea200000e0000 */
[----:B------:R-:W-:Y:S01]  /*0910*/  NOP ;  /* 0x0000000000007918 */ /* 0x000fe20000000000 */
[----:B--2---:R-:W-:-:S13]  /*0920*/  ISETP.NE.AND P1, PT, R0, 0x3, PT ;  /* 0x000000030000780c */ /* 0x004fda0003f25270 */
[----:B------:R-:W-:Y:S05]  /*0930*/  @P1 BRA `(.L_x_11) ;  /* 0x0000000000301947 */ /* 0x000fea0003800000 */
[----:B---3--:R-:W2:Y:S01]  /*0940*/  S2UR UR6, SR_CgaCtaId ;  /* 0x00000000000679c3 */ /* 0x008ea20000008800 */
[----:B------:R-:W-:Y:S01]  /*0950*/  UMOV UR4, 0x400 ;  /* 0x0000040000047882 */ /* 0x000fe20000000000 */
[----:B------:R-:W-:Y:S01]  /*0960*/  UMOV UR5, 0x20 ;  /* 0x0000002000057882 */ /* 0x000fe20000000000 */
[----:B------:R-:W-:Y:S01]  /*0970*/  ELECT P1, URZ, PT ;  /* 0x0000000000ff782f */ /* 0x000fe20003820000 */
[----:B--2---:R-:W-:Y:S02]  /*0980*/  ULEA UR6, UR6, UR4, 0x18 ;  /* 0x0000000406067291 */ /* 0x004fe4000f8ec0ff */
[----:B------:R-:W-:-:S04]  /*0990*/  UIADD3 UR4, UPT, UPT, -UR5, 0x100000, URZ ;  /* 0x0010000005047890 */ /* 0x000fc8000fffe1ff */
[----:B------:R-:W-:Y:S02]  /*09a0*/  USHF.L.U32 UR5, UR4, 0xb, URZ ;  /* 0x0000000b04057899 */ /* 0x000fe400080006ff */
[----:B------:R-:W-:Y:S01]  /*09b0*/  USHF.L.U32 UR4, UR4, 0x1, URZ ;  /* 0x0000000104047899 */ /* 0x000fe200080006ff */
[----:B------:R-:W2:Y:S11]  /*09c0*/  FENCE.VIEW.ASYNC.S ;  /* 0x00000000000073c6 */ /* 0x000eb60000000000 */
[----:B--2---:R2:W3:Y:S01]  /*09d0*/  SYNCS.EXCH.64 URZ, [UR6+0xc0], UR4 ;  /* 0x0000c00406ff75b2 */ /* 0x0044e20008000100 */
[----:B------:R2:W1:Y:S01]  /*09e0*/  SYNCS.EXCH.64 URZ, [UR6+0xc8], UR4 ;  /* 0x0000c80406ff75b2 */ /* 0x0004620008000100 */
[----:B------:R-:W-:Y:S01]  /*09f0*/  NOP ;  /* 0x0000000000007918 */ /* 0x000fe20000000000 */
.L_x_11:
[----:B------:R-:W4:Y:S01]  /*0a00*/  SHFL.IDX PT, R0, R67, RZ, 0x1f ;  /* 0x00001fff43007589 */ /* 0x000f2200000e0000 */
[----:B------:R-:W-:Y:S01]  /*0a10*/  NOP ;  /* 0x0000000000007918 */ /* 0x000fe20000000000 */
[----:B----4-:R-:W-:-:S13]  /*0a20*/  ISETP.NE.AND P1, PT, R0, 0x4, PT ;  /* 0x000000040000780c */ /* 0x010fda0003f25270 */
[----:B------:R-:W-:Y:S05]  /*0a30*/  @P1 BRA `(.L_x_12) ;  /* 0x00000000004c1947 */ /* 0x000fea0003800000 */
[----:B--2---:R-:W2:Y:S01]  /*0a40*/  S2UR UR5, SR_CgaCtaId ;  /* 0x00000000000579c3 */ /* 0x004ea20000008800 */
[----:B---3--:R-:W-:Y:S01]  /*0a50*/  UMOV UR4, 0xe20 ;  /* 0x00000e2000047882 */ /* 0x008fe20000000000 */
[----:B------:R-:W-:Y:S01]  /*0a60*/  UMOV UR6, 0x400 ;  /* 0x0000040000067882 */ /* 0x000fe20000000000 */
[----:B------:R-:W-:Y:S01]  /*0a70*/  USEL UR4, UR4, 0xc20, UP3 ;  /* 0x00000c2004047887 */ /* 0x000fe20009800000 */
[----:B------:R-:W-:Y:S01]  /*0a80*/  UMOV UR8, 0x1 ;  /* 0x0000000100087882 */ /* 0x000fe20000000000 */
[----:B------:R-:W-:Y:S01]  /*0a90*/  ELECT P1, URZ, PT ;  /* 0x0000000000ff782f */ /* 0x000fe20003820000 */
[----:B------:R-:W-:-:S04]  /*0aa0*/  UIADD3 UR8, UPT, UPT, -UR8, 0x100000, URZ ;  /* 0x0010000008087890 */ /* 0x000fc8000fffe1ff */
[----:B------:R-:W-:Y:S02]  /*0ab0*/  USHF.L.U32 UR9, UR8, 0xb, URZ ;  /* 0x0000000b08097899 */ /* 0x000fe400080006ff */
[----:B------:R-:W-:Y:S02]  /*0ac0*/  USHF.L.U32 UR8, UR8, 0x1, URZ ;  /* 0x0000000108087899 */ /* 0x000fe400080006ff */
[----:B--2---:R-:W-:Y:S02]  /*0ad0*/  ULEA UR6, UR5, UR6, 0x18 ;  /* 0x0000000605067291 */ /* 0x004fe4000f8ec0ff */
[----:B------:R-:W-:-:S04]  /*0ae0*/  UIADD3 UR4, UPT, UPT, -UR4, 0x100000, URZ ;  /* 0x0010000004047890 */ /* 0x000fc8000fffe1ff */
[----:B------:R-:W-:Y:S02]  /*0af0*/  USHF.L.U32 UR5, UR4, 0xb, URZ ;  /* 0x0000000b04057899 */ /* 0x000fe400080006ff */
[----:B------:R-:W-:Y:S01]  /*0b00*/  USHF.L.U32 UR4, UR4, 0x1, URZ ;  /* 0x0000000104047899 */ /* 0x000fe200080006ff */
[----:B------:R-:W2:Y:S03]  /*0b10*/  FENCE.VIEW.ASYNC.S ;  /* 0x00000000000073c6 */ /* 0x000ea60000000000 */
[----:B--2---:R4:W2:Y:S08]  /*0b20*/  SYNCS.EXCH.64 URZ, [UR6+0xd0], UR8 ;  /* 0x0000d00806ff75b2 */ /* 0x0048b00008000100 */
[----:B------:R4:W3:Y:S01]  /*0b30*/  SYNCS.EXCH.64 URZ, [UR6+0xe0], UR4 ;  /* 0x0000e00406ff75b2 */ /* 0x0008e20008000100 */
[----:B------:R4:W1:Y:S01]  /*0b40*/  SYNCS.EXCH.64 URZ, [UR6+0xd8], UR8 ;  /* 0x0000d80806ff75b2 */ /* 0x0008620008000100 */
[----:B------:R4:W1:Y:S02]  /*0b50*/  SYNCS.EXCH.64 URZ, [UR6+0xe8], UR4 ;  /* 0x0000e80406ff75b2 */ /* 0x0008640008000100 */
[----:B----4-:R-:W-:Y:S01]  /*0b60*/  NOP ;  /* 0x0000000000007918 */ /* 0x010fe20000000000 */
.L_x_12:
[----:B------:R-:W4:Y:S01]  /*0b70*/  SHFL.IDX PT, R0, R67, RZ, 0x1f ;  /* 0x00001fff43007589 */ /* 0x000f2200000e0000 */
[----:B------:R-:W-:Y:S01]  /*0b80*/  NOP ;  /* 0x0000000000007918 */ /* 0x000fe20000000000 */
[----:B----4-:R-:W-:-:S13]  /*0b90*/  ISETP.NE.AND P1, PT, R0, 0x5, PT ;  /* 0x000000050000780c */ /* 0x010fda0003f25270 */
[----:B------:R-:W-:Y:S05]  /*0ba0*/  @P1 BRA `(.L_x_13) ;  /* 0x0000000000581947 */ /* 0x000fea0003800000 */
[----:B--2---:R-:W2:Y:S01]  /*0bb0*/  S2UR UR5, SR_CgaCtaId ;  /* 0x00000000000579c3 */ /* 0x004ea20000008800 */
[----:B---3--:R-:W-:Y:S01]  /*0bc0*/  UMOV UR4, 0x400 ;  /* 0x0000040000047882 */ /* 0x008fe20000000000 */
        /* <DEDUP_REMOVED lines=9> */
[----:B--2---:R-:W-:Y:S01]  /*0c60*/  ULEA UR4, UR5, UR4, 0x18 ;  /* 0x0000000405047291 */ /* 0x004fe2000f8ec0ff */
[----:B------:R-:W2:Y:S11]  /*0c70*/  FENCE.VIEW.ASYNC.S ;  /* 0x00000000000073c6 */ /* 0x000eb60000000000 */
[----:B--2---:R4:W2:Y:S01]  /*0c80*/  SYNCS.EXCH.64 URZ, [UR4+0xf0], UR6 ;  /* 0x0000f00604ff75b2 */ /* 0x0048a20008000100 */
[----:B------:R4:W3:Y:S01]  /*0c90*/  SYNCS.EXCH.64 URZ, [UR4+0x110], UR8 ;  /* 0x0001100804ff75b2 */ /* 0x0008e20008000100 */
[----:B------:R4:W1:Y:S01]  /*0ca0*/  SYNCS.EXCH.64 URZ, [UR4+0xf8], UR6 ;  /* 0x0000f80604ff75b2 */ /* 0x0008620008000100 */
[----:B------:R4:W1:Y:S01]  /*0cb0*/  SYNCS.EXCH.64 URZ, [UR4+0x118], UR8 ;  /* 0x0001180804ff75b2 */ /* 0x0008620008000100 */
[----:B------:R4:W1:Y:S01]  /*0cc0*/  SYNCS.EXCH.64 URZ, [UR4+0x100], UR6 ;  /* 0x0001000604ff75b2 */ /* 0x0008620008000100 */
[----:B------:R4:W1:Y:S01]  /*0cd0*/  SYNCS.EXCH.64 URZ, [UR4+0x120], UR8 ;  /* 0x0001200804ff75b2 */ /* 0x0008620008000100 */
[----:B------:R4:W1:Y:S01]  /*0ce0*/  SYNCS.EXCH.64 URZ, [UR4+0x108], UR6 ;  /* 0x0001080604ff75b2 */ /* 0x0008620008000100 */
[----:B------:R4:W1:Y:S02]  /*0cf0*/  SYNCS.EXCH.64 URZ, [UR4+0x128], UR8 ;  /* 0x0001280804ff75b2 */ /* 0x0008640008000100 */
[----:B----4-:R-:W-:Y:S01]  /*0d00*/  NOP ;  /* 0x0000000000007918 */ /* 0x010fe20000000000 */
.L_x_13:
[----:B------:R-:W4:Y:S01]  /*0d10*/  SHFL.IDX PT, R0, R67, RZ, 0x1f ;  /* 0x00001fff43007589 */ /* 0x000f2200000e0000 */
[----:B------:R-:W-:Y:S01]  /*0d20*/  ISETP.NE.OR P0, PT, RZ, UR22, !P0 ;  /* 0x00000016ff007c0c */ /* 0x000fe2000c705670 */
[----:B------:R-:W-:Y:S01]  /*0d30*/  NOP ;  /* 0x0000000000007918 */ /* 0x000fe20000000000 */
[----:B----4-:R-:W-:-:S13]  /*0d40*/  ISETP.NE.AND P1, PT, R0, 0x3, PT ;  /* 0x000000030000780c */ /* 0x010fda0003f25270 */
[----:B------:R-:W-:Y:S05]  /*0d50*/  @P1 BRA `(.L_x_14) ;  /* 0x0000000000381947 */ /* 0x000fea0003800000 */
[----:B--2---:R-:W2:Y:S01]  /*0d60*/  S2UR UR5, SR_CgaCtaId ;  /* 0x00000000000579c3 */ /* 0x004ea20000008800 */
[----:B---3--:R-:W-:Y:S01]  /*0d70*/  UMOV UR4, 0x400 ;  /* 0x0000040000047882 */ /* 0x008fe20000000000 */
[----:B------:R-:W-:Y:S01]  /*0d80*/  UMOV UR6, 0x20 ;  /* 0x0000002000067882 */ /* 0x000fe20000000000 */
[----:B------:R-:W-:Y:S01]  /*0d90*/  ELECT P1, URZ, PT ;  /* 0x0000000000ff782f */ /* 0x000fe20003820000 */
[----:B------:R-:W-:-:S04]  /*0da0*/  UIADD3 UR6, UPT, UPT, -UR6, 0x100000, URZ ;  /* 0x0010000006067890 */ /* 0x000fc8000fffe1ff */
[----:B------:R-:W-:Y:S02]  /*0db0*/  USHF.L.U32 UR7, UR6, 0xb, URZ ;  /* 0x0000000b06077899 */ /* 0x000fe400080006ff */
[----:B------:R-:W-:Y:S02]  /*0dc0*/  USHF.L.U32 UR6, UR6, 0x1, URZ ;  /* 0x0000000106067899 */ /* 0x000fe400080006ff */
[----:B--2---:R-:W-:Y:S01]  /*0dd0*/  ULEA UR4, UR5, UR4, 0x18 ;  /* 0x0000000405047291 */ /* 0x004fe2000f8ec0ff */
[----:B------:R-:W2:Y:S11]  /*0de0*/  FENCE.VIEW.ASYNC.S ;  /* 0x00000000000073c6 */ /* 0x000eb60000000000 */
[----:B--2---:R4:W2:Y:S01]  /*0df0*/  SYNCS.EXCH.64 URZ, [UR4+0x130], UR6 ;  /* 0x0001300604ff75b2 */ /* 0x0048a20008000100 */
[----:B------:R4:W3:Y:S01]  /*0e00*/  SYNCS.EXCH.64 URZ, [UR4+0x140], UR6 ;  /* 0x0001400604ff75b2 */ /* 0x0008e20008000100 */
[----:B------:R4:W1:Y:S01]  /*0e10*/  SYNCS.EXCH.64 URZ, [UR4+0x138], UR6 ;  /* 0x0001380604ff75b2 */ /* 0x0008620008000100 */
[----:B------:R4:W1:Y:S02]  /*0e20*/  SYNCS.EXCH.64 URZ, [UR4+0x148], UR6 ;  /* 0x0001480604ff75b2 */ /* 0x0008640008000100 */
[----:B----4-:R-:W-:Y:S01]  /*0e30*/  NOP ;  /* 0x0000000000007918 */ /* 0x010fe20000000000 */
.L_x_14:
[----:B---3--:R-:W3:Y:S01]  /*0e40*/  S2UR UR7, SR_CgaCtaId ;  /* 0x00000000000779c3 */ /* 0x008ee20000008800 */
[----:B------:R-:W-:Y:S01]  /*0e50*/  VOTEU.ALL UP0, P0 ;  /* 0x0000000000ff7886 */ /* 0x000fe20000000000 */
[----:B--2---:R-:W-:Y:S01]  /*0e60*/  UMOV UR4, 0x20 ;  /* 0x0000002000047882 */ /* 0x004fe20000000000 */
[----:B------:R-:W2:Y:S01]  /*0e70*/  LDCU UR33, c[0x0][0x36c] ;  /* 0x00006d80ff2177ac */ /* 0x000ea20008000800 */
[----:B------:R-:W-:Y:S01]  /*0e80*/  NOP ;  /* 0x0000000000007918 */ /* 0x000fe20000000000 */
[----:B------:R-:W-:Y:S01]  /*0e90*/  LOP3.LUT R0, R79, 0x1f, RZ, 0xc0, !PT ;  /* 0x0000001f4f007812 */ /* 0x000fe200078ec0ff */
[----:B------:R-:W-:Y:S01]  /*0ea0*/  @!UP0 UMOV UR6, 0x400 ;  /* 0x0000040000068882 */ /* 0x000fe20000000000 */
[----:B------:R-:W-:-:S04]  /*0eb0*/  @!UP0 UIADD3 UR4, UPT, UPT, -UR4, 0x100000, URZ ;  /* 0x0010000004048890 */ /* 0x000fc8000fffe1ff */
[----:B------:R-:W-:Y:S02]  /*0ec0*/  @!UP0 USHF.L.U32 UR5, UR4, 0xb, URZ ;  /* 0x0000000b04058899 */ /* 0x000fe400080006ff */
[----:B------:R-:W-:Y:S02]  /*0ed0*/  @!UP0 USHF.L.U32 UR4, UR4, 0x1, URZ ;  /* 0x0000000104048899 */ /* 0x000fe400080006ff */
[----:B------:R-:W-:Y:S02]  /*0ee0*/  UISETP.NE.AND UP4, UPT, UR22, URZ, UPT ;  /* 0x000000ff1600728c */ /* 0x000fe4000bf85270 */
[----:B--2---:R-:W-:Y:S02]  /*0ef0*/  UISETP.EQ.U32.AND UP1, UPT, UR33, 0x1, UPT ;  /* 0x000000012100788c */ /* 0x004fe4000bf22070 */
[----:B---3--:R-:W-:Y:S01]  /*0f00*/  @!UP0 ULEA UR6, UR7, UR6, 0x18 ;  /* 0x0000000607068291 */ /* 0x008fe2000f8ec0ff */
[----:B------:R-:W-:Y:S01]  /*0f10*/  VOTEU.ALL UP0, P0 ;  /* 0x0000000000ff7886 */ /* 0x000fe20000000000 */
[----:B------:R-:W2:Y:S10]  /*0f20*/  FENCE.VIEW.ASYNC.S ;  /* 0x00000000000073c6 */ /* 0x000eb40000000000 */
[----:B--2---:R2:W3:Y:S01]  /*0f30*/  @!UP0 SYNCS.EXCH.64 URZ, [UR6+0x150], UR4 ;  /* 0x0001500406ff85b2 */ /* 0x0044e20008000100 */
[----:B------:R-:W-:Y:S05]  /*0f40*/  BRA.U !UP1, `(.L_x_15) ;  /* 0x0000000109087547 */ /* 0x000fea000b800000 */
[----:B-1-3--:R-:W-:Y:S01]  /*0f50*/  UCGABAR_ARV ;  /* 0x00000000000079c7 */ /* 0x00afe20008000000 */
[----:B------:R-:W-:Y:S05]  /*0f60*/  BRA `(.L_x_16) ;  /* 0x0000000000047947 */ /* 0x000fea0003800000 */
.L_x_15:
[----:B-1-3--:R-:W-:Y:S01]  /*0f70*/  NOP ;  /* 0x0000000000007918 */ /* 0x00afe20000000000 */
.L_x_16:
[----:B------:R-:W1:Y:S01]  /*0f80*/  S2UR UR31, SR_CTAID.X ;  /* 0x00000000001f79c3 */ /* 0x000e620000002500 */
[----:B------:R-:W-:-:S05]  /*0f90*/  CS2R.32 R69, SR_CgaSize ;  /* 0x0000000000457805 */ /* 0x000fca0000008a00 */
[----:B------:R-:W-:-:S05]  /*0fa0*/  IMAD R69, R69, -0xa0, RZ ;  /* 0xffffff6045457824 */ /* 0x000fca00078e02ff */
[----:B------:R-:W-:-:S14]  /*0fb0*/  R2UR UR7, R69 ;  /* 0x00000000450772ca */ /* 0x000fdc00000e0000 */
[----:B------:R-:W3:Y:S01]  /*0fc0*/  LDCU UR7, c[0x0][UR7+0x2b0] ;  /* 0x00005600070777ac */ /* 0x000ee20008000800 */
[----:B------:R-:W-:-:S05]  /*0fd0*/  CS2R.32 R69, SR_CgaSize ;  /* 0x0000000000457805 */ /* 0x000fca0000008a00 */
[----:B------:R-:W-:-:S05]  /*0fe0*/  IMAD R69, R69, -0xa0, RZ ;  /* 0xffffff6045457824 */ /* 0x000fca00078e02ff */
[----:B------:R-:W-:-:S14]  /*0ff0*/  R2UR UR10, R69 ;  /* 0x00000000450a72ca */ /* 0x000fdc00000e0000 */
[----:B------:R-:W4:Y:S01]  /*1000*/  LDCU UR10, c[0x0][UR10+0x2b4] ;  /* 0x000056800a0a77ac */ /* 0x000f220008000800 */
[----:B------:R-:W2:Y:S01]  /*1010*/  S2UR UR9, SR_CTAID.Y ;  /* 0x00000000000979c3 */ /* 0x000ea20000002600 */
[----:B------:R-:W-:-:S05]  /*1020*/  CS2R.32 R69, SR_CgaSize ;  /* 0x0000000000457805 */ /* 0x000fca0000008a00 */
[----:B------:R-:W-:-:S05]  /*1030*/  IMAD R69, R69, -0xa0, RZ ;  /* 0xffffff6045457824 */ /* 0x000fca00078e02ff */
[----:B------:R-:W-:-:S14]  /*1040*/  R2UR UR11, R69 ;  /* 0x00000000450b72ca */ /* 0x000fdc00000e0000 */
[----:B------:R-:W4:Y:S01]  /*1050*/  LDCU UR11, c[0x0][UR11+0x2a0] ;  /* 0x000054000b0b77ac */ /* 0x000f220008000800 */
[----:B------:R-:W-:-:S05]  /*1060*/  CS2R.32 R69, SR_CgaSize ;  /* 0x0000000000457805 */ /* 0x000fca0000008a00 */
[----:B------:R-:W-:-:S05]  /*1070*/  IMAD R69, R69, -0xa0, RZ ;  /* 0xffffff6045457824 */ /* 0x000fca00078e02ff */
[----:B------:R-:W-:-:S14]  /*1080*/  R2UR UR12, R69 ;  /* 0x00000000450c72ca */ /* 0x000fdc00000e0000 */
[----:B------:R-:W4:Y:S01]  /*1090*/  LDCU UR12, c[0x0][UR12+0x2a4] ;  /* 0x000054800c0c77ac */ /* 0x000f220008000800 */
[----:B------:R-:W4:Y:S01]  /*10a0*/  S2UR UR13, SR_CgaCtaId ;  /* 0x00000000000d79c3 */ /* 0x000f220000008800 */
[----:B------:R-:W4:Y:S01]  /*10b0*/  LDCU UR23, c[0x0][0xb24] ;  /* 0x00016480ff1777ac */ /* 0x000f220008000800 */
[----:B------:R-:W-:Y:S01]  /*10c0*/  UMOV UR25, 0x1111 ;  /* 0x0000111100197882 */ /* 0x000fe20000000000 */
[----:B------:R-:W-:Y:S01]  /*10d0*/  UMOV UR24, 0x5 ;  /* 0x0000000500187882 */ /* 0x000fe20000000000 */
[----:B------:R-:W4:Y:S01]  /*10e0*/  LDCU UR45, c[0x0][0xb24] ;  /* 0x00016480ff2d77ac */ /* 0x000f220008000800 */
[----:B-1----:R-:W-:-:S03]  /*10f0*/  I2FP.F32.U32 R3, UR31 ;  /* 0x0000001f00037c45 */ /* 0x002fc60008201000 */
[----:B------:R-:W1:Y:S01]  /*1100*/  S2UR UR36, SR_CTAID.Z ;  /* 0x00000000002479c3 */ /* 0x000e620000002700 */
[----:B------:R-:W1:Y:S01]  /*1110*/  LDCU UR29, c[0x0][0xb30] ;  /* 0x00016600ff1d77ac */ /* 0x000e620008000800 */
[----:B---3--:R-:W-:Y:S01]  /*1120*/  FMUL R3, R3, UR7 ;  /* 0x0000000703037c20 */ /* 0x008fe20008400000 */
[----:B------:R-:W-:Y:S01]  /*1130*/  UISETP.NE.AND UP5, UPT, UR22, 0x2, UPT ;  /* 0x000000021600788c */ /* 0x000fe2000bfa5270 */
[----:B--2---:R-:W-:Y:S01]  /*1140*/  I2FP.F32.U32 R2, UR9 ;  /* 0x0000000900027c45 */ /* 0x004fe20008201000 */
[----:B------:R-:W-:Y:S01]  /*1150*/  UMOV UR26, UR9 ;  /* 0x00000009001a7c82 */ /* 0x000fe20008000000 */
[----:B------:R-:W-:Y:S02]  /*1160*/  UMOV UR20, UR31 ;  /* 0x0000001f00147c82 */ /* 0x000fe40008000000 */
[----:B------:R-:W2:Y:S01]  /*1170*/  F2I.U32.TRUNC.NTZ R3, R3 ;  /* 0x0000000300037305 */ /* 0x000ea2000020f000 */
[----:B----4-:R-:W-:Y:S01]  /*1180*/  UISETP.GE.AND UP6, UPT, UR23, 0x1, UPT ;  /* 0x000000011700788c */ /* 0x010fe2000bfc6270 */
[----:B------:R-:W-:Y:S01]  /*1190*/  FMUL R2, R2, UR10 ;  /* 0x0000000a02027c20 */ /* 0x000fe20008400000 */
[----:B------:R-:W-:-:S02]  /*11a0*/  USHF.R.U32.HI UR4, URZ, 0x2, UR13 ;  /* 0x00000002ff047899 */ /* 0x000fc4000801160d */
[----:B------:R-:W-:-:S03]  /*11b0*/  ULOP3.LUT UR6, UR13, 0xc, URZ, 0xc0, !UPT ;  /* 0x0000000c0d067892 */ /* 0x000fc6000f8ec0ff */
[----:B------:R-:W3:Y:S01]  /*11c0*/  F2I.U32.TRUNC.NTZ R2, R2 ;  /* 0x0000000200027305 */ /* 0x000ee2000020f000 */
[----:B------:R-:W-:Y:S02]  /*11d0*/  ULOP3.LUT UR32, UR4, 0x3, URZ, 0xc0, !UPT ;  /* 0x0000000304207892 */ /* 0x000fe4000f8ec0ff */
[----:B------:R-:W-:Y:S02]  /*11e0*/  ULOP3.LUT UR8, UR13, 0x3, URZ, 0xc0, !UPT ;  /* 0x000000030d087892 */ /* 0x000fe4000f8ec0ff */
[----:B------:R-:W-:Y:S02]  /*11f0*/  ULOP3.LUT UR4, UR6, 0x1, UR13, 0xf8, !UPT ;  /* 0x0000000106047892 */ /* 0x000fe4000f8ef80d */
[----:B------:R-:W-:Y:S01]  /*1200*/  USHF.R.U32.HI UR5, URZ, 0x1, UR13 ;  /* 0x00000001ff057899 */ /* 0x000fe2000801160d */
[----:B--2---:R-:W-:Y:S01]  /*1210*/  R2UR UR6, R3 ;  /* 0x00000000030672ca */ /* 0x004fe200000e0000 */
[----:B------:R-:W-:Y:S01]  /*1220*/  UISETP.GT.U32.AND UP1, UPT, UR8, 0xffff, UPT ;  /* 0x0000ffff0800788c */ /* 0x000fe2000bf24070 */
[----:B------:R-:W-:Y:S01]  /*1230*/  PRMT R3, RZ, 0x7610, R3 ;  /* 0x00007610ff037816 */ /* 0x000fe20000000003 */
[----:B------:R-:W-:-:S02]  /*1240*/  UISETP.GT.U32.AND UP0, UPT, UR4, 0xffff, UPT ;  /* 0x0000ffff0400788c */ /* 0x000fc4000bf04070 */
[----:B------:R-:W-:Y:S01]  /*1250*/  ULOP3.LUT UR48, UR5, 0x1, URZ, 0xc0, !UPT ;  /* 0x0000000105307892 */ /* 0x000fe2000f8ec0ff */
[----:B---3--:R-:W-:Y:S01]  /*1260*/  R2UR UR7, R2 ;  /* 0x00000000020772ca */ /* 0x008fe200000e0000 */
[----:B------:R-:W-:Y:S01]  /*1270*/  USEL UR5, UR8, 0xffff, !UP1 ;  /* 0x0000ffff08057887 */ /* 0x000fe2000c800000 */
[----:B------:R-:W-:Y:S01]  /*1280*/  PRMT R2, RZ, 0x7610, R2 ;  /* 0x00007610ff027816 */ /* 0x000fe20000000002 */
[----:B------:R-:W-:Y:S02]  /*1290*/  USEL UR4, UR4, 0xffff, !UP0 ;  /* 0x0000ffff04047887 */ /* 0x000fe4000c000000 */
[----:B------:R-:W-:Y:S02]  /*12a0*/  ULOP3.LUT UR5, UR5, 0xffff, URZ, 0xc0, !UPT ;  /* 0x0000ffff05057892 */ /* 0x000fe4000f8ec0ff */
[----:B------:R-:W-:Y:S02]  /*12b0*/  ULOP3.LUT UR4, UR4, 0xffff, URZ, 0xc0, !UPT ;  /* 0x0000ffff04047892 */ /* 0x000fe4000f8ec0ff */
[----:B------:R-:W-:-:S02]  /*12c0*/  USHF.L.U32 UR25, UR25, UR5, URZ ;  /* 0x0000000519197299 */ /* 0x000fc400080006ff */
[----:B------:R-:W-:Y:S02]  /*12d0*/  USHF.L.U32 UR24, UR24, UR4, URZ ;  /* 0x0000000418187299 */ /* 0x000fe400080006ff */
[----:B------:R-:W-:Y:S02]  /*12e0*/  UIADD3 UR5, UPT, UPT, -UR6, URZ, URZ ;  /* 0x000000ff06057290 */ /* 0x000fe4000fffe1ff */
[----:B------:R-:W-:Y:S02]  /*12f0*/  UIADD3 UR4, UPT, UPT, -UR7, URZ, URZ ;  /* 0x000000ff07047290 */ /* 0x000fe4000fffe1ff */
[----:B------:R-:W-:Y:S02]  /*1300*/  UIMAD UR5, UR11, UR5, UR31 ;  /* 0x000000050b0572a4 */ /* 0x000fe4000f8e021f */
[----:B------:R-:W-:Y:S02]  /*1310*/  UIMAD UR4, UR12, UR4, UR9 ;  /* 0x000000040c0472a4 */ /* 0x000fe4000f8e0209 */
[----:B------:R-:W-:-:S02]  /*1320*/  USHF.L.U32 UR30, UR13, 0x7, URZ ;  /* 0x000000070d1e7899 */ /* 0x000fc400080006ff */
[----:B------:R-:W-:Y:S01]  /*1330*/  USHF.L.U32 UR27, UR13, 0xa, URZ ;  /* 0x0000000a0d1b7899 */ /* 0x000fe200080006ff */
[----:B------:R-:W-:Y:S01]  /*1340*/  IMAD.U32 R69, RZ, RZ, UR5 ;  /* 0x00000005ff457e24 */ /* 0x000fe2000f8e00ff */
[----:B------:R-:W-:Y:S01]  /*1350*/  ULOP3.LUT UR30, UR30, 0x600, URZ, 0xc0, !UPT ;  /* 0x000006001e1e7892 */ /* 0x000fe2000f8ec0ff */
[----:B------:R-:W-:Y:S01]  /*1360*/  IMAD.U32 R68, RZ, RZ, UR4 ;  /* 0x00000004ff447e24 */ /* 0x000fe2000f8e00ff */
[----:B------:R-:W-:Y:S01]  /*1370*/  ULOP3.LUT UR27, UR27, 0x800, URZ, 0xc0, !UPT ;  /* 0x000008001b1b7892 */ /* 0x000fe2000f8ec0ff */
[----:B-1----:R-:W-:Y:S11]  /*1380*/  BRA.U UP4, `(.L_x_17) ;  /* 0x0000000104b47547 */ /* 0x002ff6000b800000 */
[----:B------:R-:W-:Y:S02]  /*1390*/  R2UR UR17, R68 ;  /* 0x00000000441172ca */ /* 0x000fe400000e0000 */
[----:B------:R-:W-:-:S11]  /*13a0*/  R2UR UR18, R69 ;  /* 0x00000000451272ca */ /* 0x000fd600000e0000 */
[----:B------:R-:W-:Y:S02]  /*13b0*/  UISETP.NE.AND UP0, UPT, UR17, URZ, UPT ;  /* 0x000000ff1100728c */ /* 0x000fe4000bf05270 */
[----:B------:R-:W-:Y:S02]  /*13c0*/  ULOP3.LUT UR4, UR18, 0x2, URZ, 0x3c, !UPT ;  /* 0x0000000212047892 */ /* 0x000fe4000f8e3cff */
[----:B------:R-:W-:Y:S02]  /*13d0*/  UISETP.GT.U32.AND UP1, UPT, UR18, 0x1, UP0 ;  /* 0x000000011200788c */ /* 0x000fe40008724070 */
[----:B------:R-:W-:Y:S02]  /*13e0*/  UISETP.NE.AND UP2, UPT, UR17, 0x1, UPT ;  /* 0x000000011100788c */ /* 0x000fe4000bf45270 */
[----:B------:R-:W-:Y:S02]  /*13f0*/  UISETP.GT.U32.AND UP0, UPT, UR4, 0x1, UP0 ;  /* 0x000000010400788c */ /* 0x000fe40008704070 */
[----:B------:R-:W-:-:S02]  /*1400*/  USEL UR7, URZ, 0x1, UP1 ;  /* 0x00000001ff077887 */ /* 0x000fc40008800000 */
[----:B------:R-:W-:Y:S02]  /*1410*/  USEL UR8, URZ, 0x2, UP1 ;  /* 0x00000002ff087887 */ /* 0x000fe40008800000 */
[----:B------:R-:W-:Y:S02]  /*1420*/  UISETP.GT.U32.AND UP1, UPT, UR18, 0x1, UP2 ;  /* 0x000000011200788c */ /* 0x000fe40009724070 */
[----:B------:R-:W-:Y:S02]  /*1430*/  USEL UR12, URZ, 0x4, UP0 ;  /* 0x00000004ff0c7887 */ /* 0x000fe40008000000 */
[----:B------:R-:W-:Y:S02]  /*1440*/  USEL UR15, URZ, 0x8, UP0 ;  /* 0x00000008ff0f7887 */ /* 0x000fe40008000000 */
[----:B------:R-:W-:Y:S02]  /*1450*/  UISETP.GT.U32.AND UP0, UPT, UR4, 0x1, UP2 ;  /* 0x000000010400788c */ /* 0x000fe40009704070 */
[----:B------:R-:W-:-:S02]  /*1460*/  USEL UR6, URZ, 0x10, UP1 ;  /* 0x00000010ff067887 */ /* 0x000fc40008800000 */
[----:B------:R-:W-:Y:S02]  /*1470*/  USEL UR11, URZ, 0x20, UP1 ;  /* 0x00000020ff0b7887 */ /* 0x000fe40008800000 */
[----:B------:R-:W-:Y:S02]  /*1480*/  UISETP.NE.AND UP1, UPT, UR17, 0x2, UPT ;  /* 0x000000021100788c */ /* 0x000fe4000bf25270 */
[----:B------:R-:W-:Y:S02]  /*1490*/  USEL UR14, URZ, 0x40, UP0 ;  /* 0x00000040ff0e7887 */ /* 0x000fe40008000000 */
[----:B------:R-:W-:Y:S02]  /*14a0*/  USEL UR16, URZ, 0x80, UP0 ;  /* 0x00000080ff107887 */ /* 0x000fe40008000000 */
[----:B------:R-:W-:Y:S02]  /*14b0*/  UISETP.GT.U32.AND UP0, UPT, UR18, 0x1, UP1 ;  /* 0x000000011200788c */ /* 0x000fe40008f04070 */
[----:B------:R-:W-:-:S02]  /*14c0*/  UISETP.NE.AND UP2, UPT, UR17, 0x3, UPT ;  /* 0x000000031100788c */ /* 0x000fc4000bf45270 */
[----:B------:R-:W-:Y:S02]  /*14d0*/  USEL UR5, URZ, 0x100, UP0 ;  /* 0x00000100ff057887 */ /* 0x000fe40008000000 */
[----:B------:R-:W-:Y:S02]  /*14e0*/  USEL UR10, URZ, 0x200, UP0 ;  /* 0x00000200ff0a7887 */ /* 0x000fe40008000000 */
[----:B------:R-:W-:Y:S02]  /*14f0*/  UISETP.GT.U32.AND UP0, UPT, UR18, 0x1, UP2 ;  /* 0x000000011200788c */ /* 0x000fe40009704070 */
[----:B------:R-:W-:Y:S02]  /*1500*/  UIADD3 UR5, UPT, UPT, UR5, UR6, UR7 ;  /* 0x0000000605057290 */ /* 0x000fe4000fffe007 */
[----:B------:R-:W-:Y:S02]  /*1510*/  USEL UR9, URZ, 0x1000, UP0 ;  /* 0x00001000ff097887 */ /* 0x000fe40008000000 */
[----:B------:R-:W-:-:S02]  /*1520*/  USEL UR13, URZ, 0x2000, UP0 ;  /* 0x00002000ff0d7887 */ /* 0x000fc40008000000 */
[----:B------:R-:W-:Y:S02]  /*1530*/  UIADD3 UR5, UPT, UPT, UR8, UR9, UR5 ;  /* 0x0000000908057290 */ /* 0x000fe4000fffe005 */
[----:B------:R-:W-:Y:S02]  /*1540*/  UISETP.GT.U32.AND UP1, UPT, UR4, 0x1, UP1 ;  /* 0x000000010400788c */ /* 0x000fe40008f24070 */
[----:B------:R-:W-:Y:S02]  /*1550*/  UIADD3 UR5, UPT, UPT, UR10, UR11, UR5 ;  /* 0x0000000b0a057290 */ /* 0x000fe4000fffe005 */
[----:B------:R-:W-:Y:S02]  /*1560*/  UISETP.GT.U32.AND UP0, UPT, UR4, 0x1, UP2 ;  /* 0x000000010400788c */ /* 0x000fe40009704070 */
[----:B------:R-:W-:Y:S02]  /*1570*/  USEL UR4, URZ, 0x400, UP1 ;  /* 0x00000400ff047887 */ /* 0x000fe40008800000 */
[----:B------:R-:W-:-:S02]  /*1580*/  UIADD3 UR5, UPT, UPT, UR12, UR13, UR5 ;  /* 0x0000000d0c057290 */ /* 0x000fc4000fffe005 */
[----:B------:R-:W-:Y:S02]  /*1590*/  USEL UR6, URZ, 0x4000, UP0 ;  /* 0x00004000ff067887 */ /* 0x000fe40008000000 */
[----:B------:R-:W-:Y:S02]  /*15a0*/  UIADD3 UR5, UPT, UPT, UR4, UR14, UR5 ;  /* 0x0000000e04057290 */ /* 0x000fe4000fffe005 */
[----:B------:R-:W-:Y:S02]  /*15b0*/  USEL UR7, URZ, 0x800, UP1 ;  /* 0x00000800ff077887 */ /* 0x000fe40008800000 */
[----:B------:R-:W-:Y:S02]  /*15c0*/  ULOP3.LUT UR4, UR18, 0xfffffffe, URZ, 0xc0, !UPT ;  /* 0xfffffffe12047892 */ /* 0x000fe4000f8ec0ff */
[----:B------:R-:W-:Y:S02]  /*15d0*/  UIADD3 UR5, UPT, UPT, UR15, UR6, UR5 ;  /* 0x000000060f057290 */ /* 0x000fe4000fffe005 */
[----:B------:R-:W-:-:S02]  /*15e0*/  ULEA UR4, UR17, UR4, 0x2 ;  /* 0x0000000411047291 */ /* 0x000fc4000f8e10ff */
[----:B------:R-:W-:Y:S02]  /*15f0*/  USEL UR6, URZ, 0x8000, UP0 ;  /* 0x00008000ff067887 */ /* 0x000fe40008000000 */
[----:B------:R-:W-:-:S03]  /*1600*/  UIADD3 UR5, UPT, UPT, UR7, UR16, UR5 ;  /* 0x0000001007057290 */ /* 0x000fc6000fffe005 */
[----:B------:R-:W-:Y:S01]  /*1610*/  UMOV UR7, 0x3 ;  /* 0x0000000300077882 */ /* 0x000fe20000000000 */
[----:B------:R-:W-:Y:S02]  /*1620*/  UIADD3 UR5, UPT, UPT, UR5, UR6, URZ ;  /* 0x0000000605057290 */ /* 0x000fe4000fffe0ff */
[----:B------:R-:W-:-:S04]  /*1630*/  USHF.L.U32 UR4, UR7, UR4, URZ ;  /* 0x0000000407047299 */ /* 0x000fc800080006ff */
[----:B------:R-:W-:Y:S02]  /*1640*/  IMAD.U32 R3, RZ, RZ, UR5 ;  /* 0x00000005ff037e24 */ /* 0x000fe4000f8e00ff */
[----:B------:R-:W-:Y:S02]  /*1650*/  IMAD.U32 R2, RZ, RZ, UR4 ;  /* 0x00000004ff027e24 */ /* 0x000fe4000f8e00ff */
.L_x_17:
[----:B------:R-:W-:Y:S05]  /*1660*/  BRA.U !UP6, `(.L_x_18) ;  /* 0x000000010ed47547 */ /* 0x000fea000b800000 */
[----:B------:R-:W1:Y:S01]  /*1670*/  LDCU.128 UR12, c[0x0][0xb10] ;  /* 0x00016200ff0c77ac */ /* 0x000e620008000c00 */
[----:B------:R-:W2:Y:S01]  /*1680*/  LDCU UR6, c[0x0][0x370] ;  /* 0x00006e00ff0677ac */ /* 0x000ea20008000800 */
[----:B------:R-:W3:Y:S01]  /*1690*/  LDCU UR5, c[0x0][0x374] ;  /* 0x00006e80ff0577ac */ /* 0x000ee20008000800 */
[----:B------:R-:W4:Y:S01]  /*16a0*/  LDCU UR28, c[0x0][0xb0c] ;  /* 0x00016180ff1c77ac */ /* 0x000f220008000800 */
[----:B------:R-:W4:Y:S01]  /*16b0*/  LDCU UR4, c[0x0][0xb20] ;  /* 0x00016400ff0477ac */ /* 0x000f220008000800 */
[----:B------:R-:W4:Y:S01]  /*16c0*/  LDCU.64 UR8, c[0x0][0xb28] ;  /* 0x00016500ff0877ac */ /* 0x000f220008000a00 */
[----:B-1----:R-:W-:Y:S02]  /*16d0*/  UISETP.NE.AND UP0, UPT, UR14, 0x1, UPT ;  /* 0x000000010e00788c */ /* 0x002fe4000bf05270 */
[----:B---3--:R-:W-:Y:S02]  /*16e0*/  UIMAD.WIDE.U32 UR10, UR5, UR15, URZ ;  /* 0x0000000f050a72a5 */ /* 0x008fe4000f8e00ff */
[----:B--2---:R-:W-:-:S02]  /*16f0*/  UIMAD.WIDE.U32 UR18, UR6, UR12, URZ ;  /* 0x0000000c061272a5 */ /* 0x004fc4000f8e00ff */
[----:B----4-:R-:W-:Y:S02]  /*1700*/  UISETP.NE.AND UP1, UPT, UR28, 0x1, UPT ;  /* 0x000000011c00788c */ /* 0x010fe4000bf25270 */
[----:B------:R-:W-:Y:S01]  /*1710*/  UISETP.NE.AND UP2, UPT, UR23, 0x1, UPT ;  /* 0x000000011700788c */ /* 0x000fe2000bf45270 */
[----:B------:R-:W-:Y:S02]  /*1720*/  UMOV UR10, UR11 ;  /* 0x0000000b000a7c82 */ /* 0x000fe40008000000 */
[----:B------:R-:W-:Y:S01]  /*1730*/  UMOV UR18, UR19 ;  /* 0x0000001300127c82 */ /* 0x000fe20008000000 */
[----:B------:R-:W-:Y:S02]  /*1740*/  @UP0 USHF.R.U32.HI UR5, URZ, UR4, UR10 ;  /* 0x00000004ff050299 */ /* 0x000fe4000801160a */
[----:B------:R-:W-:Y:S02]  /*1750*/  UIMAD.WIDE.U32 UR20, UR26, UR15, URZ ;  /* 0x0000000f1a1472a5 */ /* 0x000fe4000f8e00ff */
[----:B------:R-:W-:-:S02]  /*1760*/  UIMAD.WIDE.U32 UR10, UR5, UR8, URZ ;  /* 0x00000008050a72a5 */ /* 0x000fc4000f8e00ff */
[----:B------:R-:W-:Y:S02]  /*1770*/  @UP1 USHF.R.U32.HI UR6, URZ, UR13, UR18 ;  /* 0x0000000dff061299 */ /* 0x000fe40008011612 */
[----:B------:R-:W-:Y:S02]  /*1780*/  UIMAD.WIDE.U32 UR16, UR31, UR12, URZ ;  /* 0x0000000c1f1072a5 */ /* 0x000fe4000f8e00ff */
[----:B------:R-:W-:Y:S01]  /*1790*/  UIMAD.WIDE.U32 UR18, UR6, UR8, URZ ;  /* 0x00000008061272a5 */ /* 0x000fe2000f8e00ff */
[----:B------:R-:W-:Y:S01]  /*17a0*/  UMOV UR20, UR21 ;  /* 0x0000001500147c82 */ /* 0x000fe20008000000 */
[----:B------:R-:W-:Y:S01]  /*17b0*/  UMOV UR10, UR11 ;  /* 0x0000000b000a7c82 */ /* 0x000fe20008000000 */
[----:B------:R-:W-:Y:S02]  /*17c0*/  USHF.R.U32.HI UR20, URZ, UR4, UR20 ;  /* 0x00000004ff147299 */ /* 0x000fe40008011614 */
[----:B------:R-:W-:Y:S02]  /*17d0*/  @UP2 USHF.R.U32.HI UR5, URZ, UR9, UR10 ;  /* 0x00000009ff052299 */ /* 0x000fe4000801160a */
[----:B------:R-:W-:Y:S01]  /*17e0*/  UMOV UR7, UR19 ;  /* 0x0000001300077c82 */ /* 0x000fe20008000000 */
[----:B------:R-:W-:Y:S01]  /*17f0*/  UMOV UR16, UR17 ;  /* 0x0000001100107c82 */ /* 0x000fe20008000000 */
[----:B------:R-:W-:-:S02]  /*1800*/  @UP2 USHF.R.U32.HI UR6, URZ, UR9, UR7 ;  /* 0x00000009ff062299 */ /* 0x000fc40008011607 */
[----:B------:R-:W-:Y:S02]  /*1810*/  USHF.R.U32.HI UR16, URZ, UR13, UR16 ;  /* 0x0000000dff107299 */ /* 0x000fe40008011610 */
[----:B------:R-:W-:Y:S02]  /*1820*/  USEL UR4, UR26, UR20, !UP0 ;  /* 0x000000141a047287 */ /* 0x000fe4000c000000 */
[----:B------:R-:W-:Y:S02]  /*1830*/  UIMAD UR7, UR5, UR23, URZ ;  /* 0x00000017050772a4 */ /* 0x000fe4000f8e02ff */
[----:B------:R-:W-:Y:S02]  /*1840*/  USEL UR5, UR31, UR16, !UP1 ;  /* 0x000000101f057287 */ /* 0x000fe4000c800000 */
[----:B------:R-:W-:Y:S02]  /*1850*/  UIMAD UR12, UR6, UR23, URZ ;  /* 0x00000017060c72a4 */ /* 0x000fe4000f8e02ff */
[----:B------:R-:W-:-:S02]  /*1860*/  UISETP.GE.AND UP0, UPT, UR4, UR7, UPT ;  /* 0x000000070400728c */ /* 0x000fc4000bf06270 */
[----:B------:R-:W-:Y:S02]  /*1870*/  UIMAD.WIDE.U32 UR10, UR4, UR8, URZ ;  /* 0x00000008040a72a5 */ /* 0x000fe4000f8e00ff */
[----:B------:R-:W-:Y:S02]  /*1880*/  UISETP.GE.OR UP0, UPT, UR5, UR12, UP0 ;  /* 0x0000000c0500728c */ /* 0x000fe40008706670 */
[----:B------:R-:W-:Y:S02]  /*1890*/  UIMAD.WIDE.U32 UR12, UR5, UR8, URZ ;  /* 0x00000008050c72a5 */ /* 0x000fe4000f8e00ff */
[----:B------:R-:W-:Y:S01]  /*18a0*/  UIADD3 UR10, UPT, UPT, -UR4, URZ, URZ ;  /* 0x000000ff040a7290 */ /* 0x000fe2000fffe1ff */
[----:B------:R-:W-:Y:S01]  /*18b0*/  UMOV UR8, UR11 ;  /* 0x0000000b00087c82 */ /* 0x000fe20008000000 */
[----:B------:R-:W-:Y:S02]  /*18c0*/  UIADD3 UR20, UPT, UPT, -UR5, URZ, URZ ;  /* 0x000000ff05147290 */ /* 0x000fe4000fffe1ff */
[----:B------:R-:W-:-:S03]  /*18d0*/  USHF.R.U32.HI UR8, URZ, UR9, UR8 ;  /* 0x00000009ff087299 */ /* 0x000fc60008011608 */
[----:B------:R-:W-:Y:S01]  /*18e0*/  @!UP0 UMOV UR7, UR13 ;  /* 0x0000000d00078c82 */ /* 0x000fe20008000000 */
[----:B------:R-:W-:Y:S02]  /*18f0*/  UIMAD UR26, UR14, UR10, UR26 ;  /* 0x0000000a0e1a72a4 */ /* 0x000fe4000f8e021a */
[----:B------:R-:W-:Y:S02]  /*1900*/  USEL UR8, UR4, UR8, !UP2 ;  /* 0x0000000804087287 */ /* 0x000fe4000d000000 */
[----:B------:R-:W-:Y:S02]  /*1910*/  @!UP0 USHF.R.U32.HI UR7, URZ, UR9, UR7 ;  /* 0x00000009ff078299 */ /* 0x000fe40008011607 */
[----:B------:R-:W-:Y:S02]  /*1920*/  UIADD3 UR9, UPT, UPT, -UR8, URZ, URZ ;  /* 0x000000ff08097290 */ /* 0x000fe4000fffe1ff */
[----:B------:R-:W-:Y:S02]  /*1930*/  @!UP0 USEL UR7, UR5, UR7, !UP2 ;  /* 0x0000000705078287 */ /* 0x000fe4000d000000 */
[----:B------:R-:W-:-:S02]  /*1940*/  UIMAD UR9, UR23, UR9, UR4 ;  /* 0x00000009170972a4 */ /* 0x000fc4000f8e0204 */
[----:B------:R-:W-:Y:S02]  /*1950*/  @!UP0 UIADD3 UR8, UPT, UPT, UR8, -UR7, URZ ;  /* 0x8000000708088290 */ /* 0x000fe4000fffe0ff */
[----:B------:R-:W-:Y:S02]  /*1960*/  @!UP0 UIMAD UR6, UR9, UR6, UR7 ;  /* 0x00000006090682a4 */ /* 0x000fe4000f8e0207 */
[----:B------:R-:W-:Y:S02]  /*1970*/  @!UP0 UIMAD UR4, UR8, UR23, UR5 ;  /* 0x00000017080482a4 */ /* 0x000fe4000f8e0205 */
[----:B------:R-:W-:Y:S02]  /*1980*/  UIMAD UR20, UR28, UR20, UR31 ;  /* 0x000000141c1472a4 */ /* 0x000fe4000f8e021f */
[----:B------:R-:W-:Y:S01]  /*1990*/  UIMAD UR26, UR4, UR14, UR26 ;  /* 0x0000000e041a72a4 */ /* 0x000fe2000f8e021a */
[----:B------:R-:W-:Y:S02]  /*19a0*/  @!UP0 UMOV UR5, UR6 ;  /* 0x0000000600058c82 */ /* 0x000fe40008000000 */
[----:B------:R-:W-:-:S12]  /*19b0*/  UIMAD UR20, UR5, UR28, UR20 ;  /* 0x0000001c051472a4 */ /* 0x000fd8000f8e0214 */
.L_x_18:
[----:B------:R-:W-:-:S09]  /*19c0*/  UISETP.NE.AND UP0, UPT, UR29, 0x1, UPT ;  /* 0x000000011d00788c */ /* 0x000fd2000bf05270 */
[----:B------:R-:W-:Y:S05]  /*19d0*/  BRA.U UP0, `(.L_x_19) ;  /* 0x0000000100447547 */ /* 0x000fea000b800000 */
[----:B------:R-:W1:Y:S01]  /*19e0*/  LDCU.128 UR8, c[0x0][0xb10] ;  /* 0x00016200ff0877ac */ /* 0x000e620008000c00 */
[----:B------:R-:W2:Y:S01]  /*19f0*/  LDCU UR12, c[0x0][0xb0c] ;  /* 0x00016180ff0c77ac */ /* 0x000ea20008000800 */
[----:B------:R-:W3:Y:S01]  /*1a00*/  LDCU UR13, c[0x0][0xb20] ;  /* 0x00016400ff0d77ac */ /* 0x000ee20008000800 */
[----:B-1----:R-:W-:Y:S02]  /*1a10*/  UIMAD.WIDE.U32 UR6, UR20, UR8, URZ ;  /* 0x00000008140672a5 */ /* 0x002fe4000f8e00ff */
[----:B------:R-:W-:Y:S02]  /*1a20*/  UIMAD.WIDE.U32 UR4, UR26, UR11, URZ ;  /* 0x0000000b1a0472a5 */ /* 0x000fe4000f8e00ff */
[----:B--2---:R-:W-:Y:S02]  /*1a30*/  UISETP.NE.AND UP1, UPT, UR12, 0x1, UPT ;  /* 0x000000010c00788c */ /* 0x004fe4000bf25270 */
[----:B------:R-:W-:Y:S01]  /*1a40*/  UISETP.NE.AND UP0, UPT, UR10, 0x1, UPT ;  /* 0x000000010a00788c */ /* 0x000fe2000bf05270 */
[----:B------:R-:W-:-:S02]  /*1a50*/  UMOV UR6, UR7 ;  /* 0x0000000700067c82 */ /* 0x000fc40008000000 */
[----:B------:R-:W-:Y:S01]  /*1a60*/  UMOV UR4, UR5 ;  /* 0x0000000500047c82 */ /* 0x000fe20008000000 */
[----:B------:R-:W-:Y:S02]  /*1a70*/  USHF.R.U32.HI UR6, URZ, UR9, UR6 ;  /* 0x00000009ff067299 */ /* 0x000fe40008011606 */
[----:B---3--:R-:W-:Y:S02]  /*1a80*/  USHF.R.U32.HI UR4, URZ, UR13, UR4 ;  /* 0x0000000dff047299 */ /* 0x008fe40008011604 */
[----:B------:R-:W-:Y:S02]  /*1a90*/  USEL UR5, UR20, UR6, !UP1 ;  /* 0x0000000614057287 */ /* 0x000fe4000c800000 */
[----:B------:R-:W-:-:S04]  /*1aa0*/  USEL UR4, UR26, UR4, !UP0 ;  /* 0x000000041a047287 */ /* 0x000fc8000c000000 */
[----:B------:R-:W-:Y:S02]  /*1ab0*/  UIADD3 UR6, UPT, UPT, -UR4, UR5, URZ ;  /* 0x0000000504067290 */ /* 0x000fe4000fffe1ff */
[----:B------:R-:W-:Y:S02]  /*1ac0*/  UIADD3 UR4, UPT, UPT, UR4, -UR5, URZ ;  /* 0x8000000504047290 */ /* 0x000fe4000fffe0ff */
[----:B------:R-:W-:Y:S02]  /*1ad0*/  UIMAD UR26, UR6, UR10, UR26 ;  /* 0x0000000a061a72a4 */ /* 0x000fe4000f8e021a */
[----:B------:R-:W-:-:S12]  /*1ae0*/  UIMAD UR20, UR4, UR12, UR20 ;  /* 0x0000000c041472a4 */ /* 0x000fd8000f8e0214 */
.L_x_19:
[----:B------:R-:W-:-:S09]  /*1af0*/  UISETP.EQ.U32.AND UP0, UPT, UR33, 0x1, UPT ;  /* 0x000000012100788c */ /* 0x000fd2000bf02070 */
[----:B------:R-:W-:Y:S05]  /*1b00*/  BRA.U !UP0, `(.L_x_20) ;  /* 0x00000001080c7547 */ /* 0x000fea000b800000 */
[----:B------:R-:W-:Y:S01]  /*1b10*/  UCGABAR_WAIT ;  /* 0x0000000000007dc7 */ /* 0x000fe20008000000 */
[----:B------:R-:W-:Y:S01]  /*1b20*/  CCTL.IVALL ;  /* 0x00000000ff00798f */ /* 0x000fe20002000000 */
[----:B------:R-:W-:Y:S05]  /*1b30*/  BRA `(.L_x_21) ;  /* 0x0000000000047947 */ /* 0x000fea0003800000 */
.L_x_20:
[----:B------:R-:W-:Y:S06]  /*1b40*/  BAR.SYNC.DEFER_BLOCKING 0x0 ;  /* 0x0000000000007b1d */ /* 0x000fec0000010000 */
.L_x_21:
[----:B------:R-:W-:Y:S05]  /*1b50*/  BRA.U UP5, `(.L_x_22) ;  /* 0x0000001505947547 */ /* 0x000fea000b800000 */
[----:B------:R-:W1:Y:S01]  /*1b60*/  S2UR UR4, SR_CgaCtaId ;  /* 0x00000000000479c3 */ /* 0x000e620000008800 */
[----:B------:R-:W2:Y:S01]  /*1b70*/  LDCU UR7, c[0x0][0x38c] ;  /* 0x00007180ff0777ac */ /* 0x000ea20008000800 */
[----:B------:R-:W-:Y:S01]  /*1b80*/  PLOP3.LUT P1, PT, PT, PT, UP3, 0x80, 0x8 ;  /* 0x000000000008781c */ /* 0x000fe20003f2f038 */
[----:B------:R-:W-:Y:S01]  /*1b90*/  IMAD.MOV.U32 R12, RZ, RZ, 0x1 ;  /* 0x00000001ff0c7424 */ /* 0x000fe200078e00ff */
[----:B------:R-:W-:Y:S01]  /*1ba0*/  ISETP.NE.AND P2, PT, R0, RZ, P3 ;  /* 0x000000ff0000720c */ /* 0x000fe20001f45270 */
[----:B------:R-:W-:Y:S01]  /*1bb0*/  UMOV UR13, 0x400 ;  /* 0x00000400000d7882 */ /* 0x000fe20000000000 */
[----:B------:R-:W-:Y:S01]  /*1bc0*/  UISETP.NE.AND UP0, UPT, UR22, URZ, UPT ;  /* 0x000000ff1600728c */ /* 0x000fe2000bf05270 */
[----:B------:R-:W-:Y:S01]  /*1bd0*/  PLOP3.LUT P1, PT, P1, PT, PT, 0x8, 0x80 ;  /* 0x000000000080781c */ /* 0x000fe20000f2e170 */
[----:B------:R-:W-:Y:S01]  /*1be0*/  USHF.L.U32 UR6, UR31, 0x7, URZ ;  /* 0x000000071f067899 */ /* 0x000fe200080006ff */
[----:B------:R-:W-:Y:S01]  /*1bf0*/  CS2R R10, SRZ ;  /* 0x00000000000a7805 */ /* 0x000fe2000001ff00 */
[----:B------:R-:W-:Y:S01]  /*1c00*/  USEL UR21, UR54, 0x2, UP0 ;  /* 0x0000000236157887 */ /* 0x000fe20008000000 */
[----:B------:R-:W-:Y:S01]  /*1c10*/  IMAD.MOV.U32 R9, RZ, RZ, RZ ;  /* 0x000000ffff097224 */ /* 0x000fe200078e00ff */
[----:B------:R-:W-:Y:S01]  /*1c20*/  USHF.L.U32 UR47, UR31, 0x6, URZ ;  /* 0x000000061f2f7899 */ /* 0x000fe200080006ff */
[----:B------:R-:W-:Y:S01]  /*1c30*/  IMAD.MOV.U32 R8, RZ, RZ, 0x1 ;  /* 0x00000001ff087424 */ /* 0x000fe200078e00ff */
[----:B------:R-:W3:Y:S02]  /*1c40*/  LDCU UR42, c[0x0][0x370] ;  /* 0x00006e00ff2a77ac */ /* 0x000ee40008000800 */
[----:B------:R-:W-:-:S02]  /*1c50*/  ULOP3.LUT UR47, UR47, 0x40, URZ, 0xc0, !UPT ;  /* 0x000000402f2f7892 */ /* 0x000fc4000f8ec0ff */
[----:B--2---:R-:W-:Y:S02]  /*1c60*/  UIADD3 UR5, UPT, UPT, UR7, 0x1f, URZ ;  /* 0x0000001f07057890 */ /* 0x004fe4000fffe0ff */
[----:B------:R-:W-:Y:S02]  /*1c70*/  UIADD3 UR50, UPT, UPT, UR7, 0x3e, URZ ;  /* 0x0000003e07327890 */ /* 0x000fe4000fffe0ff */
[----:B-1----:R-:W-:Y:S02]  /*1c80*/  ULEA UR13, UR4, UR13, 0x18 ;  /* 0x0000000d040d7291 */ /* 0x002fe4000f8ec0ff */
[----:B------:R-:W-:Y:S02]  /*1c90*/  USHF.R.S32.HI UR4, URZ, 0x1f, UR5 ;  /* 0x0000001fff047899 */ /* 0x000fe40008011405 */
[----:B------:R-:W-:Y:S02]  /*1ca0*/  UIADD3 UR7, UPT, UPT, UR7, -0x1, URZ ;  /* 0xffffffff07077890 */ /* 0x000fe4000fffe0ff */
[----:B------:R-:W-:-:S02]  /*1cb0*/  ULEA.HI UR4, UR4, UR5, URZ, 0x5 ;  /* 0x0000000504047291 */ /* 0x000fc4000f8f28ff */
[----:B------:R-:W-:Y:S02]  /*1cc0*/  UISETP.GE.U32.AND UP1, UPT, UR7, -0x3f, UPT ;  /* 0xffffffc10700788c */ /* 0x000fe4000bf26070 */
[----:B------:R-:W-:Y:S02]  /*1cd0*/  USHF.R.S32.HI UR44, URZ, 0x5, UR4 ;  /* 0x00000005ff2c7899 */ /* 0x000fe40008011404 */
[----:B------:R-:W-:Y:S02]  /*1ce0*/  ULOP3.LUT UR5, UR6, 0x80, URZ, 0xc0, !UPT ;  /* 0x0000008006057892 */ /* 0x000fe4000f8ec0ff */
[----:B------:R-:W-:Y:S02]  /*1cf0*/  UISETP.LT.U32.AND UP0, UPT, UR44, 0x8, UPT ;  /* 0x000000082c00788c */ /* 0x000fe4000bf01070 */
[----:B------:R-:W-:Y:S02]  /*1d00*/  ULEA UR38, UR30, UR13, 0x2 ;  /* 0x0000000d1e267291 */ /* 0x000fe4000f8e10ff */
[----:B------:R-:W-:-:S02]  /*1d10*/  USEL UR43, UR44, 0x8, UP0 ;  /* 0x000000082c2b7887 */ /* 0x000fc40008000000 */
[----:B------:R-:W-:Y:S02]  /*1d20*/  ULEA UR37, UR27, UR13, 0x2 ;  /* 0x0000000d1b257291 */ /* 0x000fe4000f8e10ff */
[----:B------:R-:W-:Y:S02]  /*1d30*/  UIADD3 UR4, UPT, UPT, UR43, -0x1, URZ ;  /* 0xffffffff2b047890 */ /* 0x000fe4000fffe0ff */
[----:B------:R-:W-:Y:S01]  /*1d40*/  @UP1 UIADD3 UR4, UPT, UPT, UR43, URZ, URZ ;  /* 0x000000ff2b041290 */ /* 0x000fe2000fffe0ff */
[----:B------:R-:W1:Y:S01]  /*1d50*/  LDCU.64 UR28, c[0x0][0x348] ;  /* 0x00006900ff1c77ac */ /* 0x000e620008000a00 */
[----:B------:R-:W2:Y:S01]  /*1d60*/  LDCU UR41, c[0x0][0x374] ;  /* 0x00006e80ff2977ac */ /* 0x000ea20008000800 */
[----:B------:R-:W-:Y:S02]  /*1d70*/  ULEA UR48, UR48, UR5, 0x6 ;  /* 0x0000000530307291 */ /* 0x000fe4000f8e30ff */
[----:B------:R-:W-:Y:S02]  /*1d80*/  ULEA UR47, UR32, UR47, 0x4 ;  /* 0x0000002f202f7291 */ /* 0x000fe4000f8e20ff */
[----:B------:R-:W-:-:S02]  /*1d90*/  UIADD3 UR38, UPT, UPT, UR38, 0x8400, URZ ;  /* 0x0000840026267890 */ /* 0x000fc4000fffe0ff */
[----:B------:R-:W-:Y:S02]  /*1da0*/  UIADD3 UR37, UPT, UPT, UR37, 0x18400, URZ ;  /* 0x0001840025257890 */ /* 0x000fe4000fffe0ff */
[----:B------:R-:W-:Y:S02]  /*1db0*/  UIADD3 UR49, UPT, UPT, UR44, -UR43, URZ ;  /* 0x8000002b2c317290 */ /* 0x000fe4000fffe0ff */
[----:B------:R-:W-:Y:S02]  /*1dc0*/  UIADD3 UR31, UPT, UPT, UR4, 0x1, URZ ;  /* 0x00000001041f7890 */ /* 0x000fe4000fffe0ff */
[----:B------:R-:W-:Y:S01]  /*1dd0*/  UIADD3 UR46, UPT, UPT, -UR4, URZ, URZ ;  /* 0x000000ff042e7290 */ /* 0x000fe2000fffe1ff */
[----:B---3--:R-:W-:-:S11]  /*1de0*/  UMOV UR6, URZ ;  /* 0x000000ff00067c82 */ /* 0x008fd60008000000 */
.L_x_42:
[----:B------:R-:W3:Y:S02]  /*1df0*/  S2UR UR4, SR_CgaCtaId ;  /* 0x00000000000479c3 */ /* 0x000ee40000008800 */
[----:B---3--:R-:W-:-:S09]  /*1e00*/  UISETP.NE.AND UP0, UPT, UR4, URZ, UPT ;  /* 0x000000ff0400728c */ /* 0x008fd2000bf05270 */
[----:B-1----:R-:W-:Y:S05]  /*1e10*/  BRA.U UP0, `(.L_x_23) ;  /* 0x0000000100287547 */ /* 0x002fea000b800000 */
[----:B------:R-:W-:Y:S02]  /*1e20*/  LEA R0, R9, UR13, 0x3 ;  /* 0x0000000d09007c11 */ /* 0x000fe4000f8e18ff */
[----:B------:R-:W-:-:S04]  /*1e30*/  SHF.L.U32 R3, R8, 0x1f, RZ ;  /* 0x0000001f08037819 */ /* 0x000fc800000006ff */
[----:B------:R-:W3:Y:S02]  /*1e40*/  SYNCS.PHASECHK.TRANS64.TRYWAIT P0, [R0+URZ+0x140], R3 ;  /* 0x00014003000075a7 */ /* 0x000ee400080011ff */
[----:B---3--:R-:W-:Y:S05]  /*1e50*/  @!P0 BRA `(.L_x_24) ;  /* 0x000000a800108947 */ /* 0x008fea0003800000 */
.L_x_189:
[----:B------:R4:W-:Y:S01]  /*1e60*/  SYNCS.ARRIVE.TRANS64.A1T0 RZ, [R0+URZ+0x130], RZ ;  /* 0x000130ff00ff79a7 */ /* 0x0009e200081000ff */
[----:B------:R-:W-:-:S05]  /*1e70*/  VIADD R9, R9, 0x1 ;  /* 0x0000000109097836 */ /* 0x000fca0000000000 */
[----:B------:R-:W-:-:S04]  /*1e80*/  ISETP.NE.AND P0, PT, R9, 0x2, PT ;  /* 0x000000020900780c */ /* 0x000fc80003f05270 */
[----:B---3--:R-:W-:Y:S02]  /*1e90*/  SEL R3, RZ, 0x1, P0 ;  /* 0x00000001ff037807 */ /* 0x008fe40000000000 */
[----:B------:R-:W-:Y:S02]  /*1ea0*/  SEL R9, R9, RZ, P0 ;  /* 0x000000ff09097207 */ /* 0x000fe40000000000 */
[----:B------:R-:W-:-:S07]  /*1eb0*/  LOP3.LUT R8, R8, R3, RZ, 0x3c, !PT ;  /* 0x0000000308087212 */ /* 0x000fce00078e3cff */
.L_x_23:
[----:B------:R-:W-:Y:S01]  /*1ec0*/  ULEA UR4, UR6, UR13, 0x3 ;  /* 0x0000000d06047291 */ /* 0x000fe2000f8e18ff */
[----:B----4-:R-:W-:Y:S01]  /*1ed0*/  SHF.L.U32 R0, R12, 0x1f, RZ ;  /* 0x0000001f0c007819 */ /* 0x010fe200000006ff */
[----:B------:R-:W-:Y:S02]  /*1ee0*/  UISETP.GE.U32.AND UP0, UPT, UR50, 0x3f, UPT ;  /* 0x0000003f3200788c */ /* 0x000fe4000bf06070 */
[----:B------:R-:W-:Y:S01]  /*1ef0*/  ULEA UR11, UR26, UR48, 0x8 ;  /* 0x000000301a0b7291 */ /* 0x000fe2000f8e40ff */
[----:B------:R-:W-:-:S04]  /*1f00*/  UMOV UR7, URZ ;  /* 0x000000ff00077c82 */ /* 0x000fc80008000000 */
[----:B------:R3:W4:Y:S01]  /*1f10*/  SYNCS.PHASECHK.TRANS64.TRYWAIT P0, [UR4+0x40], R0 ;  /* 0x00004000ff0075a7 */ /* 0x0007220008001104 */
[----:B------:R-:W-:-:S04]  /*1f20*/  ULEA.HI UR4, UR20, UR20, URZ, 0x1 ;  /* 0x0000001414047291 */ /* 0x000fc8000f8f08ff */
[----:B------:R-:W-:-:S04]  /*1f30*/  USHF.L.U32 UR4, UR4, 0x6, URZ ;  /* 0x0000000604047899 */ /* 0x000fc800080006ff */
[----:B------:R-:W-:-:S04]  /*1f40*/  ULOP3.LUT UR35, UR4, 0xffffff80, URZ, 0xc0, !UPT ;  /* 0xffffff8004237892 */ /* 0x000fc8000f8ec0ff */
[----:B------:R-:W-:Y:S01]  /*1f50*/  UIADD3 UR35, UPT, UPT, UR47, UR35, URZ ;  /* 0x000000232f237290 */ /* 0x000fe2000fffe0ff */
[----:B------:R-:W-:Y:S11]  /*1f60*/  BRA.U !UP0, `(.L_x_25) ;  /* 0x0000000108d07547 */ /* 0x000ff6000b800000 */
[----:B------:R-:W-:Y:S01]  /*1f70*/  UMOV UR17, UR46 ;  /* 0x0000002e00117c82 */ /* 0x000fe20008000000 */
[----:B------:R-:W-:Y:S01]  /*1f80*/  UMOV UR4, UR6 ;  /* 0x0000000600047c82 */ /* 0x000fe20008000000 */
[----:B------:R-:W-:-:S05]  /*1f90*/  UMOV UR34, URZ ;  /* 0x000000ff00227c82 */ /* 0x000fca0008000000 */
.L_x_31:
[----:B------:R-:W-:Y:S01]  /*1fa0*/  ULEA UR33, UR4, UR13, 0x3 ;  /* 0x0000000d04217291 */ /* 0x000fe2000f8e18ff */
[----:B------:R-:W-:Y:S01]  /*1fb0*/  @P3 MOV R2, 0xc000 ;  /* 0x0000c00000023802 */ /* 0x000fe20000000f00 */
[----:B--2-4-:R-:W-:Y:S10]  /*1fc0*/  @P0 BRA `(.L_x_26) ;  /* 0x00000000000c0947 */ /* 0x014ff40003800000 */
[----:B------:R-:W-:-:S04]  /*1fd0*/  SHF.L.U32 R3, R12, 0x1f, RZ ;  /* 0x0000001f0c037819 */ /* 0x000fc800000006ff */
[----:B------:R-:W4:Y:S02]  /*1fe0*/  SYNCS.PHASECHK.TRANS64.TRYWAIT P0, [UR33+0x40], R3 ;  /* 0x00004003ff0075a7 */ /* 0x000f240008001121 */
[----:B----4-:R-:W-:Y:S05]  /*1ff0*/  @!P0 BRA `(.L_x_27) ;  /* 0x000000a400bc8947 */ /* 0x010fea0003800000 */
.L_x_26:
[----:B------:R4:W-:Y:S01]  /*2000*/  @P3 SYNCS.ARRIVE.TRANS64 RZ, [UR33], R2 ;  /* 0x00000002ffff39a7 */ /* 0x0009e20008000021 */
[----:B------:R-:W-:Y:S02]  /*2010*/  ULOP3.LUT UR5, UR21, 0x2, URZ, 0xfc, !UPT ;  /* 0x0000000215057892 */ /* 0x000fe4000f8efcff */
[----:B------:R-:W-:Y:S02]  /*2020*/  UIADD3 UR17, UPT, UPT, UR17, 0x1, URZ ;  /* 0x0000000111117890 */ /* 0x000fe4000fffe0ff */
[----:B------:R-:W-:Y:S02]  /*2030*/  UISETP.NE.AND UP0, UPT, UR5, 0x2, UPT ;  /* 0x000000020500788c */ /* 0x000fe4000bf05270 */
[----:B------:R-:W-:-:S07]  /*2040*/  UISETP.NE.AND UP2, UPT, UR17, 0x1, UPT ;  /* 0x000000011100788c */ /* 0x000fce000bf45270 */
[----:B------:R-:W-:Y:S05]  /*2050*/  BRA.U UP0, `(.L_x_28) ;  /* 0x0000000100047547 */ /* 0x000fea000b800000 */
[----:B-12---:R-:W-:Y:S05]  /*2060*/  BPT.TRAP 0x1 ;  /* 0x000000040000795c */ /* 0x006fea0000300000 */
.L_x_28:
[----:B------:R-:W-:Y:S04]  /*2070*/  BSSY.RECONVERGENT B0, `(.L_x_29) ;  /* 0x0000003000007945 */ /* 0x000fe80003800200 */
[----:B------:R-:W-:Y:S05]  /*2080*/  @!P2 BRA `(.L_x_30) ;  /* 0x000000000004a947 */ /* 0x000fea0003800000 */
[----:B-12---:R-:W-:Y:S05]  /*2090*/  BPT.TRAP 0x1 ;  /* 0x000000040000795c */ /* 0x006fea0000300000 */
.L_x_30:
[----:B-12---:R-:W-:Y:S05]  /*20a0*/  BSYNC.RECONVERGENT B0 ;  /* 0x0000000000007941 */ /* 0x006fea0003800200 */
.L_x_29:
[----:B------:R-:W-:Y:S02]  /*20b0*/  UIADD3 UR5, UPT, UPT, UR4, 0x1, URZ ;  /* 0x0000000104057890 */ /* 0x000fe4000fffe0ff */
[----:B------:R-:W-:Y:S02]  /*20c0*/  ULEA UR32, UR4, UR30, 0xb ;  /* 0x0000001e04207291 */ /* 0x000fe4000f8e58ff */
[----:B------:R-:W-:Y:S02]  /*20d0*/  UISETP.NE.AND UP0, UPT, UR5, 0x8, UPT ;  /* 0x000000080500788c */ /* 0x000fe4000bf05270 */
[----:B------:R-:W-:Y:S02]  /*20e0*/  UIADD3 UR14, UP1, UPT, UR28, 0x80, URZ ;  /* 0x000000801c0e7890 */ /* 0x000fe4000ff3e0ff */
[----:B------:R-:W-:Y:S02]  /*20f0*/  USEL UR7, URZ, 0x1, UP0 ;  /* 0x00000001ff077887 */ /* 0x000fe40008000000 */
[----:B------:R-:W-:-:S02]  /*2100*/  USEL UR6, UR5, URZ, UP0 ;  /* 0x000000ff05067287 */ /* 0x000fc40008000000 */
[----:B------:R-:W-:Y:S02]  /*2110*/  ULEA UR32, UR32, UR13, 0x2 ;  /* 0x0000000d20207291 */ /* 0x000fe4000f8e10ff */
[----:B------:R-:W-:Y:S01]  /*2120*/  ULEA UR5, UR6, UR13, 0x3 ;  /* 0x0000000d06057291 */ /* 0x000fe2000f8e18ff */
[----:B------:R-:W-:Y:S01]  /*2130*/  LOP3.LUT R12, R12, UR7, RZ, 0x3c, !PT ;  /* 0x000000070c0c7c12 */ /* 0x000fe2000f8e3cff */
[----:B------:R-:W-:Y:S02]  /*2140*/  ULOP3.LUT UR33, UR33, 0xfefffff8, URZ, 0xc0, !UPT ;  /* 0xfefffff821217892 */ /* 0x000fe4000f8ec0ff */
[----:B------:R-:W-:Y:S01]  /*2150*/  UIADD3.X UR15, UPT, UPT, URZ, UR29, URZ, UP1, !UPT ;  /* 0x0000001dff0f7290 */ /* 0x000fe20008ffe4ff */
[----:B---3--:R-:W-:Y:S01]  /*2160*/  SHF.L.U32 R0, R12, 0x1f, RZ ;  /* 0x0000001f0c007819 */ /* 0x008fe200000006ff */
[----:B------:R-:W-:Y:S02]  /*2170*/  UIADD3 UR32, UPT, UPT, UR32, 0x8400, URZ ;  /* 0x0000840020207890 */ /* 0x000fe4000fffe0ff */
[----:B------:R-:W-:Y:S01]  /*2180*/  UPRMT UR16, URZ, 0x5410, UR25 ;  /* 0x00005410ff107896 */ /* 0x000fe20008000019 */
[----:B------:R1:W2:Y:S01]  /*2190*/  SYNCS.PHASECHK.TRANS64.TRYWAIT P0, [UR5+0x40], R0 ;  /* 0x00004000ff0075a7 */ /* 0x0002a20008001105 */
[----:B------:R-:W-:-:S02]  /*21a0*/  ULEA UR5, UR4, UR27, 0xc ;  /* 0x0000001b04057291 */ /* 0x000fc4000f8e60ff */
[----:B------:R-:W-:Y:S02]  /*21b0*/  UIADD3 UR4, UP0, UPT, UR28, 0x180, URZ ;  /* 0x000001801c047890 */ /* 0x000fe4000ff1e0ff */
[----:B------:R-:W-:Y:S02]  /*21c0*/  ULEA UR5, UR5, UR13, 0x2 ;  /* 0x0000000d05057291 */ /* 0x000fe4000f8e10ff */
[----:B------:R-:W-:Y:S02]  /*21d0*/  UPRMT UR7, URZ, 0x5410, UR24 ;  /* 0x00005410ff077896 */ /* 0x000fe40008000018 */
[----:B------:R-:W-:Y:S02]  /*21e0*/  UIADD3 UR8, UPT, UPT, UR5, 0x18400, URZ ;  /* 0x0001840005087890 */ /* 0x000fe4000fffe0ff */
[----:B------:R-:W-:Y:S01]  /*21f0*/  UIADD3.X UR5, UPT, UPT, URZ, UR29, URZ, UP0, !UPT ;  /* 0x0000001dff057290 */ /* 0x000fe200087fe4ff */
[----:B------:R-:W-:Y:S01]  /*2200*/  UMOV UR18, 0x0 ;  /* 0x0000000000127882 */ /* 0x000fe20000000000 */
[----:B------:R-:W-:Y:S01]  /*2210*/  UMOV UR19, 0x10000000 ;  /* 0x1000000000137882 */ /* 0x000fe20000000000 */
[----:B------:R-:W-:Y:S01]  /*2220*/  UMOV UR10, UR34 ;  /* 0x00000022000a7c82 */ /* 0x000fe20008000000 */
[----:B------:R-:W-:Y:S01]  /*2230*/  UMOV UR12, UR36 ;  /* 0x00000024000c7c82 */ /* 0x000fe20008000000 */
[----:B------:R-:W-:Y:S01]  /*2240*/  UMOV UR9, UR33 ;  /* 0x0000002100097c82 */ /* 0x000fe20008000000 */
[----:B------:R3:W-:Y:S03]  /*2250*/  UTMALDG.3D.MULTICAST.2CTA [UR32], [UR14], UR16, desc[UR18] ;  /* 0x000012200e0073b4 */ /* 0x0007e60008211810 */
[----:B------:R4:W-:Y:S01]  /*2260*/  UTMALDG.3D.MULTICAST.2CTA [UR8], [UR4], UR7, desc[UR18] ;  /* 0x00001208040073b4 */ /* 0x0009e20008211807 */
[----:B---3--:R-:W-:Y:S01]  /*2270*/  UIADD3 UR34, UPT, UPT, UR34, 0x20, URZ ;  /* 0x0000002022227890 */ /* 0x008fe2000fffe0ff */
[----:B----4-:R-:W-:Y:S01]  /*2280*/  UMOV UR7, UR31 ;  /* 0x0000001f00077c82 */ /* 0x010fe20008000000 */
[----:B------:R-:W-:Y:S01]  /*2290*/  UMOV UR4, UR6 ;  /* 0x0000000600047c82 */ /* 0x000fe20008000000 */
[----:B-1----:R-:W-:Y:S09]  /*22a0*/  BRA.U UP2, `(.L_x_31) ;  /* 0xfffffffd023c7547 */ /* 0x002ff2000b83ffff */
.L_x_25:
[----:B------:R-:W-:Y:S01]  /*22b0*/  ULEA UR4, UR6, UR13, 0x3 ;  /* 0x0000000d06047291 */ /* 0x000fe2000f8e18ff */
[----:B---3--:R-:W-:Y:S01]  /*22c0*/  SHF.L.U32 R0, R12, 0x1f, RZ ;  /* 0x0000001f0c007819 */ /* 0x008fe200000006ff */
[----:B------:R-:W-:Y:S01]  /*22d0*/  @!P1 SYNCS.ARRIVE.TRANS64.A1T0 RZ, [UR13+0xc8], RZ ;  /* 0x0000c8ffffff99a7 */ /* 0x000fe2000810000d */
[----:B------:R-:W-:-:S06]  /*22e0*/  UISETP.GT.AND UP0, UPT, UR44, UR43, UPT ;  /* 0x0000002b2c00728c */ /* 0x000fcc000bf04270 */
[----:B--2-4-:R2:W3:Y:S03]  /*22f0*/  SYNCS.PHASECHK.TRANS64.TRYWAIT P0, [UR4+0x40], R0 ;  /* 0x00004000ff0075a7 */ /* 0x0144e60008001104 */
[----:B------:R-:W-:Y:S05]  /*2300*/  BRA.U !UP0, `(.L_x_32) ;  /* 0x0000000108c07547 */ /* 0x000fea000b800000 */
[----:B------:R-:W-:Y:S01]  /*2310*/  UIADD3 UR26, UPT, UPT, UR49, UR7, URZ ;  /* 0x00000007311a7290 */ /* 0x000fe2000fffe0ff */
[----:B------:R-:W-:-:S11]  /*2320*/  UMOV UR4, UR6 ;  /* 0x0000000600047c82 */ /* 0x000fd60008000000 */
.L_x_38:
[----:B------:R-:W-:Y:S01]  /*2330*/  ULEA UR17, UR4, UR13, 0x3 ;  /* 0x0000000d04117291 */ /* 0x000fe2000f8e18ff */
[----:B---3--:R-:W-:Y:S01]  /*2340*/  @P3 MOV R2, 0xc000 ;  /* 0x0000c00000023802 */ /* 0x008fe20000000f00 */
[----:B-1-3--:R-:W-:Y:S10]  /*2350*/  @P0 BRA `(.L_x_33) ;  /* 0x00000000000c0947 */ /* 0x00aff40003800000 */
[----:B------:R-:W-:-:S04]  /*2360*/  SHF.L.U32 R3, R12, 0x1f, RZ ;  /* 0x0000001f0c037819 */ /* 0x000fc800000006ff */
[----:B------:R-:W3:Y:S02]  /*2370*/  SYNCS.PHASECHK.TRANS64.TRYWAIT P0, [UR17+0x40], R3 ;  /* 0x00004003ff0075a7 */ /* 0x000ee40008001111 */
[----:B---3--:R-:W-:Y:S05]  /*2380*/  @!P0 BRA `(.L_x_34) ;  /* 0x000000a000f08947 */ /* 0x008fea0003800000 */
.L_x_33:
[----:B------:R3:W-:Y:S01]  /*2390*/  @P3 SYNCS.ARRIVE.TRANS64 RZ, [UR17], R2 ;  /* 0x00000002ffff39a7 */ /* 0x0007e20008000011 */
[----:B------:R-:W-:-:S04]  /*23a0*/  ULOP3.LUT UR5, UR21, 0x2, URZ, 0xfc, !UPT ;  /* 0x0000000215057892 */ /* 0x000fc8000f8efcff */
[----:B------:R-:W-:-:S09]  /*23b0*/  UISETP.NE.AND UP0, UPT, UR5, 0x2, UPT ;  /* 0x000000020500788c */ /* 0x000fd2000bf05270 */
[----:B------:R-:W-:Y:S05]  /*23c0*/  BRA.U UP0, `(.L_x_35) ;  /* 0x0000000100047547 */ /* 0x000fea000b800000 */
[----:B-1----:R-:W-:Y:S05]  /*23d0*/  BPT.TRAP 0x1 ;  /* 0x000000040000795c */ /* 0x002fea0000300000 */
.L_x_35:
[----:B------:R-:W-:Y:S04]  /*23e0*/  BSSY.RECONVERGENT B0, `(.L_x_36) ;  /* 0x0000003000007945 */ /* 0x000fe80003800200 */
[----:B------:R-:W-:Y:S05]  /*23f0*/  @!P2 BRA `(.L_x_37) ;  /* 0x000000000004a947 */ /* 0x000fea0003800000 */
[----:B-1----:R-:W-:Y:S05]  /*2400*/  BPT.TRAP 0x1 ;  /* 0x000000040000795c */ /* 0x002fea0000300000 */
.L_x_37:
[----:B-1----:R-:W-:Y:S05]  /*2410*/  BSYNC.RECONVERGENT B0 ;  /* 0x0000000000007941 */ /* 0x002fea0003800200 */
.L_x_36:
[----:B------:R-:W-:Y:S02]  /*2420*/  UIADD3 UR5, UPT, UPT, UR4, 0x1, URZ ;  /* 0x0000000104057890 */ /* 0x000fe4000fffe0ff */
[----:B------:R-:W-:Y:S02]  /*2430*/  UIADD3 UR14, UP1, UPT, UR28, 0x80, URZ ;  /* 0x000000801c0e7890 */ /* 0x000fe4000ff3e0ff */
[----:B------:R-:W-:Y:S02]  /*2440*/  UISETP.NE.AND UP0, UPT, UR5, 0x8, UPT ;  /* 0x000000080500788c */ /* 0x000fe4000bf05270 */
[----:B------:R-:W-:Y:S02]  /*2450*/  ULEA UR16, UR4, UR38, 0xd ;  /* 0x0000002604107291 */ /* 0x000fe4000f8e68ff */
[----:B------:R-:W-:Y:S02]  /*2460*/  USEL UR8, URZ, 0x1, UP0 ;  /* 0x00000001ff087887 */ /* 0x000fe40008000000 */
[----:B------:R-:W-:-:S02]  /*2470*/  USEL UR6, UR5, URZ, UP0 ;  /* 0x000000ff05067287 */ /* 0x000fc40008000000 */
[----:B------:R-:W-:Y:S02]  /*2480*/  UIADD3 UR22, UP0, UPT, UR28, 0x180, URZ ;  /* 0x000001801c167890 */ /* 0x000fe4000ff1e0ff */
[----:B------:R-:W-:Y:S01]  /*2490*/  ULEA UR5, UR6, UR13, 0x3 ;  /* 0x0000000d06057291 */ /* 0x000fe2000f8e18ff */
[----:B------:R-:W-:Y:S01]  /*24a0*/  LOP3.LUT R12, R12, UR8, RZ, 0x3c, !PT ;  /* 0x000000080c0c7c12 */ /* 0x000fe2000f8e3cff */
[----:B------:R-:W-:Y:S02]  /*24b0*/  ULEA UR8, UR4, UR37, 0xe ;  /* 0x0000002504087291 */ /* 0x000fe4000f8e70ff */
[----:B------:R-:W-:Y:S01]  /*24c0*/  USHF.L.U32 UR18, UR7, 0x5, URZ ;  /* 0x0000000507127899 */ /* 0x000fe200080006ff */
[----:B--2---:R-:W-:Y:S01]  /*24d0*/  SHF.L.U32 R0, R12, 0x1f, RZ ;  /* 0x0000001f0c007819 */ /* 0x004fe200000006ff */
[----:B------:R-:W-:Y:S02]  /*24e0*/  ULOP3.LUT UR17, UR17, 0xfefffff8, URZ, 0xc0, !UPT ;  /* 0xfefffff811117892 */ /* 0x000fe4000f8ec0ff */
[----:B------:R-:W-:Y:S01]  /*24f0*/  UPRMT UR4, URZ, 0x5410, UR25 ;  /* 0x00005410ff047896 */ /* 0x000fe20008000019 */
[----:B------:R4:W1:Y:S01]  /*2500*/  SYNCS.PHASECHK.TRANS64.TRYWAIT P0, [UR5+0x40], R0 ;  /* 0x00004000ff0075a7 */ /* 0x0008620008001105 */
[----:B------:R-:W-:-:S02]  /*2510*/  UIADD3.X UR15, UPT, UPT, URZ, UR29, URZ, UP1, !UPT ;  /* 0x0000001dff0f7290 */ /* 0x000fc40008ffe4ff */
[----:B------:R-:W-:Y:S02]  /*2520*/  UPRMT UR5, URZ, 0x5410, UR24 ;  /* 0x00005410ff057896 */ /* 0x000fe40008000018 */
[----:B------:R-:W-:Y:S01]  /*2530*/  UIADD3.X UR23, UPT, UPT, URZ, UR29, URZ, UP0, !UPT ;  /* 0x0000001dff177290 */ /* 0x000fe200087fe4ff */
[----:B------:R-:W-:Y:S01]  /*2540*/  UMOV UR32, 0x0 ;  /* 0x0000000000207882 */ /* 0x000fe20000000000 */
[----:B------:R-:W-:Y:S01]  /*2550*/  UMOV UR33, 0x10000000 ;  /* 0x1000000000217882 */ /* 0x000fe20000000000 */
[----:B------:R-:W-:Y:S01]  /*2560*/  UMOV UR19, UR35 ;  /* 0x0000002300137c82 */ /* 0x000fe20008000000 */
[----:B------:R-:W-:Y:S01]  /*2570*/  UMOV UR20, UR36 ;  /* 0x0000002400147c82 */ /* 0x000fe20008000000 */
[----:B------:R-:W-:Y:S01]  /*2580*/  UMOV UR12, UR36 ;  /* 0x00000024000c7c82 */ /* 0x000fe20008000000 */
[----:B------:R-:W-:Y:S01]  /*2590*/  UMOV UR9, UR17 ;  /* 0x0000001100097c82 */ /* 0x000fe20008000000 */
[----:B------:R-:W-:Y:S01]  /*25a0*/  UMOV UR10, UR18 ;  /* 0x00000012000a7c82 */ /* 0x000fe20008000000 */
[----:B------:R2:W-:Y:S01]  /*25b0*/  UTMALDG.3D.MULTICAST.2CTA [UR16], [UR14], UR4, desc[UR32] ;  /* 0x000020100e0073b4 */ /* 0x0005e20008211804 */
[----:B------:R-:W-:-:S04]  /*25c0*/  UIADD3 UR7, UPT, UPT, UR7, 0x1, URZ ;  /* 0x0000000107077890 */ /* 0x000fc8000fffe0ff */
[----:B------:R-:W-:Y:S01]  /*25d0*/  UISETP.NE.AND UP0, UPT, UR7, UR26, UPT ;  /* 0x0000001a0700728c */ /* 0x000fe2000bf05270 */
[----:B------:R4:W-:Y:S01]  /*25e0*/  UTMALDG.3D.MULTICAST.2CTA [UR8], [UR22], UR5, desc[UR32] ;  /* 0x00002008160073b4 */ /* 0x0009e20008211805 */
[----:B--2---:R-:W-:-:S07]  /*25f0*/  UMOV UR4, UR6 ;  /* 0x0000000600047c82 */ /* 0x004fce0008000000 */
[----:B----4-:R-:W-:Y:S05]  /*2600*/  BRA.U UP0, `(.L_x_38) ;  /* 0xfffffffd00487547 */ /* 0x010fea000b83ffff */
.L_x_32:
[C---:B------:R-:W-:Y:S01]  /*2610*/  LEA R3, R11.reuse, UR13, 0x3 ;  /* 0x0000000d0b037c11 */ /* 0x040fe2000f8e18ff */
[----:B------:R-:W-:Y:S01]  /*2620*/  NOP ;  /* 0x0000000000007918 */ /* 0x000fe20000000000 */
[----:B--2---:R-:W-:Y:S02]  /*2630*/  SHF.L.U32 R0, R10, 0x1f, RZ ;  /* 0x0000001f0a007819 */ /* 0x004fe400000006ff */
[----:B------:R-:W-:Y:S02]  /*2640*/  LEA R5, R11, UR13, 0x4 ;  /* 0x0000000d0b057c11 */ /* 0x000fe4000f8e20ff */
[----:B-1-3--:R-:W1:Y:S02]  /*2650*/  SYNCS.PHASECHK.TRANS64.TRYWAIT P0, [R3+URZ+0xd0], R0 ;  /* 0x0000d000030075a7 */ /* 0x00ae6400080011ff */
[----:B-1----:R-:W-:Y:S05]  /*2660*/  @!P0 BRA `(.L_x_39) ;  /* 0x000000a000508947 */ /* 0x002fea0003800000 */
.L_x_192:
[----:B------:R-:W2:Y:S01]  /*2670*/  LDS.128 R4, [R5+0x160] ;  /* 0x0001600005047984 */ /* 0x000ea20000000c00 */
[----:B------:R-:W-:Y:S01]  /*2680*/  UISETP.GE.AND UP0, UPT, UR45, 0x1, UPT ;  /* 0x000000012d00788c */ /* 0x000fe2000bf06270 */
[----:B------:R-:W-:Y:S01]  /*2690*/  @!PT LDS RZ, [RZ] ;  /* 0x00000000fffff984 */ /* 0x000fe20000000800 */
[----:B------:R-:W-:Y:S01]  /*26a0*/  @!PT LDS RZ, [RZ] ;  /* 0x00000000fffff984 */ /* 0x000fe20000000800 */
[----:B------:R-:W-:Y:S01]  /*26b0*/  @!PT LDS RZ, [RZ] ;  /* 0x00000000fffff984 */ /* 0x000fe20000000800 */
[----:B------:R-:W-:Y:S01]  /*26c0*/  @!PT LDS RZ, [RZ] ;  /* 0x00000000fffff984 */ /* 0x000fe20000000800 */
[----:B------:R3:W-:Y:S06]  /*26d0*/  MEMBAR.ALL.CTA ;  /* 0x0000000000007992 */ /* 0x0007ec0000008000 */
[----:B---3--:R-:W3:Y:S01]  /*26e0*/  FENCE.VIEW.ASYNC.S ;  /* 0x00000000000073c6 */ /* 0x008ee20000000000 */
[----:B--2---:R-:W-:-:S13]  /*26f0*/  LOP3.LUT P0, RZ, R6, 0x1, RZ, 0xc0, !PT ;  /* 0x0000000106ff7812 */ /* 0x004fda000780c0ff */
[----:B---3--:R-:W-:Y:S01]  /*2700*/  VOTEU.ANY UP1, P0 ;  /* 0x0000000000ff7886 */ /* 0x008fe20000020100 */
[----:B------:R-:W-:-:S13]  /*2710*/  PLOP3.LUT P0, PT, PT, PT, UP1, 0x80, 0x8 ;  /* 0x000000000008781c */ /* 0x000fda0003f0f018 */
[----:B-1----:R-:W-:Y:S02]  /*2720*/  @P0 LOP3.LUT R0, R5, 0xffff, RZ, 0xc0, !PT ;  /* 0x0000ffff05000812 */ /* 0x002fe400078ec0ff */
[----:B------:R-:W-:Y:S02]  /*2730*/  @P0 MOV R2, R4 ;  /* 0x0000000400020202 */ /* 0x000fe40000000f00 */
[----:B------:R-:W-:Y:S01]  /*2740*/  @P0 R2UR UR5, R0 ;  /* 0x00000000000502ca */ /* 0x000fe200000e0000 */
[----:B------:R-:W-:Y:S01]  /*2750*/  VIADD R0, R3, 0xe0 ;  /* 0x000000e003007836 */ /* 0x000fe20000000000 */
[----:B------:R-:W-:Y:S02]  /*2760*/  @P0 SHF.R.U32.HI R4, RZ, 0x10, R5 ;  /* 0x00000010ff040819 */ /* 0x000fe40000011605 */
[----:B------:R-:W-:Y:S02]  /*2770*/  @P0 R2UR UR7, R2 ;  /* 0x00000000020702ca */ /* 0x000fe400000e0000 */
[----:B------:R-:W-:-:S02]  /*2780*/  PRMT R0, RZ, 0x654, R0 ;  /* 0x00000654ff007816 */ /* 0x000fc40000000000 */
[----:B------:R-:W-:Y:S02]  /*2790*/  @P0 R2UR UR4, R4 ;  /* 0x00000000040402ca */ /* 0x000fe400000e0000 */
[----:B------:R1:W-:Y:S03]  /*27a0*/  SYNCS.ARRIVE.TRANS64.RED.A1T0 RZ, [R0+URZ], RZ ;  /* 0x000000ff00ff79a7 */ /* 0x0003e600081004ff */
[----:B------:R-:W-:-:S04]  /*27b0*/  @UP1 UMOV UR39, UR5 ;  /* 0x0000000500271c82 */ /* 0x000fc80008000000 */
[----:B------:R-:W-:-:S04]  /*27c0*/  @UP1 UMOV UR40, UR7 ;  /* 0x0000000700281c82 */ /* 0x000fc80008000000 */
[----:B------:R-:W-:Y:S01]  /*27d0*/  @UP1 UMOV UR36, UR4 ;  /* 0x0000000400241c82 */ /* 0x000fe20008000000 */
[----:B------:R-:W-:Y:S05]  /*27e0*/  BRA.U !UP0, `(.L_x_40) ;  /* 0x0000000108d47547 */ /* 0x000fea000b800000 */
[----:B------:R-:W2:Y:S01]  /*27f0*/  LDCU.128 UR16, c[0x0][0xb10] ;  /* 0x00016200ff1077ac */ /* 0x000ea20008000c00 */
[----:B------:R-:W3:Y:S01]  /*2800*/  LDCU UR12, c[0x0][0xb20] ;  /* 0x00016400ff0c77ac */ /* 0x000ee20008000800 */
[----:B------:R-:W4:Y:S01]  /*2810*/  LDCU UR20, c[0x0][0xb0c] ;  /* 0x00016180ff1477ac */ /* 0x000f220008000800 */
[----:B------:R-:W1:Y:S01]  /*2820*/  LDCU.64 UR8, c[0x0][0xb28] ;  /* 0x00016500ff0877ac */ /* 0x000e620008000a00 */
[----:B------:R-:W-:Y:S02]  /*2830*/  UISETP.NE.AND UP3, UPT, UR45, 0x1, UPT ;  /* 0x000000012d00788c */ /* 0x000fe4000bf65270 */
[----:B--2---:R-:W-:Y:S02]  /*2840*/  UIMAD.WIDE.U32 UR10, UR41, UR19, URZ ;  /* 0x00000013290a72a5 */ /* 0x004fe4000f8e00ff */
[----:B------:R-:W-:Y:S02]  /*2850*/  UIMAD.WIDE.U32 UR4, UR42, UR16, URZ ;  /* 0x000000102a0472a5 */ /* 0x000fe4000f8e00ff */
[----:B------:R-:W-:-:S02]  /*2860*/  UISETP.NE.AND UP0, UPT, UR18, 0x1, UPT ;  /* 0x000000011200788c */ /* 0x000fc4000bf05270 */
[----:B------:R-:W-:Y:S01]  /*2870*/  UIMAD.WIDE.U32 UR22, UR39, UR19, URZ ;  /* 0x00000013271672a5 */ /* 0x000fe2000f8e00ff */
[----:B------:R-:W-:Y:S02]  /*2880*/  UMOV UR10, UR11 ;  /* 0x0000000b000a7c82 */ /* 0x000fe40008000000 */
[----:B------:R-:W-:Y:S01]  /*2890*/  UMOV UR4, UR5 ;  /* 0x0000000500047c82 */ /* 0x000fe20008000000 */
[----:B---3--:R-:W-:Y:S02]  /*28a0*/  USHF.R.U32.HI UR10, URZ, UR12, UR10 ;  /* 0x0000000cff0a7299 */ /* 0x008fe4000801160a */
[----:B----4-:R-:W-:Y:S02]  /*28b0*/  UISETP.NE.AND UP2, UPT, UR20, 0x1, UPT ;  /* 0x000000011400788c */ /* 0x010fe4000bf45270 */
[----:B------:R-:W-:Y:S02]  /*28c0*/  USHF.R.U32.HI UR4, URZ, UR17, UR4 ;  /* 0x00000011ff047299 */ /* 0x000fe40008011604 */
[----:B------:R-:W-:-:S02]  /*28d0*/  USEL UR5, UR41, UR10, !UP0 ;  /* 0x0000000a29057287 */ /* 0x000fc4000c000000 */
[----:B------:R-:W-:Y:S02]  /*28e0*/  USEL UR7, UR42, UR4, !UP2 ;  /* 0x000000042a077287 */ /* 0x000fe4000d000000 */
[----:B-1----:R-:W-:Y:S01]  /*28f0*/  UIMAD.WIDE.U32 UR10, UR5, UR8, URZ ;  /* 0x00000008050a72a5 */ /* 0x002fe2000f8e00ff */
[----:B------:R-:W-:Y:S01]  /*2900*/  UMOV UR4, UR23 ;  /* 0x0000001700047c82 */ /* 0x000fe20008000000 */
[----:B------:R-:W-:Y:S02]  /*2910*/  UIMAD.WIDE.U32 UR14, UR40, UR16, URZ ;  /* 0x00000010280e72a5 */ /* 0x000fe4000f8e00ff */
[----:B------:R-:W-:-:S03]  /*2920*/  UIMAD.WIDE.U32 UR22, UR7, UR8, URZ ;  /* 0x00000008071672a5 */ /* 0x000fc6000f8e00ff */
[----:B------:R-:W-:Y:S01]  /*2930*/  UMOV UR10, UR11 ;  /* 0x0000000b000a7c82 */ /* 0x000fe20008000000 */
[----:B------:R-:W-:Y:S02]  /*2940*/  USHF.R.U32.HI UR4, URZ, UR12, UR4 ;  /* 0x0000000cff047299 */ /* 0x000fe40008011604 */
[----:B------:R-:W-:Y:S01]  /*2950*/  @UP3 USHF.R.U32.HI UR5, URZ, UR9, UR10 ;  /* 0x00000009ff053299 */ /* 0x000fe2000801160a */
[----:B------:R-:W-:Y:S01]  /*2960*/  UMOV UR14, UR15 ;  /* 0x0000000f000e7c82 */ /* 0x000fe20008000000 */
[----:B------:R-:W-:Y:S01]  /*2970*/  UMOV UR22, UR23 ;  /* 0x0000001700167c82 */ /* 0x000fe20008000000 */
[----:B------:R-:W-:Y:S02]  /*2980*/  USHF.R.U32.HI UR17, URZ, UR17, UR14 ;  /* 0x00000011ff117299 */ /* 0x000fe4000801160e */
[----:B------:R-:W-:Y:S02]  /*2990*/  USEL UR4, UR39, UR4, !UP0 ;  /* 0x0000000427047287 */ /* 0x000fe4000c000000 */
[----:B------:R-:W-:-:S02]  /*29a0*/  @UP3 USHF.R.U32.HI UR7, URZ, UR9, UR22 ;  /* 0x00000009ff073299 */ /* 0x000fc40008011616 */
[----:B------:R-:W-:Y:S02]  /*29b0*/  UIMAD UR10, UR45, UR5, URZ ;  /* 0x000000052d0a72a4 */ /* 0x000fe4000f8e02ff */
[----:B------:R-:W-:Y:S02]  /*29c0*/  USEL UR5, UR40, UR17, !UP2 ;  /* 0x0000001128057287 */ /* 0x000fe4000d000000 */
[----:B------:R-:W-:Y:S02]  /*29d0*/  UIMAD UR12, UR45, UR7, URZ ;  /* 0x000000072d0c72a4 */ /* 0x000fe4000f8e02ff */
[----:B------:R-:W-:Y:S02]  /*29e0*/  UISETP.GE.AND UP0, UPT, UR4, UR10, UPT ;  /* 0x0000000a0400728c */ /* 0x000fe4000bf06270 */
[----:B------:R-:W-:Y:S02]  /*29f0*/  UIMAD.WIDE.U32 UR10, UR4, UR8, URZ ;  /* 0x00000008040a72a5 */ /* 0x000fe4000f8e00ff */
[----:B------:R-:W-:-:S02]  /*2a00*/  UISETP.GE.OR UP0, UPT, UR5, UR12, UP0 ;  /* 0x0000000c0500728c */ /* 0x000fc40008706670 */
        /* <DEDUP_REMOVED lines=19> */
.L_x_40:
[----:B------:R-:W2:Y:S02]  /*2b40*/  LDCU UR4, c[0x0][0xb30] ;  /* 0x00016600ff0477ac */ /* 0x000ea40008000800 */
[----:B--2---:R-:W-:-:S09]  /*2b50*/  UISETP.NE.AND UP0, UPT, UR4, 0x1, UPT ;  /* 0x000000010400788c */ /* 0x004fd2000bf05270 */
[----:B------:R-:W-:Y:S05]  /*2b60*/  BRA.U UP0, `(.L_x_41) ;  /* 0x0000000100447547 */ /* 0x000fea000b800000 */
[----:B------:R-:W2:Y:S01]  /*2b70*/  LDCU.128 UR16, c[0x0][0xb10] ;  /* 0x00016200ff1077ac */ /* 0x000ea20008000c00 */
[----:B------:R-:W3:Y:S01]  /*2b80*/  LDCU UR10, c[0x0][0xb0c] ;  /* 0x00016180ff0a77ac */ /* 0x000ee20008000800 */
[----:B------:R-:W4:Y:S01]  /*2b90*/  LDCU UR7, c[0x0][0xb20] ;  /* 0x00016400ff0777ac */ /* 0x000f220008000800 */
[----:B--2---:R-:W-:Y:S02]  /*2ba0*/  UIMAD.WIDE.U32 UR8, UR40, UR16, URZ ;  /* 0x00000010280872a5 */ /* 0x004fe4000f8e00ff */
[----:B------:R-:W-:Y:S02]  /*2bb0*/  UIMAD.WIDE.U32 UR4, UR39, UR19, URZ ;  /* 0x00000013270472a5 */ /* 0x000fe4000f8e00ff */
[----:B---3--:R-:W-:Y:S02]  /*2bc0*/  UISETP.NE.AND UP2, UPT, UR10, 0x1, UPT ;  /* 0x000000010a00788c */ /* 0x008fe4000bf45270 */
[----:B------:R-:W-:Y:S01]  /*2bd0*/  UISETP.NE.AND UP0, UPT, UR18, 0x1, UPT ;  /* 0x000000011200788c */ /* 0x000fe2000bf05270 */
[----:B------:R-:W-:-:S02]  /*2be0*/  UMOV UR8, UR9 ;  /* 0x0000000900087c82 */ /* 0x000fc40008000000 */
[----:B------:R-:W-:Y:S01]  /*2bf0*/  UMOV UR4, UR5 ;  /* 0x0000000500047c82 */ /* 0x000fe20008000000 */
[----:B------:R-:W-:Y:S02]  /*2c00*/  USHF.R.U32.HI UR17, URZ, UR17, UR8 ;  /* 0x00000011ff117299 */ /* 0x000fe40008011608 */
[----:B----4-:R-:W-:Y:S02]  /*2c10*/  USHF.R.U32.HI UR4, URZ, UR7, UR4 ;  /* 0x00000007ff047299 */ /* 0x010fe40008011604 */
[----:B------:R-:W-:Y:S02]  /*2c20*/  USEL UR5, UR40, UR17, !UP2 ;  /* 0x0000001128057287 */ /* 0x000fe4000d000000 */
[----:B------:R-:W-:-:S04]  /*2c30*/  USEL UR4, UR39, UR4, !UP0 ;  /* 0x0000000427047287 */ /* 0x000fc8000c000000 */
[----:B------:R-:W-:Y:S02]  /*2c40*/  UIADD3 UR7, UPT, UPT, UR5, -UR4, URZ ;  /* 0x8000000405077290 */ /* 0x000fe4000fffe0ff */
[----:B------:R-:W-:Y:S02]  /*2c50*/  UIADD3 UR4, UPT, UPT, -UR5, UR4, URZ ;  /* 0x0000000405047290 */ /* 0x000fe4000fffe1ff */
[----:B------:R-:W-:Y:S02]  /*2c60*/  UIMAD UR39, UR7, UR18, UR39 ;  /* 0x00000012072772a4 */ /* 0x000fe4000f8e0227 */
[----:B------:R-:W-:-:S12]  /*2c70*/  UIMAD UR40, UR4, UR10, UR40 ;  /* 0x0000000a042872a4 */ /* 0x000fd8000f8e0228 */
.L_x_41:
[----:B------:R-:W-:Y:S01]  /*2c80*/  VIADD R11, R11, 0x1 ;  /* 0x000000010b0b7836 */ /* 0x000fe20000000000 */
[----:B------:R-:W-:Y:S02]  /*2c90*/  R2UR UR5, R69 ;  /* 0x00000000450572ca */ /* 0x000fe400000e0000 */
[----:B------:R-:W-:Y:S02]  /*2ca0*/  R2UR UR4, R68 ;  /* 0x00000000440472ca */ /* 0x000fe400000e0000 */
[C---:B------:R-:W-:Y:S02]  /*2cb0*/  ISETP.NE.AND P0, PT, R11.reuse, 0x2, PT ;  /* 0x000000020b00780c */ /* 0x040fe40003f05270 */
[----:B------:R-:W-:Y:S02]  /*2cc0*/  PLOP3.LUT P1, PT, PT, PT, PT, 0x80, 0x8 ;  /* 0x000000000008781c */ /* 0x000fe40003f2f070 */
[----:B------:R-:W-:Y:S02]  /*2cd0*/  SEL R3, RZ, 0x1, P0 ;  /* 0x00000001ff037807 */ /* 0x000fe40000000000 */
[----:B------:R-:W-:-:S02]  /*2ce0*/  SEL R11, R11, RZ, P0 ;  /* 0x000000ff0b0b7207 */ /* 0x000fc40000000000 */
[----:B------:R-:W-:Y:S01]  /*2cf0*/  LOP3.LUT R10, R10, R3, RZ, 0x3c, !PT ;  /* 0x000000030a0a7212 */ /* 0x000fe200078e3cff */
[----:B------:R-:W-:Y:S02]  /*2d00*/  UIADD3 UR20, UPT, UPT, UR40, UR5, URZ ;  /* 0x0000000528147290 */ /* 0x000fe4000fffe0ff */
[----:B------:R-:W-:Y:S01]  /*2d10*/  UIADD3 UR26, UPT, UPT, UR39, UR4, URZ ;  /* 0x00000004271a7290 */ /* 0x000fe2000fffe0ff */
[----:B------:R-:W-:Y:S11]  /*2d20*/  BRA.U UP1, `(.L_x_42) ;  /* 0xfffffff101307547 */ /* 0x000ff6000b83ffff */
[----:B------:R-:W-:Y:S01]  /*2d30*/  UIADD3 UR13, UPT, UPT, UR13, 0x40, URZ ;  /* 0x000000400d0d7890 */ /* 0x000fe2000fffe0ff */
[----:B------:R-:W-:-:S03]  /*2d40*/  SHF.L.U32 R3, R12, 0x1f, RZ ;  /* 0x0000001f0c037819 */ /* 0x000fc600000006ff */
[----:B------:R-:W-:-:S09]  /*2d50*/  ULEA UR4, UR6, UR13, 0x3 ;  /* 0x0000000d06047291 */ /* 0x000fd2000f8e18ff */
[----:B------:R-:W2:Y:S02]  /*2d60*/  SYNCS.PHASECHK.TRANS64.TRYWAIT P0, [UR4], R3 ;  /* 0x00000003ff0075a7 */ /* 0x000ea40008001104 */
[----:B--2---:R-:W-:Y:S05]  /*2d70*/  @!P0 BRA `(.L_x_43) ;  /* 0x0000009800a08947 */ /* 0x004fea0003800000 */
.L_x_194:
[----:B------:R-:W-:-:S04]  /*2d80*/  UIADD3 UR4, UPT, UPT, UR6, 0x1, URZ ;  /* 0x0000000106047890 */ /* 0x000fc8000fffe0ff */
[----:B------:R-:W-:-:S04]  /*2d90*/  UISETP.NE.AND UP0, UPT, UR4, 0x8, UPT ;  /* 0x000000080400788c */ /* 0x000fc8000bf05270 */
[----:B------:R-:W-:Y:S02]  /*2da0*/  USEL UR6, URZ, 0x1, UP0 ;  /* 0x00000001ff067887 */ /* 0x000fe40008000000 */
[----:B------:R-:W-:-:S04]  /*2db0*/  USEL UR4, UR4, URZ, UP0 ;  /* 0x000000ff04047287 */ /* 0x000fc80008000000 */
[----:B------:R-:W-:Y:S01]  /*2dc0*/  ULEA UR5, UR4, UR13, 0x3 ;  /* 0x0000000d04057291 */ /* 0x000fe2000f8e18ff */
[----:B------:R-:W-:-:S04]  /*2dd0*/  LOP3.LUT R2, R12, UR6, RZ, 0x3c, !PT ;  /* 0x000000060c027c12 */ /* 0x000fc8000f8e3cff */
[----:B-1----:R-:W-:-:S04]  /*2de0*/  SHF.L.U32 R3, R2, 0x1f, RZ ;  /* 0x0000001f02037819 */ /* 0x002fc800000006ff */
[----:B------:R-:W1:Y:S02]  /*2df0*/  SYNCS.PHASECHK.TRANS64.TRYWAIT P0, [UR5], R3 ;  /* 0x00000003ff0075a7 */ /* 0x000e640008001105 */
[----:B-1----:R-:W-:Y:S05]  /*2e00*/  @!P0 BRA `(.L_x_44) ;  /* 0x0000009800948947 */ /* 0x002fea0003800000 */
.L_x_196:
        /* <DEDUP_REMOVED lines=9> */
.L_x_198:
        /* <DEDUP_REMOVED lines=9> */
.L_x_200:
        /* <DEDUP_REMOVED lines=9> */
.L_x_202:
        /* <DEDUP_REMOVED lines=9> */
.L_x_204:
        /* <DEDUP_REMOVED lines=9> */
.L_x_206:
[----:B------:R-:W-:-:S04]  /*30e0*/  UIADD3 UR4, UPT, UPT, UR4, 0x1, URZ ;  /* 0x0000000104047890 */ /* 0x000fc8000fffe0ff */
[----:B------:R-:W-:-:S04]  /*30f0*/  UISETP.NE.AND UP0, UPT, UR4, 0x8, UPT ;  /* 0x000000080400788c */ /* 0x000fc8000bf05270 */
[----:B------:R-:W-:Y:S02]  /*3100*/  USEL UR5, URZ, 0x1, UP0 ;  /* 0x00000001ff057887 */ /* 0x000fe40008000000 */
[----:B------:R-:W-:-:S04]  /*3110*/  USEL UR4, UR4, URZ, UP0 ;  /* 0x000000ff04047287 */ /* 0x000fc80008000000 */
[----:B------:R-:W-:Y:S01]  /*3120*/  ULEA UR4, UR4, UR13, 0x3 ;  /* 0x0000000d04047291 */ /* 0x000fe2000f8e18ff */
[----:B-1----:R-:W-:-:S04]  /*3130*/  LOP3.LUT R3, R2, UR5, RZ, 0x3c, !PT ;  /* 0x0000000502037c12 */ /* 0x002fc8000f8e3cff */
[----:B------:R-:W-:Y:S01]  /*3140*/  SHF.L.U32 R3, R3, 0x1f, RZ ;  /* 0x0000001f03037819 */ /* 0x000fe200000006ff */
[----:B------:R-:W-:-:S07]  /*3150*/  IMAD.U32 R0, RZ, RZ, UR4 ;  /* 0x00000004ff007e24 */ /* 0x000fce000f8e00ff */
.L_x_50:
[----:B-1----:R1:W2:Y:S02]  /*3160*/  SYNCS.PHASECHK.TRANS64.TRYWAIT P0, [R0+URZ], R3 ;  /* 0x00000003000075a7 */ /* 0x0022a400080011ff */
[----:B--2---:R-:W-:Y:S05]  /*3170*/  @!P0 NANOSLEEP.SYNCS 0x989680 ;  /* 0x009896800000895d */ /* 0x004fea0003900000 */
[----:B------:R-:W2:Y:S02]  /*3180*/  @!P0 SYNCS.PHASECHK.TRANS64 P0, [R0+URZ], R3 ;  /* 0x00000003000085a7 */ /* 0x000ea400080010ff */
[----:B--2---:R-:W-:Y:S05]  /*3190*/  @P0 EXIT ;  /* 0x000000000000094d */ /* 0x004fea0003800000 */
[----:B------:R-:W-:Y:S05]  /*31a0*/  BRA `(.L_x_50) ;  /* 0xfffffffc00ec7947 */ /* 0x000fea000383ffff */
.L_x_22:
[----:B------:R-:W1:Y:S02]  /*31b0*/  S2UR UR4, SR_CgaCtaId ;  /* 0x00000000000479c3 */ /* 0x000e640000008800 */
[----:B-1----:R-:W-:-:S04]  /*31c0*/  UISETP.NE.AND UP0, UPT, UR4, URZ, UPT ;  /* 0x000000ff0400728c */ /* 0x002fc8000bf05270 */
[----:B------:R-:W-:-:S09]  /*31d0*/  UISETP.NE.OR UP0, UPT, UR22, 0x1, UP0 ;  /* 0x000000011600788c */ /* 0x000fd20008705670 */
[----:B------:R-:W-:Y:S05]  /*31e0*/  BRA.U UP0, `(.L_x_51) ;  /* 0x00000005004c7547 */ /* 0x000fea000b800000 */
[----:B------:R-:W1:Y:S01]  /*31f0*/  S2UR UR5, SR_CgaCtaId ;  /* 0x00000000000579c3 */ /* 0x000e620000008800 */
[----:B------:R-:W-:Y:S01]  /*3200*/  UMOV UR4, 0x400 ;  /* 0x0000040000047882 */ /* 0x000fe20000000000 */
[----:B------:R-:W-:Y:S01]  /*3210*/  ISETP.GE.U32.AND P2, PT, R0, 0x10, PT ;  /* 0x000000100000780c */ /* 0x000fe20003f46070 */
[----:B------:R-:W-:Y:S01]  /*3220*/  IMAD.MOV.U32 R12, RZ, RZ, 0x1 ;  /* 0x00000001ff0c7424 */ /* 0x000fe200078e00ff */
[----:B------:R-:W-:Y:S02]  /*3230*/  CS2R R10, SRZ ;  /* 0x00000000000a7805 */ /* 0x000fe4000001ff00 */
[----:B------:R-:W-:Y:S01]  /*3240*/  CS2R R8, SRZ ;  /* 0x0000000000087805 */ /* 0x000fe2000001ff00 */
[----:B-1----:R-:W-:-:S03]  /*3250*/  ULEA UR6, UR5, UR4, 0x18 ;  /* 0x0000000405067291 */ /* 0x002fc6000f8ec0ff */
[----:B------:R-:W-:-:S09]  /*3260*/  UMOV UR5, URZ ;  /* 0x000000ff00057c82 */ /* 0x000fd20008000000 */
.L_x_55:
[----:B------:R-:W-:Y:S02]  /*3270*/  LEA R2, R8, UR6, 0x3 ;  /* 0x0000000608027c11 */ /* 0x000fe4000f8e18ff */
[----:B------:R-:W-:-:S03]  /*3280*/  SHF.L.U32 R5, R9, 0x1f, RZ ;  /* 0x0000001f09057819 */ /* 0x000fc600000006ff */
[----:B------:R-:W-:Y:S01]  /*3290*/  VIADD R4, R2, 0x140 ;  /* 0x0000014002047836 */ /* 0x000fe20000000000 */
[----:B------:R-:W1:Y:S02]  /*32a0*/  SYNCS.PHASECHK.TRANS64.TRYWAIT P0, [R2+URZ+0x130], R5 ;  /* 0x00013005020075a7 */ /* 0x000e6400080011ff */
[----:B-1----:R-:W-:Y:S05]  /*32b0*/  @!P0 BRA `(.L_x_52) ;  /* 0x0000009400f88947 */ /* 0x002fea0003800000 */
.L_x_207:
[----:B------:R-:W-:Y:S01]  /*32c0*/  ULEA UR4, UR5, UR6, 0x3 ;  /* 0x0000000605047291 */ /* 0x000fe2000f8e18ff */
[----:B------:R-:W-:Y:S02]  /*32d0*/  PRMT R4, RZ, 0x654, R4 ;  /* 0x00000654ff047816 */ /* 0x000fe40000000004 */
[----:B-1----:R-:W-:Y:S01]  /*32e0*/  SHF.L.U32 R5, R12, 0x1f, RZ ;  /* 0x0000001f0c057819 */ /* 0x002fe200000006ff */
[----:B------:R-:W-:Y:S01]  /*32f0*/  UIADD3 UR7, UPT, UPT, UR4, 0xd0, URZ ;  /* 0x000000d004077890 */ /* 0x000fe2000fffe0ff */
[----:B------:R1:W-:Y:S05]  /*3300*/  SYNCS.ARRIVE.TRANS64.RED.A1T0 RZ, [R4+URZ], RZ ;  /* 0x000000ff04ff79a7 */ /* 0x0003ea00081004ff */
[----:B------:R-:W-:Y:S01]  /*3310*/  IMAD.U32 R7, RZ, RZ, UR7 ;  /* 0x00000007ff077e24 */ /* 0x000fe2000f8e00ff */
[----:B------:R-:W2:Y:S04]  /*3320*/  SYNCS.PHASECHK.TRANS64.TRYWAIT P0, [UR4+0xe0], R5 ;  /* 0x0000e005ff0075a7 */ /* 0x000ea80008001104 */
[----:B------:R-:W-:Y:S01]  /*3330*/  PRMT R6, R0, 0x654, R7 ;  /* 0x0000065400067816 */ /* 0x000fe20000000007 */
[----:B-1----:R-:W-:Y:S01]  /*3340*/  @!P2 IMAD.MOV.U32 R4, RZ, RZ, 0x10 ;  /* 0x00000010ff04a424 */ /* 0x002fe200078e00ff */
[----:B--2---:R-:W-:Y:S06]  /*3350*/  @!P0 BRA `(.L_x_53) ;  /* 0x0000009400e48947 */ /* 0x004fec0003800000 */
.L_x_209:
[----:B------:R-:W-:Y:S01]  /*3360*/  ULEA UR8, UR5, UR6, 0x4 ;  /* 0x0000000605087291 */ /* 0x000fe2000f8e20ff */
[----:B------:R-:W-:Y:S01]  /*3370*/  SEL R3, R6, R3, !P2 ;  /* 0x0000000306037207 */ /* 0x000fe20005000000 */
[----:B------:R-:W-:Y:S01]  /*3380*/  UIADD3 UR9, UPT, UPT, UR4, 0xd0, URZ ;  /* 0x000000d004097890 */ /* 0x000fe2000fffe0ff */
[----:B-1----:R-:W-:Y:S01]  /*3390*/  LEA R2, R11, UR6, 0x3 ;  /* 0x000000060b027c11 */ /* 0x002fe2000f8e18ff */
[----:B------:R-:W-:Y:S01]  /*33a0*/  UIADD3 UR8, UPT, UPT, UR8, 0x160, URZ ;  /* 0x0000016008087890 */ /* 0x000fe2000fffe0ff */
[----:B------:R-:W-:Y:S01]  /*33b0*/  SHF.L.U32 R5, R10, 0x1f, RZ ;  /* 0x0000001f0a057819 */ /* 0x000fe200000006ff */
[----:B------:R1:W-:Y:S01]  /*33c0*/  @!P2 SYNCS.ARRIVE.TRANS64.RED RZ, [R3+URZ], R4 ;  /* 0x0000000403ffa9a7 */ /* 0x0003e200080004ff */
[----:B------:R-:W-:Y:S01]  /*33d0*/  UIADD3 UR4, UPT, UPT, UR5, 0x1, URZ ;  /* 0x0000000105047890 */ /* 0x000fe2000fffe0ff */
[----:B------:R-:W-:-:S03]  /*33e0*/  VIADD R8, R8, 0x1 ;  /* 0x0000000108087836 */ /* 0x000fc60000000000 */
[----:B------:R-:W-:Y:S02]  /*33f0*/  UISETP.NE.AND UP0, UPT, UR4, 0x2, UPT ;  /* 0x000000020400788c */ /* 0x000fe4000bf05270 */
[----:B------:R-:W-:Y:S06]  /*3400*/  UGETNEXTWORKID.BROADCAST [UR8], [UR9] ;  /* 0x00000000080073ca */ /* 0x000fec0008000100 */
[----:B------:R-:W-:Y:S01]  /*3410*/  USEL UR7, URZ, 0x1, UP0 ;  /* 0x00000001ff077887 */ /* 0x000fe20008000000 */
[----:B------:R-:W-:Y:S01]  /*3420*/  ISETP.NE.AND P0, PT, R8, 0x2, PT ;  /* 0x000000020800780c */ /* 0x000fe20003f05270 */
[----:B------:R-:W-:Y:S01]  /*3430*/  USEL UR5, UR4, URZ, UP0 ;  /* 0x000000ff04057287 */ /* 0x000fe20008000000 */
[----:B------:R-:W2:Y:S03]  /*3440*/  SYNCS.PHASECHK.TRANS64.TRYWAIT P1, [R2+URZ+0xd0], R5 ;  /* 0x0000d005020075a7 */ /* 0x000ea600080211ff */
[----:B------:R-:W-:Y:S01]  /*3450*/  LOP3.LUT R12, R12, UR7, RZ, 0x3c, !PT ;  /* 0x000000070c0c7c12 */ /* 0x000fe2000f8e3cff */
[----:B-12---:R-:W-:Y:S07]  /*3460*/  @!P1 BRA `(.L_x_54) ;  /* 0x0000009400b89947 */ /* 0x006fee0003800000 */
.L_x_210:
[C---:B------:R-:W-:Y:S01]  /*3470*/  LEA R4, R11.reuse, UR6, 0x4 ;  /* 0x000000060b047c11 */ /* 0x040fe2000f8e20ff */
[----:B-1----:R-:W-:Y:S01]  /*3480*/  VIADD R2, R2, 0xe0 ;  /* 0x000000e002027836 */ /* 0x002fe20000000000 */
[----:B------:R-:W-:Y:S01]  /*3490*/  SEL R8, R8, RZ, P0 ;  /* 0x000000ff08087207 */ /* 0x000fe20000000000 */
[----:B------:R-:W-:-:S03]  /*34a0*/  VIADD R11, R11, 0x1 ;  /* 0x000000010b0b7836 */ /* 0x000fc60000000000 */
[----:B------:R-:W1:Y:S01]  /*34b0*/  LDS.128 R4, [R4+0x160] ;  /* 0x0001600004047984 */ /* 0x000e620000000c00 */
[----:B------:R-:W-:Y:S02]  /*34c0*/  PRMT R2, RZ, 0x654, R2 ;  /* 0x00000654ff027816 */ /* 0x000fe40000000002 */
[C---:B------:R-:W-:Y:S01]  /*34d0*/  ISETP.NE.AND P1, PT, R11.reuse, 0x2, PT ;  /* 0x000000020b00780c */ /* 0x040fe20003f25270 */
[----:B------:R-:W-:Y:S01]  /*34e0*/  @!PT LDS RZ, [RZ] ;  /* 0x00000000fffff984 */ /* 0x000fe20000000800 */
[----:B------:R-:W-:Y:S01]  /*34f0*/  @!PT LDS RZ, [RZ] ;  /* 0x00000000fffff984 */ /* 0x000fe20000000800 */
[----:B------:R-:W-:Y:S01]  /*3500*/  @!PT LDS RZ, [RZ] ;  /* 0x00000000fffff984 */ /* 0x000fe20000000800 */
[----:B------:R-:W-:Y:S01]  /*3510*/  @!PT LDS RZ, [RZ] ;  /* 0x00000000fffff984 */ /* 0x000fe20000000800 */
[----:B------:R2:W-:Y:S06]  /*3520*/  MEMBAR.ALL.CTA ;  /* 0x0000000000007992 */ /* 0x0005ec0000008000 */
[----:B--2---:R-:W2:Y:S01]  /*3530*/  FENCE.VIEW.ASYNC.S ;  /* 0x00000000000073c6 */ /* 0x004ea20000000000 */
[----:B------:R-:W-:Y:S01]  /*3540*/  SEL R11, R11, RZ, P1 ;  /* 0x000000ff0b0b7207 */ /* 0x000fe20000800000 */
[----:B--2---:R2:W-:Y:S01]  /*3550*/  SYNCS.ARRIVE.TRANS64.RED.A1T0 RZ, [R2+URZ], RZ ;  /* 0x000000ff02ff79a7 */ /* 0x0045e200081004ff */
[----:B-1----:R-:W-:-:S02]  /*3560*/  LOP3.LUT P3, RZ, R6, 0x1, RZ, 0xc0, !PT ;  /* 0x0000000106ff7812 */ /* 0x002fc4000786c0ff */
[----:B------:R-:W-:-:S04]  /*3570*/  SEL R5, RZ, 0x1, P1 ;  /* 0x00000001ff057807 */ /* 0x000fc80000800000 */
[----:B------:R-:W-:Y:S02]  /*3580*/  LOP3.LUT R10, R10, R5, RZ, 0x3c, !PT ;  /* 0x000000050a0a7212 */ /* 0x000fe400078e3cff */
[----:B--2---:R-:W-:-:S04]  /*3590*/  SEL R2, RZ, 0x1, P0 ;  /* 0x00000001ff027807 */ /* 0x004fc80000000000 */
[----:B------:R-:W-:Y:S01]  /*35a0*/  LOP3.LUT R9, R9, R2, RZ, 0x3c, !PT ;  /* 0x0000000209097212 */ /* 0x000fe200078e3cff */
[----:B------:R-:W-:Y:S06]  /*35b0*/  @P3 BRA `(.L_x_55) ;  /* 0xfffffffc002c3947 */ /* 0x000fec000383ffff */
[----:B------:R-:W-:Y:S01]  /*35c0*/  ULEA UR4, UR5, UR6, 0x3 ;  /* 0x0000000605047291 */ /* 0x000fe2000f8e18ff */
[----:B------:R-:W-:-:S08]  /*35d0*/  SHF.L.U32 R3, R12, 0x1f, RZ ;  /* 0x0000001f0c037819 */ /* 0x000fd000000006ff */
[----:B------:R-:W1:Y:S02]  /*35e0*/  SYNCS.PHASECHK.TRANS64 P0, [UR4+0xe0], R3 ;  /* 0x0000e003ff0075a7 */ /* 0x000e640008001004 */
[----:B-1----:R-:W-:Y:S05]  /*35f0*/  @P0 BRA `(.L_x_56) ;  /* 0x0000000000080947 */ /* 0x002fea0003800000 */
[----:B------:R-:W1:Y:S02]  /*3600*/  SYNCS.PHASECHK.TRANS64.TRYWAIT P0, [UR4+0xe0], R3 ;  /* 0x0000e003ff0075a7 */ /* 0x000e640008001104 */
[----:B-1----:R-:W-:Y:S05]  /*3610*/  @!P0 BRA `(.L_x_57) ;  /* 0x0000009400608947 */ /* 0x002fea0003800000 */
.L_x_56:
[----:B------:R-:W-:-:S04]  /*3620*/  UIADD3 UR7, UPT, UPT, UR5, 0x1, URZ ;  /* 0x0000000105077890 */ /* 0x000fc8000fffe0ff */
[----:B------:R-:W-:-:S04]  /*3630*/  UISETP.NE.AND UP0, UPT, UR7, 0x2, UPT ;  /* 0x000000020700788c */ /* 0x000fc8000bf05270 */
[----:B------:R-:W-:Y:S02]  /*3640*/  USEL UR8, URZ, 0x1, UP0 ;  /* 0x00000001ff087887 */ /* 0x000fe40008000000 */
[----:B------:R-:W-:-:S04]  /*3650*/  USEL UR7, UR7, URZ, UP0 ;  /* 0x000000ff07077287 */ /* 0x000fc80008000000 */
[----:B------:R-:W-:Y:S01]  /*3660*/  ULEA UR7, UR7, UR6, 0x3 ;  /* 0x0000000607077291 */ /* 0x000fe2000f8e18ff */
[----:B-1----:R-:W-:-:S04]  /*3670*/  LOP3.LUT R3, R12, UR8, RZ, 0x3c, !PT ;  /* 0x000000080c037c12 */ /* 0x002fc8000f8e3cff */
[----:B------:R-:W-:-:S04]  /*3680*/  SHF.L.U32 R0, R3, 0x1f, RZ ;  /* 0x0000001f03007819 */ /* 0x000fc800000006ff */
[----:B------:R-:W1:Y:S02]  /*3690*/  SYNCS.PHASECHK.TRANS64 P0, [UR7+0xe0], R0 ;  /* 0x0000e000ff0075a7 */ /* 0x000e640008001007 */
[----:B-1----:R-:W-:Y:S05]  /*36a0*/  @P0 EXIT ;  /* 0x000000000000094d */ /* 0x002fea0003800000 */
[----:B------:R-:W-:Y:S02]  /*36b0*/  SHF.L.U32 R3, R3, 0x1f, RZ ;  /* 0x0000001f03037819 */ /* 0x000fe400000006ff */
[----:B------:R-:W-:-:S07]  /*36c0*/  MOV R0, UR7 ;  /* 0x0000000700007c02 */ /* 0x000fce0008000f00 */
.L_x_58:
[----:B-1----:R1:W2:Y:S02]  /*36d0*/  SYNCS.PHASECHK.TRANS64.TRYWAIT P0, [R0+URZ+0xe0], R3 ;  /* 0x0000e003000075a7 */ /* 0x0022a400080011ff */
[----:B--2---:R-:W-:Y:S05]  /*36e0*/  @!P0 NANOSLEEP.SYNCS 0x989680 ;  /* 0x009896800000895d */ /* 0x004fea0003900000 */
[----:B------:R-:W2:Y:S02]  /*36f0*/  @!P0 SYNCS.PHASECHK.TRANS64 P0, [R0+URZ+0xe0], R3 ;  /* 0x0000e003000085a7 */ /* 0x000ea400080010ff */
[----:B--2---:R-:W-:Y:S05]  /*3700*/  @P0 EXIT ;  /* 0x000000000000094d */ /* 0x004fea0003800000 */
[----:B------:R-:W-:Y:S05]  /*3710*/  BRA `(.L_x_58) ;  /* 0xfffffffc00ec7947 */ /* 0x000fea000383ffff */
.L_x_51:
[----:B------:R-:W-:Y:S05]  /*3720*/  BRA.U UP4, `(.L_x_59) ;  /* 0x0000001104dc7547 */ /* 0x000fea000b800000 */
[----:B------:R-:W1:Y:S01]  /*3730*/  S2UR UR7, SR_CgaCtaId ;  /* 0x00000000000779c3 */ /* 0x000e620000008800 */
[----:B------:R-:W-:Y:S01]  /*3740*/  UMOV UR4, 0x40 ;  /* 0x0000004000047882 */ /* 0x000fe20000000000 */
[----:B------:R-:W-:Y:S01]  /*3750*/  NOP ;  /* 0x0000000000007918 */ /* 0x000fe20000000000 */
[----:B------:R-:W-:Y:S01]  /*3760*/  UMOV UR6, 0x400 ;  /* 0x0000040000067882 */ /* 0x000fe20000000000 */
[----:B-1----:R-:W-:Y:S02]  /*3770*/  ULEA UR5, UR7, UR4, 0x18 ;  /* 0x0000000407057291 */ /* 0x002fe4000f8ec0ff */
[----:B------:R-:W-:-:S07]  /*3780*/  ULEA UR6, UR7, UR6, 0x18 ;  /* 0x0000000607067291 */ /* 0x000fce000f8ec0ff */
[----:B------:R-:W1:Y:S02]  /*3790*/  LDS.U8 R0, [UR5+0x1c] ;  /* 0x00001c05ff007984 */ /* 0x000e640008000000 */
[----:B-1----:R-:W-:-:S13]  /*37a0*/  ISETP.NE.AND P0, PT, R0, RZ, PT ;  /* 0x000000ff0000720c */ /* 0x002fda0003f05270 */
[----:B------:R-:W-:Y:S05]  /*37b0*/  @P0 BRA `(.L_x_60) ;  /* 0x0000000400080947 */ /* 0x000fea0003800000 */
[----:B------:R-:W-:Y:S02]  /*37c0*/  UISETP.NE.U32.AND UP1, UPT, UR47, 0x1, UPT ;  /* 0x000000012f00788c */ /* 0x000fe4000bf25070 */
[----:B------:R-:W-:-:S07]  /*37d0*/  UIADD3 UR7, UPT, UPT, UR5, 0x8, URZ ;  /* 0x0000000805077890 */ /* 0x000fce000fffe0ff */
[----:B------:R-:W-:Y:S05]  /*37e0*/  BRA.U !UP1, `(.L_x_61) ;  /* 0x00000001099c7547 */ /* 0x000fea000b800000 */
[----:B------:R-:W-:Y:S01]  /*37f0*/  ELECT P0, URZ, PT ;  /* 0x0000000000ff782f */ /* 0x000fe20003800000 */
[----:B------:R-:W-:-:S12]  /*3800*/  BSSY B0, `(.L_x_61) ;  /* 0x0000025000007945 */ /* 0x000fd80003800000 */
[----:B------:R-:W-:Y:S05]  /*3810*/  @!P0 BRA `(.L_x_62) ;  /* 0x00000000008c8947 */ /* 0x000fea0003800000 */
[----:B------:R-:W-:-:S05]  /*3820*/  UMOV UR4, 0x10 ;  /* 0x0000001000047882 */ /* 0x000fca0000000000 */
[----:B------:R-:W-:Y:S04]  /*3830*/  DEPBAR.LE SB1, 0x36 ;  /* 0x00009d800000791a */ /* 0x000fe80000000000 */
[----:B------:R-:W1:Y:S02]  /*3840*/  UTCATOMSWS.2CTA.FIND_AND_SET.ALIGN UP0, UR4, UR4 ;  /* 0x00000004000475e3 */ /* 0x000e640008200800 */
[----:B-1----:R-:W-:Y:S01]  /*3850*/  MOV R11, UR4 ;  /* 0x00000004000b7c02 */ /* 0x002fe20008000f00 */
[----:B------:R-:W-:Y:S06]  /*3860*/  BRA.U UP0, `(.L_x_63) ;  /* 0x0000000100187547 */ /* 0x000fec000b800000 */
.L_x_64:
[----:B------:R-:W-:Y:S05]  /*3870*/  NANOSLEEP 0x64 ;  /* 0x000000640000795d */ /* 0x000fea0003800000 */
[----:B------:R-:W-:-:S05]  /*3880*/  UMOV UR4, 0x10 ;  /* 0x0000001000047882 */ /* 0x000fca0000000000 */
[----:B------:R-:W-:Y:S04]  /*3890*/  DEPBAR.LE SB1, 0x36 ;  /* 0x00009d800000791a */ /* 0x000fe80000000000 */
[----:B------:R-:W1:Y:S02]  /*38a0*/  UTCATOMSWS.2CTA.FIND_AND_SET.ALIGN UP0, UR4, UR4 ;  /* 0x00000004000475e3 */ /* 0x000e640008200800 */
[----:B-1----:R-:W-:Y:S01]  /*38b0*/  MOV R11, UR4 ;  /* 0x00000004000b7c02 */ /* 0x002fe20008000f00 */
[----:B------:R-:W-:Y:S05]  /*38c0*/  BRA.U !UP0, `(.L_x_64) ;  /* 0xfffffffd08e87547 */ /* 0x000fea000b83ffff */
.L_x_63:
[----:B------:R-:W1:Y:S01]  /*38d0*/  LDS R7, [UR5+0x10] ;  /* 0x00001005ff077984 */ /* 0x000e620008000800 */
[----:B------:R-:W-:Y:S01]  /*38e0*/  IMAD.U32 R5, RZ, RZ, UR6 ;  /* 0x00000006ff057e24 */ /* 0x000fe2000f8e00ff */
[----:B------:R-:W-:-:S03]  /*38f0*/  MOV R4, UR46 ;  /* 0x0000002e00047c02 */ /* 0x000fc60008000f00 */
[----:B------:R-:W-:Y:S01]  /*3900*/  VIADD R5, R5, 0x180 ;  /* 0x0000018005057836 */ /* 0x000fe20000000000 */
[----:B-1----:R-:W-:-:S04]  /*3910*/  SHF.L.U32 R7, R7, 0x1f, RZ ;  /* 0x0000001f07077819 */ /* 0x002fc800000006ff */
[----:B------:R-:W1:Y:S02]  /*3920*/  SYNCS.PHASECHK.TRANS64.TRYWAIT P0, [UR5+0x8], R7 ;  /* 0x00000807ff0075a7 */ /* 0x000e640008001105 */
[----:B-1----:R-:W-:Y:S05]  /*3930*/  @P0 BRA `(.L_x_65) ;  /* 0x0000000000080947 */ /* 0x002fea0003800000 */
[----:B------:R-:W1:Y:S02]  /*3940*/  SYNCS.PHASECHK.TRANS64.TRYWAIT P0, [UR5+0x8], R7 ;  /* 0x00000807ff0075a7 */ /* 0x000e640008001105 */
[----:B-1----:R-:W-:Y:S05]  /*3950*/  @!P0 BRA `(.L_x_66) ;  /* 0x0000009000a88947 */ /* 0x002fea0003800000 */
.L_x_65:
[----:B-1----:R-:W-:Y:S01]  /*3960*/  HFMA2 R0, -RZ, RZ, 0, 5.9604644775390625e-08 ;  /* 0x00000001ff007431 */ /* 0x002fe200000001ff */
[----:B------:R-:W-:Y:S01]  /*3970*/  UPRMT UR4, UR46, 0x654, UR7 ;  /* 0x000006542e047896 */ /* 0x000fe20008000007 */
[----:B------:R-:W-:Y:S01]  /*3980*/  IMAD.MOV.U32 R8, RZ, RZ, 0xffff ;  /* 0x0000ffffff087424 */ /* 0x000fe200078e00ff */
[----:B------:R-:W-:Y:S01]  /*3990*/  PRMT R4, R4, 0x654, R5 ;  /* 0x0000065404047816 */ /* 0x000fe20000000005 */
[----:B------:R-:W-:Y:S02]  /*39a0*/  IMAD.MOV.U32 R6, RZ, RZ, 0x4 ;  /* 0x00000004ff067424 */ /* 0x000fe400078e00ff */
[----:B------:R-:W-:Y:S01]  /*39b0*/  IMAD.SHL.U32 R9, R11, 0x20, RZ ;  /* 0x000000200b097824 */ /* 0x000fe200078e00ff */
[----:B------:R-:W-:Y:S02]  /*39c0*/  MOV R5, UR4 ;  /* 0x0000000400057c02 */ /* 0x000fe40008000f00 */
[-C--:B------:R-:W-:Y:S01]  /*39d0*/  SHF.L.U32 R8, R8, R11.reuse, RZ ;  /* 0x0000000b08087219 */ /* 0x080fe200000006ff */
[----:B------:R1:W-:Y:S01]  /*39e0*/  SYNCS.ARRIVE.TRANS64.RED RZ, [UR4], R6 ;  /* 0x00000006ffff79a7 */ /* 0x0003e20008000404 */
[----:B------:R-:W-:Y:S01]  /*39f0*/  SHF.L.U32 R7, R0, R11, RZ ;  /* 0x0000000b00077219 */ /* 0x000fe200000006ff */
[----:B------:R1:W-:Y:S04]  /*3a00*/  STS [UR6+0x180], R9 ;  /* 0x00018009ff007988 */ /* 0x0003e80008000806 */
[----:B------:R1:W-:Y:S04]  /*3a10*/  STAS [R4.64], R11 ;  /* 0x0000000b04007dbd */ /* 0x0003e8000c0008ff */
[----:B------:R1:W-:Y:S04]  /*3a20*/  ATOMS.OR RZ, [UR5+0x14], R8 ;  /* 0x00001408ffff798c */ /* 0x0003e8000b000005 */
[----:B------:R1:W-:Y:S04]  /*3a30*/  ATOMS.OR RZ, [UR5+0x18], R7 ;  /* 0x00001807ffff798c */ /* 0x0003e8000b000005 */
[----:B------:R1:W-:Y:S02]  /*3a40*/  ATOMS.XOR RZ, [UR5+0x10], R0 ;  /* 0x00001000ffff798c */ /* 0x0003e4000b800005 */
.L_x_62:
[----:B------:R-:W-:Y:S05]  /*3a50*/  BSYNC B0 ;  /* 0x0000000000007941 */ /* 0x000fea0003800000 */
.L_x_61:
[----:B------:R-:W-:Y:S05]  /*3a60*/  BRA.U UP1, `(.L_x_67) ;  /* 0x00000001016c7547 */ /* 0x000fea000b800000 */
[----:B------:R-:W-:-:S03]  /*3a70*/  UMOV UR4, 0xffffffff ;  /* 0xffffffff00047882 */ /* 0x000fc60000000000 */
[----:B------:R-:W-:Y:S05]  /*3a80*/  BRA.DIV UR4, `(.L_x_68) ;  /* 0x0000009204747947 */ /* 0x000fea000b800000 */
[----:B------:R-:W-:-:S13]  /*3a90*/  ELECT P0, URZ, PT ;  /* 0x0000000000ff782f */ /* 0x000fda0003800000 */
.L_x_214:
[----:B------:R-:W-:Y:S05]  /*3aa0*/  @!P0 BRA `(.L_x_67) ;  /* 0x00000000005c8947 */ /* 0x000fea0003800000 */
[----:B-1----:R-:W1:Y:S02]  /*3ab0*/  LDS R5, [UR5+0x10] ;  /* 0x00001005ff057984 */ /* 0x002e640008000800 */
[----:B-1----:R-:W-:-:S04]  /*3ac0*/  SHF.L.U32 R5, R5, 0x1f, RZ ;  /* 0x0000001f05057819 */ /* 0x002fc800000006ff */
[----:B------:R-:W1:Y:S02]  /*3ad0*/  SYNCS.PHASECHK.TRANS64.TRYWAIT P0, [UR5+0x8], R5 ;  /* 0x00000805ff0075a7 */ /* 0x000e640008001105 */
[----:B-1----:R-:W-:Y:S05]  /*3ae0*/  @P0 BRA `(.L_x_69) ;  /* 0x0000000000080947 */ /* 0x002fea0003800000 */
[----:B------:R-:W1:Y:S02]  /*3af0*/  SYNCS.PHASECHK.TRANS64.TRYWAIT P0, [UR5+0x8], R5 ;  /* 0x00000805ff0075a7 */ /* 0x000e640008001105 */
[----:B-1----:R-:W-:Y:S05]  /*3b00*/  @!P0 BRA `(.L_x_70) ;  /* 0x0000009000788947 */ /* 0x002fea0003800000 */
.L_x_69:
[----:B------:R-:W2:Y:S01]  /*3b10*/  LDS R7, [UR6+0x180] ;  /* 0x00018006ff077984 */ /* 0x000ea20008000800 */
[----:B-1----:R-:W-:Y:S02]  /*3b20*/  HFMA2 R0, -RZ, RZ, 0, 5.9604644775390625e-08 ;  /* 0x00000001ff007431 */ /* 0x002fe400000001ff */
[----:B------:R-:W-:Y:S01]  /*3b30*/  IMAD.MOV.U32 R4, RZ, RZ, 0xffff ;  /* 0x0000ffffff047424 */ /* 0x000fe200078e00ff */
[----:B------:R-:W-:Y:S01]  /*3b40*/  UPRMT UR4, UR46, 0x654, UR7 ;  /* 0x000006542e047896 */ /* 0x000fe20008000007 */
[----:B--2---:R-:W-:-:S03]  /*3b50*/  IMAD.SHL.U32 R5, R7, 0x20, RZ ;  /* 0x0000002007057824 */ /* 0x004fc600078e00ff */
[-C--:B------:R-:W-:Y:S02]  /*3b60*/  SHF.L.U32 R4, R4, R7.reuse, RZ ;  /* 0x0000000704047219 */ /* 0x080fe400000006ff */
[----:B------:R-:W-:Y:S01]  /*3b70*/  SHF.L.U32 R7, R0, R7, RZ ;  /* 0x0000000700077219 */ /* 0x000fe200000006ff */
[----:B------:R2:W-:Y:S04]  /*3b80*/  STS [UR6+0x180], R5 ;  /* 0x00018005ff007988 */ /* 0x0005e80008000806 */
[----:B------:R2:W-:Y:S04]  /*3b90*/  ATOMS.OR RZ, [UR5+0x14], R4 ;  /* 0x00001404ffff798c */ /* 0x0005e8000b000005 */
[----:B------:R2:W-:Y:S01]  /*3ba0*/  ATOMS.OR RZ, [UR5+0x18], R7 ;  /* 0x00001807ffff798c */ /* 0x0005e2000b000005 */
[----:B------:R-:W-:Y:S03]  /*3bb0*/  SYNCS.ARRIVE.TRANS64.RED.A1T0 RZ, [UR4], RZ ;  /* 0x000000ffffff79a7 */ /* 0x000fe60008100404 */
[----:B------:R2:W-:Y:S01]  /*3bc0*/  ATOMS.XOR RZ, [UR5+0x10], R0 ;  /* 0x00001000ffff798c */ /* 0x0005e2000b800005 */
[----:B------:R-:W-:Y:S05]  /*3bd0*/  BRA `(.L_x_67) ;  /* 0x0000000000107947 */ /* 0x000fea0003800000 */
.L_x_60:
[----:B------:R-:W-:Y:S02]  /*3be0*/  MOV R0, 0xffffffff ;  /* 0xffffffff00007802 */ /* 0x000fe40000000f00 */
[----:B------:R-:W-:-:S03]  /*3bf0*/  MOV R4, 0x3c20 ;  /* 0x00003c2000047802 */ /* 0x000fc60000000f00 */
[----:B------:R1:W-:Y:S04]  /*3c00*/  STS [UR6+0x180], R0 ;  /* 0x00018000ff007988 */ /* 0x0003e80008000806 */
[----:B-1---5:R-:W-:Y:S05]  /*3c10*/  CALL.REL.NOINC `($__internal_1_$__cuda_sm10x_tcgen05_guardrail_trap_phase_invalid_during_alloc) ;  /* 0x0000009800fc7944 */ /* 0x022fea0003c00000 */
.L_x_67:
[----:B------:R-:W-:Y:S05]  /*3c20*/  WARPSYNC.ALL ;  /* 0x0000000000007948 */ /* 0x000fea0003800000 */
[----:B------:R-:W3:Y:S01]  /*3c30*/  S2UR UR4, SR_CgaCtaId ;  /* 0x00000000000479c3 */ /* 0x000ee20000008800 */
[----:B------:R-:W-:Y:S01]  /*3c40*/  UMOV UR26, 0x400 ;  /* 0x00000400001a7882 */ /* 0x000fe20000000000 */
[----:B------:R-:W-:-:S06]  /*3c50*/  NOP ;  /* 0x0000000000007918 */ /* 0x000fcc0000000000 */
[----:B------:R-:W-:Y:S06]  /*3c60*/  BAR.ARV 0x6, 0xa0 ;  /* 0x0182800000007b1d */ /* 0x000fec0000002000 */
[----:B------:R-:W4:Y:S01]  /*3c70*/  LDCU UR6, c[0x0][0x38c] ;  /* 0x00007180ff0677ac */ /* 0x000f220008000800 */
[----:B------:R-:W-:Y:S01]  /*3c80*/  LOP3.LUT R3, R3, 0xffff, RZ, 0xc0, !PT ;  /* 0x0000ffff03037812 */ /* 0x000fe200078ec0ff */
[----:B-1----:R-:W-:Y:S01]  /*3c90*/  IMAD.MOV.U32 R9, RZ, RZ, 0x1 ;  /* 0x00000001ff097424 */ /* 0x002fe200078e00ff */
[----:B------:R-:W-:Y:S01]  /*3ca0*/  LOP3.LUT R2, R2, 0xffff, RZ, 0xc0, !PT ;  /* 0x0000ffff02027812 */ /* 0x000fe200078ec0ff */
[----:B------:R-:W-:Y:S01]  /*3cb0*/  IMAD.MOV.U32 R8, RZ, RZ, RZ ;  /* 0x000000ffff087224 */ /* 0x000fe200078e00ff */
[----:B------:R-:W-:Y:S01]  /*3cc0*/  R2UR UR28, R3 ;  /* 0x00000000031c72ca */ /* 0x000fe200000e0000 */
[----:B------:R-:W-:Y:S01]  /*3cd0*/  UMOV UR32, URZ ;  /* 0x000000ff00207c82 */ /* 0x000fe20008000000 */
[----:B------:R-:W-:-:S02]  /*3ce0*/  R2UR UR42, R2 ;  /* 0x00000000022a72ca */ /* 0x000fc400000e0000 */
[----:B------:R-:W-:Y:S01]  /*3cf0*/  CS2R R2, SRZ ;  /* 0x0000000000027805 */ /* 0x000fe2000001ff00 */
[----:B------:R-:W-:Y:S01]  /*3d00*/  UMOV UR23, URZ ;  /* 0x000000ff00177c82 */ /* 0x000fe20008000000 */
[----:B---3--:R-:W-:Y:S01]  /*3d10*/  ULEA UR26, UR4, UR26, 0x18 ;  /* 0x0000001a041a7291 */ /* 0x008fe2000f8ec0ff */
[----:B------:R-:W-:Y:S01]  /*3d20*/  UMOV UR22, URZ ;  /* 0x000000ff00167c82 */ /* 0x000fe20008000000 */
[----:B------:R-:W-:Y:S02]  /*3d30*/  UISETP.NE.AND UP3, UPT, UR47, URZ, UPT ;  /* 0x000000ff2f00728c */ /* 0x000fe4000bf65270 */
[----:B------:R-:W-:Y:S02]  /*3d40*/  UIADD3 UR5, UPT, UPT, UR26, 0x8400, URZ ;  /* 0x000084001a057890 */ /* 0x000fe4000fffe0ff */
[----:B------:R-:W-:-:S03]  /*3d50*/  UIADD3 UR4, UPT, UPT, UR26, 0x18400, URZ ;  /* 0x000184001a047890 */ /* 0x000fc6000fffe0ff */
[----:B--2---:R-:W1:Y:S01]  /*3d60*/  LDS R0, [UR26+0x180] ;  /* 0x0001801aff007984 */ /* 0x004e620008000800 */
[----:B----4-:R-:W-:Y:S02]  /*3d70*/  UIADD3 UR6, UPT, UPT, UR6, 0x1f, URZ ;  /* 0x0000001f06067890 */ /* 0x010fe4000fffe0ff */
[----:B------:R-:W-:Y:S02]  /*3d80*/  USHF.R.U32.HI UR5, URZ, 0x4, UR5 ;  /* 0x00000004ff057899 */ /* 0x000fe40008011605 */
[----:B------:R-:W-:Y:S02]  /*3d90*/  USHF.R.S32.HI UR33, URZ, 0x1f, UR6 ;  /* 0x0000001fff217899 */ /* 0x000fe40008011406 */
[----:B------:R-:W-:Y:S02]  /*3da0*/  USHF.R.U32.HI UR4, URZ, 0x4, UR4 ;  /* 0x00000004ff047899 */ /* 0x000fe40008011604 */
[----:B------:R-:W-:Y:S02]  /*3db0*/  ULEA.HI UR33, UR33, UR6, URZ, 0x5 ;  /* 0x0000000621217291 */ /* 0x000fe4000f8f28ff */
[----:B------:R-:W-:-:S02]  /*3dc0*/  ULOP3.LUT UR5, UR5, 0x3fff, URZ, 0xc0, !UPT ;  /* 0x00003fff05057892 */ /* 0x000fc4000f8ec0ff */
[----:B------:R-:W-:Y:S02]  /*3dd0*/  USHF.R.S32.HI UR33, URZ, 0x5, UR33 ;  /* 0x00000005ff217899 */ /* 0x000fe40008011421 */
[----:B------:R-:W-:Y:S02]  /*3de0*/  ULOP3.LUT UR30, UR4, 0x3fff, URZ, 0xc0, !UPT ;  /* 0x00003fff041e7892 */ /* 0x000fe4000f8ec0ff */
[----:B------:R-:W-:Y:S01]  /*3df0*/  UISETP.LT.AND UP0, UPT, UR33, 0x1, UPT ;  /* 0x000000012100788c */ /* 0x000fe2000bf01270 */
[----:B------:R-:W-:Y:S01]  /*3e00*/  UMOV UR40, 0x0 ;  /* 0x0000000000287882 */ /* 0x000fe20000000000 */
[----:B------:R-:W-:Y:S01]  /*3e10*/  UMOV UR41, 0x8400910 ;  /* 0x0840091000297882 */ /* 0x000fe20000000000 */
[----:B------:R-:W-:Y:S02]  /*3e20*/  ULOP3.LUT UR29, UR5, 0x10000, URZ, 0xfc, !UPT ;  /* 0x00010000051d7892 */ /* 0x000fe4000f8efcff */
[----:B------:R-:W-:Y:S02]  /*3e30*/  ULOP3.LUT UR30, UR30, 0x10000, URZ, 0xfc, !UPT ;  /* 0x000100001e1e7892 */ /* 0x000fe4000f8efcff */
[----:B------:R-:W-:Y:S01]  /*3e40*/  USEL UR43, UR33, 0x1, !UP0 ;  /* 0x00000001212b7887 */ /* 0x000fe2000c000000 */
[----:B------:R-:W-:Y:S01]  /*3e50*/  UMOV UR38, 0x0 ;  /* 0x0000000000267882 */ /* 0x000fe20000000000 */
[----:B------:R-:W-:Y:S01]  /*3e60*/  UMOV UR39, 0x8400910 ;  /* 0x0840091000277882 */ /* 0x000fe20000000000 */
[----:B------:R-:W-:Y:S01]  /*3e70*/  UMOV UR36, 0x0 ;  /* 0x0000000000247882 */ /* 0x000fe20000000000 */
[----:B------:R-:W-:Y:S01]  /*3e80*/  UMOV UR37, 0x8400910 ;  /* 0x0840091000257882 */ /* 0x000fe20000000000 */
[----:B------:R-:W-:Y:S01]  /*3e90*/  UMOV UR34, 0x0 ;  /* 0x0000000000227882 */ /* 0x000fe20000000000 */
[----:B------:R-:W-:Y:S01]  /*3ea0*/  UMOV UR35, 0x8400910 ;  /* 0x0840091000237882 */ /* 0x000fe20000000000 */
[----:B-1----:R-:W-:-:S15]  /*3eb0*/  R2UR UR44, R0 ;  /* 0x00000000002c72ca */ /* 0x002fde00000e0000 */
.L_x_78:
[C---:B------:R-:W-:Y:S02]  /*3ec0*/  LEA R0, R8.reuse, UR26, 0x3 ;  /* 0x0000001a08007c11 */ /* 0x040fe4000f8e18ff */
[----:B------:R-:W-:Y:S02]  /*3ed0*/  SHF.L.U32 R5, R3, 0x1f, RZ ;  /* 0x0000001f03057819 */ /* 0x000fe400000006ff */
[----:B------:R-:W-:Y:S02]  /*3ee0*/  LEA R4, R8, UR26, 0x4 ;  /* 0x0000001a08047c11 */ /* 0x000fe4000f8e20ff */
[----:B------:R-:W1:Y:S02]  /*3ef0*/  SYNCS.PHASECHK.TRANS64.TRYWAIT P0, [R0+URZ+0xd0], R5 ;  /* 0x0000d005000075a7 */ /* 0x000e6400080011ff */
[----:B-1-3--:R-:W-:Y:S05]  /*3f00*/  @!P0 BRA `(.L_x_71) ;  /* 0x0000008c00908947 */ /* 0x00afea0003800000 */
.L_x_215:
[----:B-1----:R-:W1:Y:S01]  /*3f10*/  LDS.128 R4, [R4+0x160] ;  /* 0x0001600004047984 */ /* 0x002e620000000c00 */
[----:B------:R-:W-:Y:S02]  /*3f20*/  VIADD R0, R0, 0xe0 ;  /* 0x000000e000007836 */ /* 0x000fe40000000000 */
[----:B------:R-:W-:Y:S01]  /*3f30*/  VIADD R8, R8, 0x1 ;  /* 0x0000000108087836 */ /* 0x000fe20000000000 */
[----:B------:R-:W-:Y:S01]  /*3f40*/  @!PT LDS RZ, [RZ] ;  /* 0x00000000fffff984 */ /* 0x000fe20000000800 */
[----:B------:R-:W-:Y:S01]  /*3f50*/  @!PT LDS RZ, [RZ] ;  /* 0x00000000fffff984 */ /* 0x000fe20000000800 */
[----:B------:R-:W-:Y:S01]  /*3f60*/  @!PT LDS RZ, [RZ] ;  /* 0x00000000fffff984 */ /* 0x000fe20000000800 */
[----:B------:R-:W-:Y:S01]  /*3f70*/  @!PT LDS RZ, [RZ] ;  /* 0x00000000fffff984 */ /* 0x000fe20000000800 */
[----:B------:R2:W-:Y:S06]  /*3f80*/  MEMBAR.ALL.CTA ;  /* 0x0000000000007992 */ /* 0x0005ec0000008000 */
[----:B--2---:R-:W2:Y:S01]  /*3f90*/  FENCE.VIEW.ASYNC.S ;  /* 0x00000000000073c6 */ /* 0x004ea20000000000 */
[----:B------:R-:W-:-:S04]  /*3fa0*/  PRMT R0, RZ, 0x654, R0 ;  /* 0x00000654ff007816 */ /* 0x000fc80000000000 */
[----:B--2---:R2:W-:Y:S01]  /*3fb0*/  SYNCS.ARRIVE.TRANS64.RED.A1T0 RZ, [R0+URZ], RZ ;  /* 0x000000ff00ff79a7 */ /* 0x0045e200081004ff */
[----:B-1----:R-:W-:Y:S01]  /*3fc0*/  LOP3.LUT P1, RZ, R6, 0x1, RZ, 0xc0, !PT ;  /* 0x0000000106ff7812 */ /* 0x002fe2000782c0ff */
[----:B--2---:R-:W-:-:S12]  /*3fd0*/  BRA.U UP3, `(.L_x_72) ;  /* 0x0000000503087547 */ /* 0x004fd8000b800000 */
[----:B------:R-:W1:Y:S01]  /*3fe0*/  LDCU UR4, c[0x0][0x38c] ;  /* 0x00007180ff0477ac */ /* 0x000e620008000800 */
[----:B------:R-:W-:Y:S02]  /*3ff0*/  PLOP3.LUT P2, PT, PT, PT, PT, 0x80, 0x8 ;  /* 0x000000000008781c */ /* 0x000fe40003f4f070 */
[----:B------:R-:W-:Y:S01]  /*4000*/  SHF.L.U32 R5, R9, 0x1f, RZ ;  /* 0x0000001f09057819 */ /* 0x000fe200000006ff */
[----:B------:R-:W-:Y:S02]  /*4010*/  ULEA UR31, UR32, UR26, 0x3 ;  /* 0x0000001a201f7291 */ /* 0x000fe4000f8e18ff */
[----:B------:R-:W-:Y:S02]  /*4020*/  ULEA UR11, UR32, UR44, 0x7 ;  /* 0x0000002c200b7291 */ /* 0x000fe4000f8e38ff */
[----:B-1----:R-:W-:-:S06]  /*4030*/  UISETP.GE.AND UP0, UPT, UR4, 0x1, UPT ;  /* 0x000000010400788c */ /* 0x002fcc000bf06270 */
[----:B------:R-:W-:-:S05]  /*4040*/  PLOP3.LUT P0, PT, PT, PT, UP0, 0x80, 0x8 ;  /* 0x000000000008781c */ /* 0x000fca0003f0f008 */
[----:B------:R-:W-:-:S08]  /*4050*/  @UP0 ULEA UR4, UR23, UR26, 0x3 ;  /* 0x0000001a17040291 */ /* 0x000fd0000f8e18ff */
[----:B------:R-:W-:-:S04]  /*4060*/  @P0 SHF.L.U32 R0, R2, 0x1f, RZ ;  /* 0x0000001f02000819 */ /* 0x000fc800000006ff */
[----:B------:R1:W2:Y:S01]  /*4070*/  @P0 SYNCS.PHASECHK.TRANS64.TRYWAIT P2, [UR4], R0 ;  /* 0x00000000ff0005a7 */ /* 0x0002a20008041104 */
[----:B------:R-:W3:Y:S02]  /*4080*/  SYNCS.PHASECHK.TRANS64.TRYWAIT P0, [UR31+0x110], R5 ;  /* 0x00011005ff0075a7 */ /* 0x000ee4000800111f */
[----:B-123--:R-:W-:Y:S05]  /*4090*/  @!P0 BRA `(.L_x_73) ;  /* 0x0000008c00408947 */ /* 0x00efea0003800000 */
.L_x_217:
[----:B------:R-:W-:Y:S01]  /*40a0*/  UMOV UR27, UR22 ;  /* 0x00000016001b7c82 */ /* 0x000fe20008000000 */
[----:B------:R-:W-:Y:S05]  /*40b0*/  BRA.U !UP0, `(.L_x_74) ;  /* 0x0000000108c07547 */ /* 0x000fea000b800000 */
[----:B------:R-:W-:Y:S02]  /*40c0*/  UIADD3 UR27, UPT, UPT, UR43, UR22, URZ ;  /* 0x000000162b1b7290 */ /* 0x000fe4000fffe0ff */
[----:B------:R-:W-:Y:S01]  /*40d0*/  UPLOP3.LUT UP2, UPT, UPT, UPT, UPT, 0x40, 0x4 ;  /* 0x000000000004789c */ /* 0x000fe20003f4e870 */
[----:B------:R-:W-:Y:S01]  /*40e0*/  UMOV UR24, UR33 ;  /* 0x0000002100187c82 */ /* 0x000fe20008000000 */
[----:B------:R-:W-:-:S09]  /*40f0*/  UMOV UR10, UR23 ;  /* 0x00000017000a7c82 */ /* 0x000fd20008000000 */
.L_x_77:
[----:B--2---:R-:W-:Y:S01]  /*4100*/  ULEA UR5, UR10, UR26, 0x3 ;  /* 0x0000001a0a057291 */ /* 0x004fe2000f8e18ff */
[----:B---3--:R-:W-:Y:S11]  /*4110*/  @P2 BRA `(.L_x_75) ;  /* 0x00000000000c2947 */ /* 0x008ff60003800000 */
[----:B-1----:R-:W-:Y:S04]  /*4120*/  SHF.L.U32 R5, R2, 0x1f, RZ ;  /* 0x0000001f02057819 */ /* 0x002fe800000006ff */
[----:B------:R-:W1:Y:S02]  /*4130*/  SYNCS.PHASECHK.TRANS64.TRYWAIT P0, [UR5], R5 ;  /* 0x00000005ff0075a7 */ /* 0x000e640008001105 */
[----:B-1----:R-:W-:Y:S05]  /*4140*/  @!P0 BRA `(.L_x_76) ;  /* 0x0000008c002c8947 */ /* 0x002fea0003800000 */
.L_x_75:
[----:B------:R-:W-:Y:S01]  /*4150*/  UISETP.NE.AND UP0, UPT, UR24, 0x1, UPT ;  /* 0x000000011800788c */ /* 0x000fe2000bf05270 */
[----:B------:R-:W-:Y:S01]  /*4160*/  PLOP3.LUT P2, PT, PT, PT, PT, 0x80, 0x8 ;  /* 0x000000000008781c */ /* 0x000fe20003f4f070 */
[----:B------:R-:W-:Y:S02]  /*4170*/  UIADD3 UR4, UPT, UPT, UR10, 0x1, URZ ;  /* 0x000000010a047890 */ /* 0x000fe4000fffe0ff */
[----:B------:R-:W-:Y:S02]  /*4180*/  UIADD3 UR25, UPT, UPT, UR5, 0x40, URZ ;  /* 0x0000004005197890 */ /* 0x000fe4000fffe0ff */
[----:B------:R-:W-:Y:S01]  /*4190*/  UISETP.NE.AND UP1, UPT, UR4, 0x8, UPT ;  /* 0x000000080400788c */ /* 0x000fe2000bf25270 */
[----:B------:R-:W-:Y:S01]  /*41a0*/  PLOP3.LUT P0, PT, PT, PT, UP0, 0x80, 0x8 ;  /* 0x000000000008781c */ /* 0x000fe20003f0f008 */
[----:B------:R-:W-:Y:S02]  /*41b0*/  UIADD3 UR22, UPT, UPT, UR22, 0x1, URZ ;  /* 0x0000000116167890 */ /* 0x000fe4000fffe0ff */
[----:B------:R-:W-:Y:S02]  /*41c0*/  USEL UR6, URZ, 0x1, UP1 ;  /* 0x00000001ff067887 */ /* 0x000fe40008800000 */
[----:B------:R-:W-:Y:S02]  /*41d0*/  USEL UR23, UR4, URZ, UP1 ;  /* 0x000000ff04177287 */ /* 0x000fe40008800000 */
[----:B------:R-:W-:Y:S02]  /*41e0*/  UIADD3 UR24, UPT, UPT, UR24, -0x1, URZ ;  /* 0xffffffff18187890 */ /* 0x000fe4000fffe0ff */
[----:B------:R-:W-:Y:S01]  /*41f0*/  @UP0 ULEA UR4, UR23, UR26, 0x3 ;  /* 0x0000001a17040291 */ /* 0x000fe2000f8e18ff */
[----:B------:R-:W-:Y:S01]  /*4200*/  LOP3.LUT R2, R2, UR6, RZ, 0x3c, !PT ;  /* 0x0000000602027c12 */ /* 0x000fe2000f8e3cff */
[----:B------:R-:W-:Y:S02]  /*4210*/  ULEA UR6, UR10, UR30, 0xa ;  /* 0x0000001e0a067291 */ /* 0x000fe4000f8e50ff */
[----:B------:R-:W-:Y:S01]  /*4220*/  UISETP.NE.AND UP0, UPT, UR22, UR27, UPT ;  /* 0x0000001b1600728c */ /* 0x000fe2000bf05270 */
[----:B-1----:R-:W-:Y:S01]  /*4230*/  @P0 SHF.L.U32 R0, R2, 0x1f, RZ ;  /* 0x0000001f02000819 */ /* 0x002fe200000006ff */
[----:B------:R-:W-:Y:S02]  /*4240*/  UIADD3 UR20, UPT, UPT, UR6, 0x2, URZ ;  /* 0x0000000206147890 */ /* 0x000fe4000fffe0ff */
[----:B------:R-:W-:Y:S01]  /*4250*/  UIADD3 UR16, UPT, UPT, UR6, 0x4, URZ ;  /* 0x0000000406107890 */ /* 0x000fe2000fffe0ff */
[----:B------:R2:W3:Y:S01]  /*4260*/  @P0 SYNCS.PHASECHK.TRANS64.TRYWAIT P2, [UR4], R0 ;  /* 0x00000000ff0005a7 */ /* 0x0004e20008041104 */
[----:B------:R-:W-:Y:S02]  /*4270*/  ULEA UR4, UR10, UR29, 0x9 ;  /* 0x0000001d0a047291 */ /* 0x000fe4000f8e48ff */
[----:B------:R-:W-:Y:S02]  /*4280*/  UIADD3 UR12, UPT, UPT, UR6, 0x6, URZ ;  /* 0x00000006060c7890 */ /* 0x000fe4000fffe0ff */
[----:B------:R-:W-:Y:S02]  /*4290*/  UIADD3 UR18, UPT, UPT, UR4, 0x2, URZ ;  /* 0x0000000204127890 */ /* 0x000fe4000fffe0ff */
[----:B------:R-:W-:Y:S02]  /*42a0*/  UIADD3 UR14, UPT, UPT, UR4, 0x4, URZ ;  /* 0x00000004040e7890 */ /* 0x000fe4000fffe0ff */
[----:B------:R-:W-:Y:S01]  /*42b0*/  UIADD3 UR8, UPT, UPT, UR4, 0x6, URZ ;  /* 0x0000000604087890 */ /* 0x000fe2000fffe0ff */
[----:B------:R-:W-:Y:S01]  /*42c0*/  UMOV UR7, 0x40004040 ;  /* 0x4000404000077882 */ /* 0x000fe20000000000 */
[----:B------:R-:W-:Y:S01]  /*42d0*/  UMOV UR5, 0x40004040 ;  /* 0x4000404000057882 */ /* 0x000fe20000000000 */
[----:B------:R-:W-:Y:S01]  /*42e0*/  UMOV UR21, 0x40004040 ;  /* 0x4000404000157882 */ /* 0x000fe20000000000 */
[----:B------:R2:W-:Y:S01]  /*42f0*/  UTCHMMA.2CTA gdesc[UR4], gdesc[UR6], tmem[UR11], tmem[UR40], idesc[UR41], UP2 ;  /* 0x00ff2806040075ea */ /* 0x0005e2000920000b */
[----:B------:R-:W-:Y:S01]  /*4300*/  UPLOP3.LUT UP2, UPT, UPT, UPT, UPT, 0x80, 0x8 ;  /* 0x000000000008789c */ /* 0x000fe20003f4f070 */
[----:B------:R-:W-:Y:S01]  /*4310*/  UMOV UR19, 0x40004040 ;  /* 0x4000404000137882 */ /* 0x000fe20000000000 */
[----:B------:R-:W-:Y:S01]  /*4320*/  UMOV UR17, 0x40004040 ;  /* 0x4000404000117882 */ /* 0x000fe20000000000 */
[----:B------:R2:W-:Y:S01]  /*4330*/  UTCHMMA.2CTA gdesc[UR18], gdesc[UR20], tmem[UR11], tmem[UR38], idesc[UR39], UPT ;  /* 0x00ff2614120075ea */ /* 0x0005e2000ba0000b */
[----:B------:R-:W-:Y:S01]  /*4340*/  UMOV UR15, 0x40004040 ;  /* 0x40004040000f7882 */ /* 0x000fe20000000000 */
[----:B------:R-:W-:Y:S01]  /*4350*/  UMOV UR13, 0x40004040 ;  /* 0x40004040000d7882 */ /* 0x000fe20000000000 */
[----:B------:R-:W-:Y:S01]  /*4360*/  UMOV UR9, 0x40004040 ;  /* 0x4000404000097882 */ /* 0x000fe20000000000 */
[----:B------:R2:W-:Y:S01]  /*4370*/  UTCHMMA.2CTA gdesc[UR14], gdesc[UR16], tmem[UR11], tmem[UR36], idesc[UR37], UPT ;  /* 0x00ff24100e0075ea */ /* 0x0005e2000ba0000b */
[----:B------:R2:W-:Y:S01]  /*4380*/  UTCHMMA.2CTA gdesc[UR8], gdesc[UR12], tmem[UR11], tmem[UR34], idesc[UR35], UPT ;  /* 0x00ff220c080075ea */ /* 0x0005e2000ba0000b */
[----:B------:R2:W-:Y:S01]  /*4390*/  UTCBAR.2CTA.MULTICAST [UR25], URZ, UR28 ;  /* 0x000000ff190073e9 */ /* 0x0005e2000820081c */
[----:B------:R-:W-:Y:S01]  /*43a0*/  UMOV UR10, UR23 ;  /* 0x00000017000a7c82 */ /* 0x000fe20008000000 */
[----:B------:R-:W-:Y:S05]  /*43b0*/  BRA.U UP0, `(.L_x_77) ;  /* 0xfffffffd00507547 */ /* 0x000fea000b83ffff */
.L_x_74:
[----:B--2---:R-:W-:Y:S01]  /*43c0*/  UIADD3 UR4, UPT, UPT, UR31, 0xf0, URZ ;  /* 0x000000f01f047890 */ /* 0x004fe2000fffe0ff */
[----:B------:R-:W-:-:S08]  /*43d0*/  UMOV UR22, UR27 ;  /* 0x0000001b00167c82 */ /* 0x000fd00008000000 */
[----:B------:R2:W-:Y:S01]  /*43e0*/  UTCBAR.2CTA.MULTICAST [UR4], URZ, UR42 ;  /* 0x000000ff040073e9 */ /* 0x0005e2000820082a */
[----:B------:R-:W-:Y:S02]  /*43f0*/  NOP ;  /* 0x0000000000007918 */ /* 0x000fe40000000000 */
.L_x_72:
[----:B--2---:R-:W-:Y:S01]  /*4400*/  UIADD3 UR4, UPT, UPT, UR32, 0x1, URZ ;  /* 0x0000000120047890 */ /* 0x004fe2000fffe0ff */
[----:B------:R-:W-:-:S03]  /*4410*/  ISETP.NE.AND P0, PT, R8, 0x2, PT ;  /* 0x000000020800780c */ /* 0x000fc60003f05270 */
[----:B------:R-:W-:Y:S01]  /*4420*/  UISETP.NE.AND UP0, UPT, UR4, 0x4, UPT ;  /* 0x000000040400788c */ /* 0x000fe2000bf05270 */
[----:B-1----:R-:W-:Y:S02]  /*4430*/  SEL R0, RZ, 0x1, P0 ;  /* 0x00000001ff007807 */ /* 0x002fe40000000000 */
[----:B------:R-:W-:Y:S01]  /*4440*/  SEL R8, R8, RZ, P0 ;  /* 0x000000ff08087207 */ /* 0x000fe20000000000 */
[----:B------:R-:W-:Y:S01]  /*4450*/  USEL UR5, URZ, 0x1, UP0 ;  /* 0x00000001ff057887 */ /* 0x000fe20008000000 */
[----:B------:R-:W-:Y:S01]  /*4460*/  LOP3.LUT R3, R3, R0, RZ, 0x3c, !PT ;  /* 0x0000000003037212 */ /* 0x000fe200078e3cff */
[----:B------:R-:W-:-:S04]  /*4470*/  USEL UR32, UR4, URZ, UP0 ;  /* 0x000000ff04207287 */ /* 0x000fc80008000000 */
[----:B------:R-:W-:Y:S01]  /*4480*/  LOP3.LUT R9, R9, UR5, RZ, 0x3c, !PT ;  /* 0x0000000509097c12 */ /* 0x000fe2000f8e3cff */
[----:B------:R-:W-:Y:S07]  /*4490*/  @P1 BRA `(.L_x_78) ;  /* 0xfffffff800881947 */ /* 0x000fee000383ffff */
[----:B------:R-:W1:Y:S01]  /*44a0*/  S2UR UR8, SR_CgaCtaId ;  /* 0x00000000000879c3 */ /* 0x000e620000008800 */
[----:B------:R-:W-:Y:S01]  /*44b0*/  ELECT P0, URZ, PT ;  /* 0x0000000000ff782f */ /* 0x000fe20003800000 */
[----:B------:R-:W-:Y:S01]  /*44c0*/  HFMA2 R0, -RZ, RZ, 0, 5.9604644775390625e-08 ;  /* 0x00000001ff007431 */ /* 0x000fe200000001ff */
[----:B------:R-:W-:-:S05]  /*44d0*/  UMOV UR4, 0x40 ;  /* 0x0000004000047882 */ /* 0x000fca0000000000 */
[----:B------:R-:W-:Y:S01]  /*44e0*/  UVIRTCOUNT.DEALLOC.SMPOOL 0x80 ;  /* 0x000000800000784c */ /* 0x000fe20000000000 */
[----:B------:R-:W-:Y:S02]  /*44f0*/  UISETP.NE.AND UP1, UPT, UR47, URZ, UPT ;  /* 0x000000ff2f00728c */ /* 0x000fe4000bf25270 */
[----:B-1----:R-:W-:-:S09]  /*4500*/  ULEA UR8, UR8, UR4, 0x18 ;  /* 0x0000000408087291 */ /* 0x002fd2000f8ec0ff */
[----:B------:R1:W-:Y:S01]  /*4510*/  @P0 STS.U8 [UR8+0x1c], R0 ;  /* 0x00001c00ff000988 */ /* 0x0003e20008000008 */
[----:B------:R-:W-:Y:S05]  /*4520*/  BRA.U UP1, `(.L_x_79) ;  /* 0x0000000101a07547 */ /* 0x000fea000b800000 */
[----:B------:R-:W-:Y:S01]  /*4530*/  UIADD3 UR7, UPT, UPT, UR26, 0x110, URZ ;  /* 0x000001101a077890 */ /* 0x000fe2000fffe0ff */
[----:B------:R-:W-:-:S03]  /*4540*/  SHF.L.U32 R3, R9, 0x1f, RZ ;  /* 0x0000001f09037819 */ /* 0x000fc600000006ff */
[----:B------:R-:W-:-:S09]  /*4550*/  ULEA UR4, UR32, UR7, 0x3 ;  /* 0x0000000720047291 */ /* 0x000fd2000f8e18ff */
[----:B------:R-:W2:Y:S02]  /*4560*/  SYNCS.PHASECHK.TRANS64.TRYWAIT P0, [UR4], R3 ;  /* 0x00000003ff0075a7 */ /* 0x000ea40008001104 */
[----:B--2---:R-:W-:Y:S05]  /*4570*/  @!P0 BRA `(.L_x_80) ;  /* 0x0000008800388947 */ /* 0x004fea0003800000 */
.L_x_220:
        /* <DEDUP_REMOVED lines=9> */
.L_x_222:
        /* <DEDUP_REMOVED lines=9> */
.L_x_224:
[----:B------:R-:W-:-:S04]  /*46a0*/  UIADD3 UR4, UPT, UPT, UR4, 0x1, URZ ;  /* 0x0000000104047890 */ /* 0x000fc8000fffe0ff */
[----:B------:R-:W-:-:S04]  /*46b0*/  UISETP.NE.AND UP0, UPT, UR4, 0x4, UPT ;  /* 0x000000040400788c */ /* 0x000fc8000bf05270 */
[----:B------:R-:W-:Y:S02]  /*46c0*/  USEL UR5, URZ, 0x1, UP0 ;  /* 0x00000001ff057887 */ /* 0x000fe40008000000 */
[----:B------:R-:W-:-:S04]  /*46d0*/  USEL UR4, UR4, URZ, UP0 ;  /* 0x000000ff04047287 */ /* 0x000fc80008000000 */
[----:B------:R-:W-:Y:S01]  /*46e0*/  ULEA UR4, UR4, UR7, 0x3 ;  /* 0x0000000704047291 */ /* 0x000fe2000f8e18ff */
[----:B-1----:R-:W-:-:S04]  /*46f0*/  LOP3.LUT R3, R2, UR5, RZ, 0x3c, !PT ;  /* 0x0000000502037c12 */ /* 0x002fc8000f8e3cff */
[----:B------:R-:W-:Y:S01]  /*4700*/  SHF.L.U32 R3, R3, 0x1f, RZ ;  /* 0x0000001f03037819 */ /* 0x000fe200000006ff */
[----:B------:R-:W-:-:S04]  /*4710*/  IMAD.U32 R0, RZ, RZ, UR4 ;  /* 0x00000004ff007e24 */ /* 0x000fc8000f8e00ff */
[----:B------:R1:W2:Y:S03]  /*4720*/  SYNCS.PHASECHK.TRANS64.TRYWAIT P0, [R0+URZ], R3 ;  /* 0x00000003000075a7 */ /* 0x0002a600080011ff */
[----:B--2---:R-:W-:Y:S05]  /*4730*/  @!P0 NANOSLEEP.SYNCS 0x989680 ;  /* 0x009896800000895d */ /* 0x004fea0003900000 */
[----:B------:R-:W2:Y:S02]  /*4740*/  @!P0 SYNCS.PHASECHK.TRANS64 P0, [R0+URZ], R3 ;  /* 0x00000003000085a7 */ /* 0x000ea400080010ff */
[----:B--2---:R-:W-:Y:S05]  /*4750*/  @P0 BRA `(.L_x_83) ;  /* 0x0000000000200947 */ /* 0x004fea0003800000 */
.L_x_84:
[----:B--2---:R2:W4:Y:S02]  /*4760*/  SYNCS.PHASECHK.TRANS64.TRYWAIT P0, [R0+URZ], R3 ;  /* 0x00000003000075a7 */ /* 0x00452400080011ff */
[----:B----4-:R-:W-:Y:S05]  /*4770*/  @!P0 NANOSLEEP.SYNCS 0x989680 ;  /* 0x009896800000895d */ /* 0x010fea0003900000 */
[----:B------:R-:W4:Y:S02]  /*4780*/  @!P0 SYNCS.PHASECHK.TRANS64 P0, [R0+URZ], R3 ;  /* 0x00000003000085a7 */ /* 0x000f2400080010ff */
[----:B----4-:R-:W-:Y:S05]  /*4790*/  @!P0 BRA `(.L_x_84) ;  /* 0xfffffffc00f08947 */ /* 0x010fea000383ffff */
[----:B------:R-:W-:Y:S05]  /*47a0*/  BRA `(.L_x_83) ;  /* 0x00000000000c7947 */ /* 0x000fea0003800000 */
.L_x_79:
[----:B------:R-:W-:-:S04]  /*47b0*/  UIADD3 UR4, UPT, UPT, UR26, 0x150, URZ ;  /* 0x000001501a047890 */ /* 0x000fc8000fffe0ff */
[----:B------:R-:W-:-:S09]  /*47c0*/  UPRMT UR4, UR46, 0x654, UR4 ;  /* 0x000006542e047896 */ /* 0x000fd20008000004 */
[----:B------:R-:W-:Y:S03]  /*47d0*/  SYNCS.ARRIVE.TRANS64.RED.A1T0 RZ, [UR4], RZ ;  /* 0x000000ffffff79a7 */ /* 0x000fe60008100404 */
.L_x_83:
[----:B-12---:R-:W-:Y:S01]  /*47e0*/  SHF.L.U32 R3, RZ, 0x1f, RZ ;  /* 0x0000001fff037819 */ /* 0x006fe200000006ff */
[----:B------:R-:W-:Y:S01]  /*47f0*/  UIADD3 UR4, UPT, UPT, UR26, 0x150, URZ ;  /* 0x000001501a047890 */ /* 0x000fe2000fffe0ff */
[----:B------:R-:W-:Y:S02]  /*4800*/  PLOP3.LUT P0, PT, PT, PT, UP1, 0x80, 0x8 ;  /* 0x000000000008781c */ /* 0x000fe40003f0f018 */
[----:B------:R-:W1:Y:S02]  /*4810*/  SYNCS.PHASECHK.TRANS64.TRYWAIT P1, [UR26+0x150], R3 ;  /* 0x00015003ff0075a7 */ /* 0x000e64000802111a */
[----:B-1----:R-:W-:Y:S09]  /*4820*/  @!P1 BRA `(.L_x_85) ;  /* 0x0000008400d49947 */ /* 0x002ff20003800000 */
.L_x_226:
[----:B------:R-:W-:Y:S01]  /*4830*/  @!UP1 UPRMT UR4, UR46, 0x654, UR4 ;  /* 0x000006542e049896 */ /* 0x000fe20008000004 */
[----:B------:R-:W-:Y:S01]  /*4840*/  UMOV UR5, 0xffff ;  /* 0x0000ffff00057882 */ /* 0x000fe20000000000 */
[----:B------:R-:W-:-:S07]  /*4850*/  UMOV UR6, 0x1 ;  /* 0x0000000100067882 */ /* 0x000fce0000000000 */
[----:B------:R-:W-:Y:S01]  /*4860*/  @!P0 SYNCS.ARRIVE.TRANS64.RED.A1T0 RZ, [UR4], RZ ;  /* 0x000000ffffff89a7 */ /* 0x000fe20008100404 */
[----:B------:R-:W-:Y:S01]  /*4870*/  NOP ;  /* 0x0000000000007918 */ /* 0x000fe20000000000 */
[----:B-1----:R-:W1:Y:S01]  /*4880*/  LDS R0, [UR8+0x14] ;  /* 0x00001408ff007984 */ /* 0x002e620008000800 */
[----:B------:R-:W-:-:S04]  /*4890*/  ULOP3.LUT UR4, UR44, 0xffff, URZ, 0xc0, !UPT ;  /* 0x0000ffff2c047892 */ /* 0x000fc8000f8ec0ff */
[----:B------:R-:W-:-:S04]  /*48a0*/  USHF.R.U32.HI UR4, URZ, 0x5, UR4 ;  /* 0x00000005ff047899 */ /* 0x000fc80008011604 */
[----:B------:R-:W-:Y:S02]  /*48b0*/  USHF.L.U32 UR5, UR5, UR4, URZ ;  /* 0x0000000405057299 */ /* 0x000fe400080006ff */
[----:B------:R-:W-:-:S04]  /*48c0*/  USHF.L.U32 UR4, UR6, UR4, URZ ;  /* 0x0000000406047299 */ /* 0x000fc800080006ff */
[----:B-1----:R-:W-:-:S04]  /*48d0*/  LOP3.LUT R0, R0, UR5, RZ, 0xc0, !PT ;  /* 0x0000000500007c12 */ /* 0x002fc8000f8ec0ff */
[----:B------:R-:W-:-:S13]  /*48e0*/  ISETP.NE.AND P0, PT, R0, UR5, PT ;  /* 0x0000000500007c0c */ /* 0x000fda000bf05270 */
[----:B------:R-:W-:Y:S05]  /*48f0*/  @P0 BRA `(.L_x_86) ;  /* 0x0000000000580947 */ /* 0x000fea0003800000 */
[----:B------:R-:W1:Y:S02]  /*4900*/  LDS R0, [UR8+0x18] ;  /* 0x00001808ff007984 */ /* 0x000e640008000800 */
[----:B-1----:R-:W-:-:S04]  /*4910*/  LOP3.LUT R0, R0, UR4, RZ, 0xc0, !PT ;  /* 0x0000000400007c12 */ /* 0x002fc8000f8ec0ff */
[----:B------:R-:W-:-:S13]  /*4920*/  ISETP.NE.AND P0, PT, R0, UR4, PT ;  /* 0x0000000400007c0c */ /* 0x000fda000bf05270 */
[----:B------:R-:W-:Y:S05]  /*4930*/  @P0 BRA `(.L_x_87) ;  /* 0x00000000003c0947 */ /* 0x000fea0003800000 */
[----:B------:R-:W1:Y:S01]  /*4940*/  S2R R2, SR_LANEID ;  /* 0x0000000000027919 */ /* 0x000e620000000000 */
[----:B------:R-:W-:Y:S01]  /*4950*/  ULOP3.LUT UR5, URZ, UR5, URZ, 0x33, !UPT ;  /* 0x00000005ff057292 */ /* 0x000fe2000f8e33ff */
[----:B------:R-:W-:Y:S01]  /*4960*/  LOP3.LUT R4, RZ, UR4, RZ, 0x33, !PT ;  /* 0x00000004ff047c12 */ /* 0x000fe2000f8e33ff */
[----:B------:R-:W-:Y:S02]  /*4970*/  VOTEU.ANY UR4, UPT, PT ;  /* 0x0000000000047886 */ /* 0x000fe400038e0100 */
[----:B------:R-:W-:Y:S01]  /*4980*/  UFLO.U32 UR4, UR4 ;  /* 0x00000004000472bd */ /* 0x000fe200080e0000 */
[----:B------:R-:W2:Y:S01]  /*4990*/  REDUX UR6, R4 ;  /* 0x00000000040673c4 */ /* 0x000ea20000000000 */
[----:B------:R-:W-:-:S06]  /*49a0*/  IMAD.U32 R0, RZ, RZ, UR5 ;  /* 0x00000005ff007e24 */ /* 0x000fcc000f8e00ff */
[----:B------:R4:W-:Y:S01]  /*49b0*/  UTCATOMSWS.AND URZ, UR5 ;  /* 0x0000000500ff79e3 */ /* 0x0009e20008000000 */
[----:B------:R-:W3:Y:S01]  /*49c0*/  REDUX UR7, R0 ;  /* 0x00000000000773c4 */ /* 0x000ee20000000000 */
[----:B-1----:R-:W-:Y:S01]  /*49d0*/  ISETP.EQ.U32.AND P0, PT, R2, UR4, PT ;  /* 0x0000000402007c0c */ /* 0x002fe2000bf02070 */
[----:B--2---:R-:W-:Y:S01]  /*49e0*/  IMAD.U32 R2, RZ, RZ, UR6 ;  /* 0x00000006ff027e24 */ /* 0x004fe2000f8e00ff */
[----:B---3--:R-:W-:-:S11]  /*49f0*/  MOV R3, UR7 ;  /* 0x0000000700037c02 */ /* 0x008fd60008000f00 */
[----:B------:R4:W-:Y:S04]  /*4a00*/  @P0 ATOMS.AND RZ, [UR8+0x14], R3 ;  /* 0x00001403ffff098c */ /* 0x0009e8000a800008 */
[----:B------:R4:W-:Y:S01]  /*4a10*/  @P0 ATOMS.AND RZ, [UR8+0x18], R2 ;  /* 0x00001802ffff098c */ /* 0x0009e2000a800008 */
[----:B------:R-:W-:Y:S05]  /*4a20*/  BRA `(.L_x_88) ;  /* 0x0000000000147947 */ /* 0x000fea0003800000 */
.L_x_87:
[----:B------:R-:W-:Y:S02]  /*4a30*/  MOV R2, 0x4a50 ;  /* 0x00004a5000027802 */ /* 0x000fe40000000f00 */
[----:B---3-5:R-:W-:Y:S05]  /*4a40*/  CALL.REL.NOINC `($__internal_0_$__cuda_sm10x_tcgen05_guardrail_trap_col_being_dealloced_not_returned_by_alloc) ;  /* 0x0000008c00647944 */ /* 0x028fea0003c00000 */
[----:B------:R-:W-:Y:S05]  /*4a50*/  BRA `(.L_x_88) ;  /* 0x0000000000087947 */ /* 0x000fea0003800000 */
.L_x_86:
[----:B------:R-:W-:Y:S02]  /*4a60*/  MOV R2, 0x4a80 ;  /* 0x00004a8000027802 */ /* 0x000fe40000000f00 */
[----:B---3-5:R-:W-:Y:S05]  /*4a70*/  CALL.REL.NOINC `($__internal_2_$__cuda_sm10x_tcgen05_guardrail_trap_unallocated_columns_being_dealloced) ;  /* 0x0000008c00707944 */ /* 0x028fea0003c00000 */
.L_x_88:
[----:B------:R-:W-:Y:S01]  /*4a80*/  NOP ;  /* 0x0000000000007918 */ /* 0x000fe20000000000 */
[----:B----4-:R-:W-:Y:S05]  /*4a90*/  EXIT ;  /* 0x000000000000794d */ /* 0x010fea0003800000 */
.L_x_59:
[----:B------:R-:W-:-:S09]  /*4aa0*/  UISETP.NE.OR UP0, UPT, UR22, 0x3, !UP3 ;  /* 0x000000031600788c */ /* 0x000fd2000df05670 */
[----:B------:R-:W-:Y:S05]  /*4ab0*/  BRA.U UP0, `(.L_x_89) ;  /* 0x0000001900a47547 */ /* 0x000fea000b800000 */
[----:B------:R-:W1:Y:S01]  /*4ac0*/  S2UR UR10, SR_CgaCtaId ;  /* 0x00000000000a79c3 */ /* 0x000e620000008800 */
[----:B------:R-:W2:Y:S01]  /*4ad0*/  LDCU UR46, c[0x0][0x370] ;  /* 0x00006e00ff2e77ac */ /* 0x000ea20008000800 */
[----:B------:R-:W-:Y:S01]  /*4ae0*/  HFMA2 R14, -RZ, RZ, 0, 0 ;  /* 0x00000000ff0e7431 */ /* 0x000fe200000001ff */
[----:B------:R-:W-:Y:S01]  /*4af0*/  MOV R13, RZ ;  /* 0x000000ff000d7202 */ /* 0x000fe20000000f00 */
[----:B------:R-:W-:Y:S01]  /*4b00*/  HFMA2 R7, -RZ, RZ, 0, 0.0078125 ;  /* 0x00002000ff077431 */ /* 0x000fe200000001ff */
[----:B------:R-:W2:Y:S03]  /*4b10*/  LDCU.128 UR56, c[0x0][0xb10] ;  /* 0x00016200ff3877ac */ /* 0x000ea60008000c00 */
[----:B------:R-:W3:Y:S01]  /*4b20*/  LDC.64 R16, c[0x0][0x348] ;  /* 0x0000d200ff107b82 */ /* 0x000ee20000000a00 */
[----:B------:R-:W4:Y:S01]  /*4b30*/  LDCU UR39, c[0x0][0x374] ;  /* 0x00006e80ff2777ac */ /* 0x000f220008000800 */
[----:B------:R-:W1:Y:S06]  /*4b40*/  LDCU UR15, c[0x0][0xb0c] ;  /* 0x00016180ff0f77ac */ /* 0x000e6c0008000800 */
[----:B------:R-:W3:Y:S01]  /*4b50*/  LDC.64 R2, c[0x0][0x888] ;  /* 0x00022200ff027b82 */ /* 0x000ee20000000a00 */
[----:B------:R-:W3:Y:S01]  /*4b60*/  LDCU UR55, c[0x0][0xb20] ;  /* 0x00016400ff3777ac */ /* 0x000ee20008000800 */
[----:B------:R-:W3:Y:S06]  /*4b70*/  LDCU UR4, c[0x0][0xb30] ;  /* 0x00016600ff0477ac */ /* 0x000eec0008000800 */
[----:B------:R-:W3:Y:S01]  /*4b80*/  LDC.64 R4, c[0x0][0x890] ;  /* 0x00022400ff047b82 */ /* 0x000ee20000000a00 */
[----:B------:R-:W-:Y:S01]  /*4b90*/  UMOV UR21, 0x400 ;  /* 0x0000040000157882 */ /* 0x000fe20000000000 */
[----:B--2---:R-:W-:-:S02]  /*4ba0*/  UIMAD.WIDE.U32 UR6, UR46, UR56, URZ ;  /* 0x000000382e0672a5 */ /* 0x004fc4000f8e00ff */
[----:B----4-:R-:W-:Y:S02]  /*4bb0*/  UIMAD.WIDE.U32 UR8, UR39, UR59, URZ ;  /* 0x0000003b270872a5 */ /* 0x010fe4000f8e00ff */
[----:B-1----:R-:W-:Y:S02]  /*4bc0*/  ULEA UR21, UR10, UR21, 0x18 ;  /* 0x000000150a157291 */ /* 0x002fe4000f8ec0ff */
[----:B------:R-:W-:Y:S02]  /*4bd0*/  UPLOP3.LUT UP1, UPT, UPT, UPT, UPT, 0x40, 0x4 ;  /* 0x000000000004789c */ /* 0x000fe40003f2e870 */
[----:B------:R-:W-:Y:S02]  /*4be0*/  UIADD3 UR49, UPT, UPT, UR21, 0x80, URZ ;  /* 0x0000008015317890 */ /* 0x000fe4000fffe0ff */
[----:B------:R-:W-:Y:S02]  /*4bf0*/  UIADD3 UR41, UPT, UPT, UR21, 0x88, URZ ;  /* 0x0000008815297890 */ /* 0x000fe4000fffe0ff */
[----:B------:R-:W-:-:S02]  /*4c00*/  UIADD3 UR33, UPT, UPT, UR21, 0x90, URZ ;  /* 0x0000009015217890 */ /* 0x000fc4000fffe0ff */
[----:B------:R-:W-:Y:S01]  /*4c10*/  UIADD3 UR25, UPT, UPT, UR21, 0x98, URZ ;  /* 0x0000009815197890 */ /* 0x000fe2000fffe0ff */
[----:B------:R-:W-:Y:S01]  /*4c20*/  UMOV UR6, UR7 ;  /* 0x0000000700067c82 */ /* 0x000fe20008000000 */
[----:B------:R-:W-:Y:S01]  /*4c30*/  UMOV UR5, UR9 ;  /* 0x0000000900057c82 */ /* 0x000fe20008000000 */
[----:B------:R-:W-:Y:S02]  /*4c40*/  UISETP.GE.AND UP0, UPT, UR45, 0x1, UPT ;  /* 0x000000012d00788c */ /* 0x000fe4000bf06270 */
[----:B------:R-:W-:Y:S01]  /*4c50*/  UISETP.NE.AND UP4, UPT, UR45, 0x1, UPT ;  /* 0x000000012d00788c */ /* 0x000fe2000bf85270 */
[----:B------:R-:W1:Y:S01]  /*4c60*/  LDCU.64 UR22, c[0x0][0xb28] ;  /* 0x00016500ff1677ac */ /* 0x000e620008000a00 */
[----:B------:R-:W-:Y:S02]  /*4c70*/  UISETP.NE.AND UP6, UPT, UR15, 0x1, UPT ;  /* 0x000000010f00788c */ /* 0x000fe4000bfc5270 */
[----:B------:R-:W-:Y:S02]  /*4c80*/  UISETP.NE.AND UP5, UPT, UR58, 0x1, UPT ;  /* 0x000000013a00788c */ /* 0x000fe4000bfa5270 */
[----:B------:R-:W-:-:S02]  /*4c90*/  USHF.R.U32.HI UR53, URZ, UR57, UR6 ;  /* 0x00000039ff357299 */ /* 0x000fc40008011606 */
[----:B------:R-:W-:Y:S02]  /*4ca0*/  UPRMT UR37, UR10, 0x654, UR49 ;  /* 0x000006540a257896 */ /* 0x000fe40008000031 */
[----:B------:R-:W-:Y:S02]  /*4cb0*/  UPRMT UR31, UR10, 0x654, UR41 ;  /* 0x000006540a1f7896 */ /* 0x000fe40008000029 */
[----:B------:R-:W-:Y:S02]  /*4cc0*/  UPRMT UR30, UR10, 0x654, UR33 ;  /* 0x000006540a1e7896 */ /* 0x000fe40008000021 */
[----:B------:R-:W-:Y:S02]  /*4cd0*/  UPRMT UR29, UR10, 0x654, UR25 ;  /* 0x000006540a1d7896 */ /* 0x000fe40008000019 */
[----:B---3--:R-:W-:Y:S02]  /*4ce0*/  USHF.R.U32.HI UR47, URZ, UR55, UR5 ;  /* 0x00000037ff2f7299 */ /* 0x008fe40008011605 */
[----:B------:R-:W-:-:S11]  /*4cf0*/  UISETP.NE.AND UP3, UPT, UR4, 0x1, UPT ;  /* 0x000000010400788c */ /* 0x000fd6000bf65270 */
.L_x_104:
[C---:B------:R-:W-:Y:S02]  /*4d00*/  LEA R12, R14.reuse, UR21, 0x3 ;  /* 0x000000150e0c7c11 */ /* 0x040fe4000f8e18ff */
[----:B------:R-:W-:Y:S02]  /*4d10*/  SHF.L.U32 R9, R13, 0x1f, RZ ;  /* 0x0000001f0d097819 */ /* 0x000fe400000006ff */
[----:B------:R-:W-:Y:S02]  /*4d20*/  LEA R10, R14, UR21, 0x4 ;  /* 0x000000150e0a7c11 */ /* 0x000fe4000f8e20ff */
[----:B------:R-:W2:Y:S02]  /*4d30*/  SYNCS.PHASECHK.TRANS64.TRYWAIT P0, [R12+URZ+0xd0], R9 ;  /* 0x0000d0090c0075a7 */ /* 0x000ea400080011ff */
[----:B--23--:R-:W-:Y:S05]  /*4d40*/  @!P0 BRA `(.L_x_90) ;  /* 0x0000008000a48947 */ /* 0x00cfea0003800000 */
.L_x_227:
[----:B--2---:R-:W2:Y:S01]  /*4d50*/  LDS.128 R8, [R10+0x160] ;  /* 0x000160000a087984 */ /* 0x004ea20000000c00 */
[----:B------:R-:W-:Y:S01]  /*4d60*/  UISETP.GE.AND UP0, UPT, UR45, 0x1, UPT ;  /* 0x000000012d00788c */ /* 0x000fe2000bf06270 */
[----:B------:R-:W-:Y:S01]  /*4d70*/  @!PT LDS RZ, [RZ] ;  /* 0x00000000fffff984 */ /* 0x000fe20000000800 */
[----:B------:R-:W-:Y:S01]  /*4d80*/  @!PT LDS RZ, [RZ] ;  /* 0x00000000fffff984 */ /* 0x000fe20000000800 */
[----:B------:R-:W-:Y:S01]  /*4d90*/  @!PT LDS RZ, [RZ] ;  /* 0x00000000fffff984 */ /* 0x000fe20000000800 */
[----:B------:R-:W-:Y:S01]  /*4da0*/  @!PT LDS RZ, [RZ] ;  /* 0x00000000fffff984 */ /* 0x000fe20000000800 */
[----:B------:R3:W-:Y:S06]  /*4db0*/  MEMBAR.ALL.CTA ;  /* 0x0000000000007992 */ /* 0x0007ec0000008000 */
[----:B---3--:R-:W3:Y:S01]  /*4dc0*/  FENCE.VIEW.ASYNC.S ;  /* 0x00000000000073c6 */ /* 0x008ee20000000000 */
[----:B--2---:R-:W-:Y:S11]  /*4dd0*/  LOP3.LUT P0, RZ, R10, 0x1, RZ, 0xc0, !PT ;  /* 0x000000010aff7812 */ /* 0x004ff6000780c0ff */
[----:B------:R-:W-:Y:S02]  /*4de0*/  @!UPT UIADD3 URZ, UPT, UPT, URZ, URZ, URZ ;  /* 0x000000fffffff290 */ /* 0x000fe4000fffe0ff */
[----:B---3--:R-:W-:Y:S01]  /*4df0*/  VOTEU.ANY UP2, P0 ;  /* 0x0000000000ff7886 */ /* 0x008fe20000040100 */
[----:B------:R-:W-:Y:S11]  /*4e00*/  PLOP3.LUT P0, PT, PT, PT, UP2, 0x80, 0x8 ;  /* 0x000000000008781c */ /* 0x000ff60003f0f028 */
[----:B------:R-:W-:Y:S02]  /*4e10*/  @!UPT UIADD3 URZ, UPT, UPT, URZ, URZ, URZ ;  /* 0x000000fffffff290 */ /* 0x000fe4000fffe0ff */
[----:B------:R-:W-:Y:S02]  /*4e20*/  @P0 SHF.R.U32.HI R0, RZ, 0x10, R9 ;  /* 0x00000010ff000819 */ /* 0x000fe40000011609 */
[----:B------:R-:W-:Y:S02]  /*4e30*/  @P0 MOV R6, R8 ;  /* 0x0000000800060202 */ /* 0x000fe40000000f00 */
[----:B------:R-:W-:Y:S01]  /*4e40*/  @P0 R2UR UR4, R0 ;  /* 0x00000000000402ca */ /* 0x000fe200000e0000 */
[----:B------:R-:W-:Y:S01]  /*4e50*/  VIADD R0, R12, 0xe0 ;  /* 0x000000e00c007836 */ /* 0x000fe20000000000 */
[----:B------:R-:W-:Y:S02]  /*4e60*/  @P0 LOP3.LUT R8, R9, 0xffff, RZ, 0xc0, !PT ;  /* 0x0000ffff09080812 */ /* 0x000fe400078ec0ff */
[----:B------:R-:W-:Y:S02]  /*4e70*/  @P0 R2UR UR6, R6 ;  /* 0x00000000060602ca */ /* 0x000fe400000e0000 */
[----:B------:R-:W-:Y:S02]  /*4e80*/  PRMT R0, RZ, 0x654, R0 ;  /* 0x00000654ff007816 */ /* 0x000fe40000000000 */
[----:B------:R-:W-:Y:S02]  /*4e90*/  @P0 R2UR UR5, R8 ;  /* 0x00000000080502ca */ /* 0x000fe400000e0000 */
[----:B------:R2:W-:Y:S03]  /*4ea0*/  SYNCS.ARRIVE.TRANS64.RED.A1T0 RZ, [R0+URZ], RZ ;  /* 0x000000ff00ff79a7 */ /* 0x0005e600081004ff */
[----:B------:R-:W-:Y:S04]  /*4eb0*/  @UP2 UMOV UR38, UR4 ;  /* 0x0000000400262c82 */ /* 0x000fe80008000000 */
[----:B------:R-:W-:Y:S04]  /*4ec0*/  @UP2 UMOV UR14, UR6 ;  /* 0x00000006000e2c82 */ /* 0x000fe80008000000 */
[----:B------:R-:W-:Y:S01]  /*4ed0*/  @UP2 UMOV UR13, UR5 ;  /* 0x00000005000d2c82 */ /* 0x000fe20008000000 */
[----:B------:R-:W-:Y:S05]  /*4ee0*/  BRA.U !UP0, `(.L_x_91) ;  /* 0x0000000108a47547 */ /* 0x000fea000b800000 */
[----:B------:R-:W-:Y:S02]  /*4ef0*/  UIMAD.WIDE.U32 UR16, UR13, UR59, URZ ;  /* 0x0000003b0d1072a5 */ /* 0x000fe4000f8e00ff */
[----:B------:R-:W-:Y:S02]  /*4f00*/  UIMAD.WIDE.U32 UR18, UR14, UR56, URZ ;  /* 0x000000380e1272a5 */ /* 0x000fe4000f8e00ff */
[----:B------:R-:W-:Y:S02]  /*4f10*/  USEL UR4, UR39, UR47, !UP5 ;  /* 0x0000002f27047287 */ /* 0x000fe4000e800000 */
[----:B------:R-:W-:Y:S02]  /*4f20*/  USEL UR7, UR46, UR53, !UP6 ;  /* 0x000000352e077287 */ /* 0x000fe4000f000000 */
[----:B-1----:R-:W-:Y:S02]  /*4f30*/  UIMAD.WIDE.U32 UR8, UR4, UR22, URZ ;  /* 0x00000016040872a5 */ /* 0x002fe4000f8e00ff */
[----:B------:R-:W-:Y:S01]  /*4f40*/  UIMAD.WIDE.U32 UR10, UR7, UR22, URZ ;  /* 0x00000016070a72a5 */ /* 0x000fe2000f8e00ff */
[----:B------:R-:W-:Y:S02]  /*4f50*/  UMOV UR5, UR17 ;  /* 0x0000001100057c82 */ /* 0x000fe40008000000 */
[----:B------:R-:W-:Y:S03]  /*4f60*/  USHF.R.U32.HI UR6, URZ, UR55, UR5 ;  /* 0x00000037ff067299 */ /* 0x000fe60008011605 */
[----:B------:R-:W-:Y:S01]  /*4f70*/  UMOV UR5, UR19 ;  /* 0x0000001300057c82 */ /* 0x000fe20008000000 */
[----:B------:R-:W-:Y:S02]  /*4f80*/  USEL UR6, UR13, UR6, !UP5 ;  /* 0x000000060d067287 */ /* 0x000fe4000e800000 */
[----:B------:R-:W-:Y:S03]  /*4f90*/  USHF.R.U32.HI UR12, URZ, UR57, UR5 ;  /* 0x00000039ff0c7299 */ /* 0x000fe60008011605 */
[----:B------:R-:W-:Y:S02]  /*4fa0*/  UMOV UR5, UR9 ;  /* 0x0000000900057c82 */ /* 0x000fe40008000000 */
[----:B------:R-:W-:Y:S03]  /*4fb0*/  @UP4 USHF.R.U32.HI UR4, URZ, UR23, UR5 ;  /* 0x00000017ff044299 */ /* 0x000fe60008011605 */
[----:B------:R-:W-:Y:S01]  /*4fc0*/  UMOV UR5, UR11 ;  /* 0x0000000b00057c82 */ /* 0x000fe20008000000 */
[----:B------:R-:W-:Y:S02]  /*4fd0*/  UIMAD UR4, UR45, UR4, URZ ;  /* 0x000000042d0472a4 */ /* 0x000fe4000f8e02ff */
[----:B------:R-:W-:Y:S02]  /*4fe0*/  @UP4 USHF.R.U32.HI UR7, URZ, UR23, UR5 ;  /* 0x00000017ff074299 */ /* 0x000fe40008011605 */
[----:B------:R-:W-:Y:S02]  /*4ff0*/  UIMAD.WIDE.U32 UR10, UR6, UR22, URZ ;  /* 0x00000016060a72a5 */ /* 0x000fe4000f8e00ff */
[----:B------:R-:W-:Y:S02]  /*5000*/  USEL UR5, UR14, UR12, !UP6 ;  /* 0x0000000c0e057287 */ /* 0x000fe4000f000000 */
[----:B------:R-:W-:Y:S02]  /*5010*/  UIMAD UR8, UR45, UR7, URZ ;  /* 0x000000072d0872a4 */ /* 0x000fe4000f8e02ff */
[----:B------:R-:W-:Y:S03]  /*5020*/  UISETP.GE.AND UP0, UPT, UR6, UR4, UPT ;  /* 0x000000040600728c */ /* 0x000fe6000bf06270 */
[----:B------:R-:W-:Y:S01]  /*5030*/  UMOV UR4, UR11 ;  /* 0x0000000b00047c82 */ /* 0x000fe20008000000 */
[----:B------:R-:W-:Y:S02]  /*5040*/  UISETP.GE.OR UP0, UPT, UR5, UR8, UP0 ;  /* 0x000000080500728c */ /* 0x000fe40008706670 */
[----:B------:R-:W-:Y:S02]  /*5050*/  USHF.R.U32.HI UR4, URZ, UR23, UR4 ;  /* 0x00000017ff047299 */ /* 0x000fe40008011604 */
[----:B------:R-:W-:Y:S02]  /*5060*/  UIMAD.WIDE.U32 UR8, UR5, UR22, URZ ;  /* 0x00000016050872a5 */ /* 0x000fe4000f8e00ff */
[----:B------:R-:W-:Y:S04]  /*5070*/  USEL UR10, UR6, UR4, !UP4 ;  /* 0x00000004060a7287 */ /* 0x000fe8000e000000 */
[----:B------:R-:W-:Y:S01]  /*5080*/  UIADD3 UR11, UPT, UPT, -UR10, URZ, URZ ;  /* 0x000000ff0a0b7290 */ /* 0x000fe2000fffe1ff */
[----:B------:R-:W-:Y:S02]  /*5090*/  @!UP0 UMOV UR4, UR9 ;  /* 0x0000000900048c82 */ /* 0x000fe40008000000 */
[----:B------:R-:W-:Y:S02]  /*50a0*/  @!UP0 USHF.R.U32.HI UR4, URZ, UR23, UR4 ;  /* 0x00000017ff048299 */ /* 0x000fe40008011604 */
[----:B------:R-:W-:Y:S02]  /*50b0*/  UIMAD UR8, UR45, UR11, UR6 ;  /* 0x0000000b2d0872a4 */ /* 0x000fe4000f8e0206 */
[----:B------:R-:W-:Y:S04]  /*50c0*/  @!UP0 USEL UR4, UR5, UR4, !UP4 ;  /* 0x0000000405048287 */ /* 0x000fe8000e000000 */
[----:B------:R-:W-:Y:S02]  /*50d0*/  @!UP0 UIMAD UR7, UR7, UR8, UR4 ;  /* 0x00000008070782a4 */ /* 0x000fe4000f8e0204 */
[----:B------:R-:W-:Y:S02]  /*50e0*/  @!UP0 UIADD3 UR9, UPT, UPT, UR10, -UR4, URZ ;  /* 0x800000040a098290 */ /* 0x000fe4000fffe0ff */
[----:B------:R-:W-:Y:S02]  /*50f0*/  UIADD3 UR8, UPT, UPT, -UR6, URZ, URZ ;  /* 0x000000ff06087290 */ /* 0x000fe4000fffe1ff */
[----:B------:R-:W-:Y:S02]  /*5100*/  UIADD3 UR4, UPT, UPT, -UR5, URZ, URZ ;  /* 0x000000ff05047290 */ /* 0x000fe4000fffe1ff */
[----:B------:R-:W-:Y:S03]  /*5110*/  @!UP0 UIMAD UR6, UR9, UR45, UR5 ;  /* 0x0000002d090682a4 */ /* 0x000fe6000f8e0205 */
[----:B------:R-:W-:Y:S01]  /*5120*/  @!UP0 UMOV UR5, UR7 ;  /* 0x0000000700058c82 */ /* 0x000fe20008000000 */
[----:B------:R-:W-:Y:S02]  /*5130*/  UIMAD UR7, UR15, UR4, UR14 ;  /* 0x000000040f0772a4 */ /* 0x000fe4000f8e020e */
[----:B------:R-:W-:Y:S02]  /*5140*/  UIMAD UR4, UR58, UR8, UR13 ;  /* 0x000000083a0472a4 */ /* 0x000fe4000f8e020d */
[----:B------:R-:W-:Y:S02]  /*5150*/  UIMAD UR14, UR5, UR15, UR7 ;  /* 0x0000000f050e72a4 */ /* 0x000fe4000f8e0207 */
[----:B------:R-:W-:Y:S11]  /*5160*/  UIMAD UR13, UR6, UR58, UR4 ;  /* 0x0000003a060d72a4 */ /* 0x000ff6000f8e0204 */
[----:B------:R-:W-:Y:S01]  /*5170*/  @!UPT UIADD3 URZ, UPT, UPT, URZ, URZ, URZ ;  /* 0x000000fffffff290 */ /* 0x000fe2000fffe0ff */
.L_x_91:
[----:B------:R-:W3:Y:S01]  /*5180*/  @!UP3 LDCU.128 UR8, c[0x0][0xb10] ;  /* 0x00016200ff08b7ac */ /* 0x000ee20008000c00 */
[----:B------:R-:W-:Y:S01]  /*5190*/  IMAD.MOV.U32 R10, RZ, RZ, 0x1 ;  /* 0x00000001ff0a7424 */ /* 0x000fe200078e00ff */
[C---:B------:R-:W-:Y:S02]  /*51a0*/  ISETP.NE.U32.AND P1, PT, R4.reuse, RZ, PT ;  /* 0x000000ff0400720c */ /* 0x040fe40003f25070 */
[----:B------:R-:W-:Y:S02]  /*51b0*/  ISETP.NE.U32.AND P0, PT, R4, RZ, PT ;  /* 0x000000ff0400720c */ /* 0x000fe40003f05070 */
[C---:B------:R-:W-:Y:S01]  /*51c0*/  ISETP.NE.AND.EX P1, PT, R5.reuse, RZ, PT, P1 ;  /* 0x000000ff0500720c */ /* 0x040fe20003f25310 */
[----:B------:R-:W4:Y:S01]  /*51d0*/  @!UP3 LDCU UR5, c[0x0][0xb0c] ;  /* 0x00016180ff05b7ac */ /* 0x000f220008000800 */
[----:B------:R-:W-:Y:S02]  /*51e0*/  ISETP.NE.AND.EX P0, PT, R5, RZ, PT, P0 ;  /* 0x000000ff0500720c */ /* 0x000fe40003f05300 */
[----:B------:R-:W-:Y:S01]  /*51f0*/  SHF.L.U32 R10, R10, 0x1f, RZ ;  /* 0x0000001f0a0a7819 */ /* 0x000fe200000006ff */
[----:B------:R-:W-:Y:S02]  /*5200*/  USHF.L.U32 UR50, UR26, 0x8, URZ ;  /* 0x000000081a327899 */ /* 0x000fe400080006ff */
[----:B------:R-:W-:Y:S02]  /*5210*/  USHF.L.U32 UR51, UR20, 0x6, URZ ;  /* 0x0000000614337899 */ /* 0x000fe400080006ff */
[----:B---3--:R-:W-:Y:S07]  /*5220*/  UIMAD.WIDE.U32 UR6, UR14, UR8, URZ ;  /* 0x000000080e0672a5 */ /* 0x008fee000f8e00ff */
[----:B------:R-:W-:Y:S01]  /*5230*/  @!UP3 UMOV UR4, UR7 ;  /* 0x000000070004bc82 */ /* 0x000fe20008000000 */
[----:B----4-:R-:W-:Y:S02]  /*5240*/  @!UP3 UISETP.NE.AND UP0, UPT, UR5, 0x1, UPT ;  /* 0x000000010500b88c */ /* 0x010fe4000bf05270 */
[----:B------:R-:W-:Y:S02]  /*5250*/  @!UP3 USHF.R.U32.HI UR4, URZ, UR9, UR4 ;  /* 0x00000009ff04b299 */ /* 0x000fe40008011604 */
[----:B------:R-:W-:Y:S02]  /*5260*/  UIMAD.WIDE.U32 UR6, UR13, UR11, URZ ;  /* 0x0000000b0d0672a5 */ /* 0x000fe4000f8e00ff */
[----:B------:R-:W-:Y:S02]  /*5270*/  @!UP3 USEL UR8, UR14, UR4, !UP0 ;  /* 0x000000040e08b287 */ /* 0x000fe4000c000000 */
[----:B------:R-:W-:Y:S03]  /*5280*/  @!UP3 UISETP.NE.AND UP0, UPT, UR10, 0x1, UPT ;  /* 0x000000010a00b88c */ /* 0x000fe6000bf05270 */
[----:B------:R-:W-:Y:S02]  /*5290*/  @!UP3 UMOV UR6, UR7 ;  /* 0x000000070006bc82 */ /* 0x000fe40008000000 */
[----:B------:R-:W3:Y:S02]  /*52a0*/  @!UP3 LDCU UR4, c[0x0][0xb20] ;  /* 0x00016400ff04b7ac */ /* 0x000ee40008000800 */
[----:B---3--:R-:W-:Y:S04]  /*52b0*/  @!UP3 USHF.R.U32.HI UR6, URZ, UR4, UR6 ;  /* 0x00000004ff06b299 */ /* 0x008fe80008011606 */
[----:B------:R-:W-:Y:S04]  /*52c0*/  @!UP3 USEL UR6, UR13, UR6, !UP0 ;  /* 0x000000060d06b287 */ /* 0x000fe8000c000000 */
[----:B------:R-:W-:Y:S02]  /*52d0*/  @!UP3 UIADD3 UR4, UPT, UPT, -UR8, UR6, URZ ;  /* 0x000000060804b290 */ /* 0x000fe4000fffe1ff */
[----:B------:R-:W-:Y:S02]  /*52e0*/  @!UP3 UIADD3 UR6, UPT, UPT, UR8, -UR6, URZ ;  /* 0x800000060806b290 */ /* 0x000fe4000fffe0ff */
[----:B------:R-:W-:Y:S02]  /*52f0*/  @!UP3 UIMAD UR14, UR4, UR5, UR14 ;  /* 0x00000005040eb2a4 */ /* 0x000fe4000f8e020e */
[----:B------:R-:W-:Y:S01]  /*5300*/  @!UP3 UIMAD UR13, UR6, UR10, UR13 ;  /* 0x0000000a060db2a4 */ /* 0x000fe2000f8e020d */
[----:B------:R-:W-:Y:S11]  /*5310*/  BRA.U UP1, `(.L_x_92) ;  /* 0x0000000101107547 */ /* 0x000ff6000b800000 */
[----:B--2---:R-:W-:Y:S04]  /*5320*/  MOV R0, UR54 ;  /* 0x0000003600007c02 */ /* 0x004fe80008000f00 */
[----:B------:R-:W-:Y:S04]  /*5330*/  SHF.L.U32 R9, R0, 0x1f, RZ ;  /* 0x0000001f00097819 */ /* 0x000fe800000006ff */
[----:B------:R-:W2:Y:S02]  /*5340*/  SYNCS.PHASECHK.TRANS64.TRYWAIT P2, [UR21+0xc8], R9 ;  /* 0x0000c809ff0075a7 */ /* 0x000ea40008041115 */
[----:B--2---:R-:W-:Y:S05]  /*5350*/  @!P2 BRA `(.L_x_93) ;  /* 0x0000007c0034a947 */ /* 0x004fea0003800000 */
.L_x_92:
[----:B------:R-:W-:Y:S05]  /*5360*/  @!P1 BRA `(.L_x_94) ;  /* 0x0000000000309947 */ /* 0x000fea0003800000 */
[----:B------:R-:W-:Y:S01]  /*5370*/  ISETP.NE.U32.AND P1, PT, R2, RZ, PT ;  /* 0x000000ff0200720c */ /* 0x000fe20003f25070 */
[----:B------:R-:W3:Y:S01]  /*5380*/  LDCU.64 UR4, c[0x0][0x358] ;  /* 0x00006b00ff0477ac */ /* 0x000ee20008000a00 */
[----:B------:R-:W-:Y:S02]  /*5390*/  IMAD.MOV.U32 R66, RZ, RZ, 0x1 ;  /* 0x00000001ff427424 */ /* 0x000fe400078e00ff */
[----:B------:R-:W-:Y:S11]  /*53a0*/  ISETP.NE.AND.EX P1, PT, R3, RZ, PT, P1 ;  /* 0x000000ff0300720c */ /* 0x000ff60003f25310 */
[----:B------:R-:W-:Y:S02]  /*53b0*/  @!UPT UIADD3 URZ, UPT, UPT, URZ, URZ, URZ ;  /* 0x000000fffffff290 */ /* 0x000fe4000fffe0ff */
[----:B--2---:R-:W2:Y:S01]  /*53c0*/  @P1 LDC.64 R8, c[0x0][0x888] ;  /* 0x00022200ff081b82 */ /* 0x004ea20000000a00 */
[----:B------:R-:W-:Y:S04]  /*53d0*/  @P1 IMAD R0, R4, UR36, RZ ;  /* 0x0000002404001c24 */ /* 0x000fe8000f8e02ff */
[----:B--2---:R-:W-:Y:S04]  /*53e0*/  @P1 IMAD.WIDE R8, R0, 0x4, R8 ;  /* 0x0000000400081825 */ /* 0x004fe800078e0208 */
[----:B------:R-:W-:Y:S01]  /*53f0*/  HFMA2 R0, -RZ, RZ, 0, 5.9604644775390625e-08 ;  /* 0x00000001ff007431 */ /* 0x000fe200000001ff */
[----:B---3-5:R3:W5:Y:S04]  /*5400*/  @P1 LDG.E R27, desc[UR4][R8.64] ;  /* 0x00000004081b1981 */ /* 0x028768000c1e1900 */
[----:B------:R-:W-:Y:S01]  /*5410*/  @!P1 PRMT R66, R0, 0x7610, R66 ;  /* 0x0000761000429816 */ /* 0x000fe20000000042 */
[----:B---3--:R-:W4:Y:S06]  /*5420*/  @!P1 LDC R27, c[0x0][0x880] ;  /* 0x00022000ff1b9b82 */ /* 0x008f2c0000000800 */
.L_x_94:
[----:B----45:R-:W-:Y:S01]  /*5430*/  @!P0 FSETP.EQ.AND P1, PT, R27, RZ, PT ;  /* 0x000000ff1b00820b */ /* 0x030fe20003f22000 */
[----:B------:R-:W-:Y:S01]  /*5440*/  @!UPT UIADD3 URZ, UPT, UPT, URZ, URZ, URZ ;  /* 0x000000fffffff290 */ /* 0x000fe2000fffe0ff */
[----:B------:R-:W-:Y:S11]  /*5450*/  @!P0 BRA `(.L_x_95) ;  /* 0x0000000000188947 */ /* 0x000ff60003800000 */
[----:B------:R-:W-:Y:S02]  /*5460*/  LOP3.LUT P0, RZ, R66, 0xff, RZ, 0xc0, !PT ;  /* 0x000000ff42ff7812 */ /* 0x000fe4000780c0ff */
[----:B------:R-:W-:Y:S04]  /*5470*/  ISETP.NE.U32.AND P1, PT, R2, RZ, PT ;  /* 0x000000ff0200720c */ /* 0x000fe80003f25070 */
[----:B------:R-:W-:Y:S04]  /*5480*/  ISETP.NE.AND.EX P1, PT, R3, RZ, PT, P1 ;  /* 0x000000ff0300720c */ /* 0x000fe80003f25310 */
[----:B------:R-:W-:Y:S03]  /*5490*/  PLOP3.LUT P1, PT, P1, PT, PT, 0x8, 0x80 ;  /* 0x000000000080781c */ /* 0x000fe60000f2e170 */
[----:B------:R-:W-:Y:S11]  /*54a0*/  @P0 FSETP.EQ.AND P1, PT, R27, RZ, PT ;  /* 0x000000ff1b00020b */ /* 0x000ff60003f22000 */
[----:B------:R-:W-:Y:S02]  /*54b0*/  @!UPT UIADD3 URZ, UPT, UPT, URZ, URZ, URZ ;  /* 0x000000fffffff290 */ /* 0x000fe4000fffe0ff */
.L_x_95:
[----:B------:R-:W3:Y:S01]  /*54c0*/  SYNCS.PHASECHK.TRANS64.TRYWAIT P2, [UR21+0xa0], R10 ;  /* 0x0000a00aff0075a7 */ /* 0x000ee20008041115 */
[----:B------:R-:W-:Y:S04]  /*54d0*/  ELECT P0, URZ, PT ;  /* 0x0000000000ff782f */ /* 0x000fe80003800000 */
[----:B------:R-:W-:Y:S11]  /*54e0*/  PLOP3.LUT P1, PT, P1, P0, PT, 0xf2, 0x2f ;  /* 0x00000000002f781c */ /* 0x000ff60000f21e72 */
[----:B------:R-:W-:Y:S02]  /*54f0*/  @!UPT UIADD3 URZ, UPT, UPT, URZ, URZ, URZ ;  /* 0x000000fffffff290 */ /* 0x000fe4000fffe0ff */
[----:B------:R-:W-:Y:S05]  /*5500*/  @!P1 IADD3 R6, P0, PT, R16, 0x580, RZ ;  /* 0x0000058010069810 */ /* 0x000fea0007f1e0ff */
[----:B--2---:R-:W-:Y:S01]  /*5510*/  @!P1 IMAD.X R0, RZ, RZ, R17, P0 ;  /* 0x000000ffff009224 */ /* 0x004fe200000e0611 */
[----:B---3--:R-:W-:Y:S07]  /*5520*/  @!P2 BRA `(.L_x_96) ;  /* 0x0000007800d8a947 */ /* 0x008fee0003800000 */
.L_x_230:
[----:B------:R-:W-:Y:S01]  /*5530*/  @!P1 R2UR UR5, R6 ;  /* 0x00000000060592ca */ /* 0x000fe200000e0000 */
[----:B------:R-:W-:Y:S01]  /*5540*/  VOTEU.ALL UP0, P1 ;  /* 0x0000000000ff7886 */ /* 0x000fe20000800000 */
[----:B------:R-:W-:Y:S01]  /*5550*/  @!P1 R2UR UR4, R0 ;  /* 0x00000000000492ca */ /* 0x000fe200000e0000 */
[----:B------:R-:W-:Y:S01]  /*5560*/  UMOV UR6, 0x0 ;  /* 0x0000000000067882 */ /* 0x000fe20000000000 */
[----:B------:R-:W-:Y:S01]  /*5570*/  UMOV UR7, 0x10000000 ;  /* 0x1000000000077882 */ /* 0x000fe20000000000 */
[----:B------:R-:W-:Y:S01]  /*5580*/  UMOV UR52, UR36 ;  /* 0x0000002400347c82 */ /* 0x000fe20008000000 */
[----:B------:R-:W-:Y:S01]  /*5590*/  @!UP0 UIADD3 UR48, UPT, UPT, UR21, 0x200, URZ ;  /* 0x0000020015308890 */ /* 0x000fe2000fffe0ff */
[----:B------:R-:W-:Y:S01]  /*55a0*/  @!P1 IMAD.MOV.U32 R0, RZ, RZ, 0x2000 ;  /* 0x00002000ff009424 */ /* 0x000fe200078e00ff */
[----:B------:R-:W-:Y:S01]  /*55b0*/  @!UP0 UIADD3 UR10, UPT, UPT, UR50, 0x80, URZ ;  /* 0x00000080320a8890 */ /* 0x000fe2000fffe0ff */
[----:B------:R-:W-:Y:S01]  /*55c0*/  @!P1 IADD3 R6, P0, PT, R16, 0x580, RZ ;  /* 0x0000058010069810 */ /* 0x000fe20007f1e0ff */
[----:B------:R-:W-:Y:S01]  /*55d0*/  @!UP0 UIADD3 UR8, UPT, UPT, UR21, 0x1200, URZ ;  /* 0x0000120015088890 */ /* 0x000fe2000fffe0ff */
[----:B------:R-:W-:Y:S02]  /*55e0*/  VOTEU.ALL UP0, P1 ;  /* 0x0000000000ff7886 */ /* 0x000fe40000800000 */
[----:B------:R-:W-:Y:S01]  /*55f0*/  IMAD.U32 R8, RZ, RZ, UR5 ;  /* 0x00000005ff087e24 */ /* 0x000fe2000f8e00ff */
[----:B------:R-:W-:Y:S01]  /*5600*/  UMOV UR9, UR49 ;  /* 0x0000003100097c82 */ /* 0x000fe20008000000 */
[----:B--2---:R-:W-:Y:S01]  /*5610*/  IMAD.U32 R9, RZ, RZ, UR4 ;  /* 0x00000004ff097e24 */ /* 0x004fe2000f8e00ff */
[----:B------:R-:W-:Y:S01]  /*5620*/  UMOV UR11, UR51 ;  /* 0x00000033000b7c82 */ /* 0x000fe20008000000 */
[----:B------:R-:W-:Y:S01]  /*5630*/  UMOV UR12, UR36 ;  /* 0x00000024000c7c82 */ /* 0x000fe20008000000 */
[----:B------:R-:W-:Y:S02]  /*5640*/  @!P1 R2UR UR4, R8 ;  /* 0x00000000080492ca */ /* 0x000fe400000e0000 */
[----:B------:R-:W-:Y:S11]  /*5650*/  @!P1 R2UR UR5, R9 ;  /* 0x00000000090592ca */ /* 0x000ff600000e0000 */
[----:B------:R-:W-:Y:S02]  /*5660*/  @!UPT UIADD3 URZ, UPT, UPT, URZ, URZ, URZ ;  /* 0x000000fffffff290 */ /* 0x000fe4000fffe0ff */
[----:B------:R2:W-:Y:S01]  /*5670*/  @!UP0 UTMALDG.3D [UR48], [UR4], desc[UR6] ;  /* 0x00000630040085b4 */ /* 0x0005e20008011000 */
[----:B------:R-:W-:Y:S05]  /*5680*/  VOTEU.ALL UP0, P1 ;  /* 0x0000000000ff7886 */ /* 0x000fea0000800000 */
[----:B------:R2:W-:Y:S01]  /*5690*/  @!UP0 UTMALDG.3D [UR8], [UR4], desc[UR6] ;  /* 0x00000608040085b4 */ /* 0x0005e20008011000 */
[----:B------:R3:W-:Y:S01]  /*56a0*/  @!P1 SYNCS.ARRIVE.TRANS64.RED.A0TR RZ, [UR21+0x80], R0 ;  /* 0x00008000ffff99a7 */ /* 0x0007e20008300415 */
[----:B------:R-:W-:Y:S01]  /*56b0*/  SYNCS.ARRIVE.TRANS64.RED.A1T0 RZ, [UR37], RZ ;  /* 0x000000ffffff79a7 */ /* 0x000fe20008100425 */
[----:B---3--:R-:W-:Y:S01]  /*56c0*/  @!P1 IMAD.X R0, RZ, RZ, R17, P0 ;  /* 0x000000ffff009224 */ /* 0x008fe200000e0611 */
[----:B------:R-:W3:Y:S02]  /*56d0*/  SYNCS.PHASECHK.TRANS64.TRYWAIT P2, [UR21+0xa8], R10 ;  /* 0x0000a80aff0075a7 */ /* 0x000ee40008041115 */
[----:B--23--:R-:W-:Y:S05]  /*56e0*/  @!P2 BRA `(.L_x_97) ;  /* 0x000000780080a947 */ /* 0x00cfea0003800000 */
.L_x_232:
        /* <DEDUP_REMOVED lines=10> */
[----:B------:R-:W-:Y:S02]  /*5790*/  @!UP0 UIADD3 UR10, UPT, UPT, UR50, 0x90, URZ ;  /* 0x00000090320a8890 */ /* 0x000fe4000fffe0ff */
[----:B------:R-:W-:Y:S01]  /*57a0*/  @!UP0 UIADD3 UR8, UPT, UPT, UR21, 0x3200, URZ ;  /* 0x0000320015088890 */ /* 0x000fe2000fffe0ff */
[----:B------:R-:W-:Y:S01]  /*57b0*/  IMAD.U32 R8, RZ, RZ, UR5 ;  /* 0x00000005ff087e24 */ /* 0x000fe2000f8e00ff */
[----:B------:R-:W-:Y:S01]  /*57c0*/  VOTEU.ALL UP0, P1 ;  /* 0x0000000000ff7886 */ /* 0x000fe20000800000 */
[----:B--2---:R-:W-:Y:S01]  /*57d0*/  IMAD.U32 R9, RZ, RZ, UR4 ;  /* 0x00000004ff097e24 */ /* 0x004fe2000f8e00ff */
[----:B------:R-:W-:Y:S01]  /*57e0*/  UMOV UR44, UR36 ;  /* 0x00000024002c7c82 */ /* 0x000fe20008000000 */
[----:B------:R-:W-:Y:S01]  /*57f0*/  UMOV UR9, UR41 ;  /* 0x0000002900097c82 */ /* 0x000fe20008000000 */
[----:B------:R-:W-:Y:S01]  /*5800*/  @!P1 R2UR UR4, R8 ;  /* 0x00000000080492ca */ /* 0x000fe200000e0000 */
[----:B------:R-:W-:Y:S01]  /*5810*/  UMOV UR11, UR51 ;  /* 0x00000033000b7c82 */ /* 0x000fe20008000000 */
[----:B------:R-:W-:Y:S01]  /*5820*/  @!P1 R2UR UR5, R9 ;  /* 0x00000000090592ca */ /* 0x000fe200000e0000 */
[----:B------:R-:W-:Y:S11]  /*5830*/  UMOV UR12, UR36 ;  /* 0x00000024000c7c82 */ /* 0x000ff60008000000 */
[----:B------:R-:W-:Y:S01]  /*5840*/  @!UPT UIADD3 URZ, UPT, UPT, URZ, URZ, URZ ;  /* 0x000000fffffff290 */ /* 0x000fe2000fffe0ff */
        /* <DEDUP_REMOVED lines=8> */
.L_x_234:
        /* <DEDUP_REMOVED lines=29> */
.L_x_236:
        /* <DEDUP_REMOVED lines=9> */
[----:B--2---:R-:W-:Y:S01]  /*5b30*/  SHF.L.U32 R9, RZ, 0x1f, RZ ;  /* 0x0000001fff097819 */ /* 0x004fe200000006ff */
[----:B------:R-:W-:Y:S01]  /*5b40*/  @!UP0 UIADD3 UR10, UPT, UPT, UR50, 0xb0, URZ ;  /* 0x000000b0320a8890 */ /* 0x000fe2000fffe0ff */
[----:B------:R-:W-:Y:S01]  /*5b50*/  @!P1 IADD3 R8, P0, PT, R16, 0x580, RZ ;  /* 0x0000058010089810 */ /* 0x000fe20007f1e0ff */
[----:B------:R-:W-:Y:S01]  /*5b60*/  @!UP0 UIADD3 UR8, UPT, UPT, UR21, 0x7200, URZ ;  /* 0x0000720015088890 */ /* 0x000fe2000fffe0ff */
[----:B------:R-:W-:Y:S01]  /*5b70*/  IMAD.U32 R18, RZ, RZ, UR5 ;  /* 0x00000005ff127e24 */ /* 0x000fe2000f8e00ff */
[----:B------:R-:W-:Y:S01]  /*5b80*/  VOTEU.ALL UP0, P1 ;  /* 0x0000000000ff7886 */ /* 0x000fe20000800000 */
[----:B------:R-:W-:Y:S01]  /*5b90*/  IMAD.U32 R19, RZ, RZ, UR4 ;  /* 0x00000004ff137e24 */ /* 0x000fe2000f8e00ff */
[----:B------:R-:W-:Y:S01]  /*5ba0*/  UMOV UR28, UR36 ;  /* 0x00000024001c7c82 */ /* 0x000fe20008000000 */
[----:B------:R-:W-:Y:S01]  /*5bb0*/  UMOV UR9, UR25 ;  /* 0x0000001900097c82 */ /* 0x000fe20008000000 */
[----:B------:R-:W-:Y:S01]  /*5bc0*/  @!P1 R2UR UR4, R18 ;  /* 0x00000000120492ca */ /* 0x000fe200000e0000 */
[----:B------:R-:W-:Y:S01]  /*5bd0*/  UMOV UR11, UR51 ;  /* 0x00000033000b7c82 */ /* 0x000fe20008000000 */
[----:B------:R-:W-:Y:S01]  /*5be0*/  @!P1 R2UR UR5, R19 ;  /* 0x00000000130592ca */ /* 0x000fe200000e0000 */
[----:B------:R-:W-:Y:S01]  /*5bf0*/  UMOV UR12, UR36 ;  /* 0x00000024000c7c82 */ /* 0x000fe20008000000 */
[----:B------:R-:W-:Y:S11]  /*5c00*/  @!P1 IMAD.X R6, RZ, RZ, R17, P0 ;  /* 0x000000ffff069224 */ /* 0x000ff600000e0611 */
[----:B------:R2:W-:Y:S01]  /*5c10*/  @!UP0 UTMALDG.3D [UR24], [UR4], desc[UR6] ;  /* 0x00000618040085b4 */ /* 0x0005e20008011000 */
[----:B------:R-:W-:Y:S05]  /*5c20*/  VOTEU.ALL UP0, P1 ;  /* 0x0000000000ff7886 */ /* 0x000fea0000800000 */
[----:B------:R2:W-:Y:S01]  /*5c30*/  @!UP0 UTMALDG.3D [UR8], [UR4], desc[UR6] ;  /* 0x00000608040085b4 */ /* 0x0005e20008011000 */
[----:B------:R2:W-:Y:S01]  /*5c40*/  @!P1 SYNCS.ARRIVE.TRANS64.RED.A0TR RZ, [UR21+0x98], R0 ;  /* 0x00009800ffff99a7 */ /* 0x0005e20008300415 */
[----:B------:R-:W-:Y:S01]  /*5c50*/  SYNCS.ARRIVE.TRANS64.RED.A1T0 RZ, [UR29], RZ ;  /* 0x000000ffffff79a7 */ /* 0x000fe2000810041d */
[----:B------:R-:W3:Y:S02]  /*5c60*/  SYNCS.PHASECHK.TRANS64.TRYWAIT P2, [UR21+0xa0], R9 ;  /* 0x0000a009ff0075a7 */ /* 0x000ee40008041115 */
[----:B--23--:R-:W-:Y:S05]  /*5c70*/  @!P2 BRA `(.L_x_100) ;  /* 0x000000740064a947 */ /* 0x00cfea0003800000 */
.L_x_238:
[----:B------:R-:W-:Y:S01]  /*5c80*/  @!P1 R2UR UR5, R8 ;  /* 0x00000000080592ca */ /* 0x000fe200000e0000 */
[----:B------:R-:W-:Y:S01]  /*5c90*/  VOTEU.ALL UP0, P1 ;  /* 0x0000000000ff7886 */ /* 0x000fe20000800000 */
[----:B------:R-:W-:Y:S01]  /*5ca0*/  @!P1 R2UR UR4, R6 ;  /* 0x00000000060492ca */ /* 0x000fe200000e0000 */
[----:B------:R-:W-:Y:S01]  /*5cb0*/  UMOV UR6, 0x0 ;  /* 0x0000000000067882 */ /* 0x000fe20000000000 */
[----:B------:R-:W-:Y:S01]  /*5cc0*/  UMOV UR7, 0x10000000 ;  /* 0x1000000000077882 */ /* 0x000fe20000000000 */
[----:B------:R-:W-:Y:S01]  /*5cd0*/  UMOV UR17, UR49 ;  /* 0x0000003100117c82 */ /* 0x000fe20008000000 */
[----:B------:R-:W-:Y:S01]  /*5ce0*/  @!UP0 UIADD3 UR18, UPT, UPT, UR50, 0x40, URZ ;  /* 0x0000004032128890 */ /* 0x000fe2000fffe0ff */
[----:B--2---:R-:W-:Y:S01]  /*5cf0*/  @!P1 IMAD.MOV.U32 R0, RZ, RZ, 0x2000 ;  /* 0x00002000ff009424 */ /* 0x004fe200078e00ff */
[----:B------:R-:W-:Y:S01]  /*5d00*/  @!UP0 UIADD3 UR16, UPT, UPT, UR21, 0x200, URZ ;  /* 0x0000020015108890 */ /* 0x000fe2000fffe0ff */
[----:B------:R-:W-:Y:S01]  /*5d10*/  @!P1 IADD3 R8, P0, PT, R16, 0x580, RZ ;  /* 0x0000058010089810 */ /* 0x000fe20007f1e0ff */
[----:B------:R-:W-:Y:S02]  /*5d20*/  @!UP0 UIADD3 UR10, UPT, UPT, UR50, 0xc0, URZ ;  /* 0x000000c0320a8890 */ /* 0x000fe4000fffe0ff */
        /* <DEDUP_REMOVED lines=10> */
[----:B------:R-:W-:Y:S01]  /*5dd0*/  UMOV UR12, UR36 ;  /* 0x00000024000c7c82 */ /* 0x000fe20008000000 */
[----:B------:R-:W-:Y:S10]  /*5de0*/  @!P1 IMAD.X R6, RZ, RZ, R17, P0 ;  /* 0x000000ffff069224 */ /* 0x000ff400000e0611 */
[----:B------:R2:W-:Y:S01]  /*5df0*/  @!UP0 UTMALDG.3D [UR16], [UR4], desc[UR6] ;  /* 0x00000610040085b4 */ /* 0x0005e20008011000 */
[----:B------:R-:W-:Y:S05]  /*5e00*/  VOTEU.ALL UP0, P1 ;  /* 0x0000000000ff7886 */ /* 0x000fea0000800000 */
[----:B------:R2:W-:Y:S01]  /*5e10*/  @!UP0 UTMALDG.3D [UR8], [UR4], desc[UR6] ;  /* 0x00000608040085b4 */ /* 0x0005e20008011000 */
[----:B------:R2:W-:Y:S01]  /*5e20*/  @!P1 SYNCS.ARRIVE.TRANS64.RED.A0TR RZ, [UR21+0x80], R0 ;  /* 0x00008000ffff99a7 */ /* 0x0005e20008300415 */
[----:B------:R-:W-:Y:S01]  /*5e30*/  SYNCS.ARRIVE.TRANS64.RED.A1T0 RZ, [UR37], RZ ;  /* 0x000000ffffff79a7 */ /* 0x000fe20008100425 */
[----:B------:R-:W3:Y:S02]  /*5e40*/  SYNCS.PHASECHK.TRANS64.TRYWAIT P2, [UR21+0xa8], R9 ;  /* 0x0000a809ff0075a7 */ /* 0x000ee40008041115 */
[----:B--23--:R-:W-:Y:S05]  /*5e50*/  @!P2 BRA `(.L_x_101) ;  /* 0x000000740004a947 */ /* 0x00cfea0003800000 */
.L_x_240:
        /* <DEDUP_REMOVED lines=30> */
.L_x_242:
        /* <DEDUP_REMOVED lines=9> */
[----:B------:R-:W-:Y:S01]  /*60d0*/  VIADD R14, R14, 0x1 ;  /* 0x000000010e0e7836 */ /* 0x000fe20000000000 */
        /* <DEDUP_REMOVED lines=11> */
[----:B------:R-:W-:Y:S11]  /*6190*/  UMOV UR12, UR36 ;  /* 0x00000024000c7c82 */ /* 0x000ff60008000000 */
[----:B------:R2:W-:Y:S01]  /*61a0*/  @!UP0 UTMALDG.3D [UR16], [UR4], desc[UR6] ;  /* 0x00000610040085b4 */ /* 0x0005e20008011000 */
[----:B------:R-:W-:Y:S05]  /*61b0*/  VOTEU.ALL UP0, P1 ;  /* 0x0000000000ff7886 */ /* 0x000fea0000800000 */
[----:B------:R2:W-:Y:S01]  /*61c0*/  @!UP0 UTMALDG.3D [UR8], [UR4], desc[UR6] ;  /* 0x00000608040085b4 */ /* 0x0005e20008011000 */
[----:B------:R2:W-:Y:S01]  /*61d0*/  @!P1 SYNCS.ARRIVE.TRANS64.RED.A0TR RZ, [UR21+0x90], R0 ;  /* 0x00009000ffff99a7 */ /* 0x0005e20008300415 */
[----:B------:R-:W-:Y:S01]  /*61e0*/  SYNCS.ARRIVE.TRANS64.RED.A1T0 RZ, [UR30], RZ ;  /* 0x000000ffffff79a7 */ /* 0x000fe2000810041e */
[----:B------:R-:W3:Y:S02]  /*61f0*/  SYNCS.PHASECHK.TRANS64.TRYWAIT P0, [UR21+0xb8], R9 ;  /* 0x0000b809ff0075a7 */ /* 0x000ee40008001115 */
[----:B--23--:R-:W-:Y:S05]  /*6200*/  @!P0 BRA `(.L_x_103) ;  /* 0x0000007000488947 */ /* 0x00cfea0003800000 */
.L_x_244:
[----:B------:R-:W-:Y:S01]  /*6210*/  UPLOP3.LUT UP1, UPT, UPT, UPT, UPT, 0x80, 0x8 ;  /* 0x000000000008789c */ /* 0x000fe20003f2f070 */
[----:B------:R-:W-:Y:S01]  /*6220*/  @!P1 IADD3 R6, P0, PT, R16, 0x580, RZ ;  /* 0x0000058010069810 */ /* 0x000fe20007f1e0ff */
[----:B------:R-:W-:Y:S01]  /*6230*/  UMOV UR6, 0x0 ;  /* 0x0000000000067882 */ /* 0x000fe20000000000 */
[----:B------:R-:W-:Y:S01]  /*6240*/  VOTEU.ALL UP0, P1 ;  /* 0x0000000000ff7886 */ /* 0x000fe20000800000 */
[----:B------:R-:W-:Y:S01]  /*6250*/  UMOV UR7, 0x10000000 ;  /* 0x1000000000077882 */ /* 0x000fe20000000000 */
[----:B------:R-:W-:Y:S01]  /*6260*/  @!P1 R2UR UR5, R6 ;  /* 0x00000000060592ca */ /* 0x000fe200000e0000 */
[----:B--2---:R-:W-:Y:S01]  /*6270*/  @!P1 IMAD.X R0, RZ, RZ, R17, P0 ;  /* 0x000000ffff009224 */ /* 0x004fe200000e0611 */
[----:B------:R-:W-:Y:S01]  /*6280*/  UMOV UR17, UR25 ;  /* 0x0000001900117c82 */ /* 0x000fe20008000000 */
[----:B------:R-:W-:Y:S01]  /*6290*/  @!UP0 UIADD3 UR18, UPT, UPT, UR50, 0x70, URZ ;  /* 0x0000007032128890 */ /* 0x000fe2000fffe0ff */
[----:B------:R-:W-:Y:S01]  /*62a0*/  R2UR UR26, R68 ;  /* 0x00000000441a72ca */ /* 0x000fe200000e0000 */
[----:B------:R-:W-:Y:S01]  /*62b0*/  @!UP0 UIADD3 UR16, UPT, UPT, UR21, 0x6200, URZ ;  /* 0x0000620015108890 */ /* 0x000fe2000fffe0ff */
[----:B------:R-:W-:Y:S01]  /*62c0*/  @!P1 R2UR UR4, R0 ;  /* 0x00000000000492ca */ /* 0x000fe200000e0000 */
[----:B------:R-:W-:Y:S01]  /*62d0*/  @!UP0 UIADD3 UR10, UPT, UPT, UR50, 0xf0, URZ ;  /* 0x000000f0320a8890 */ /* 0x000fe2000fffe0ff */
[----:B------:R-:W-:Y:S01]  /*62e0*/  R2UR UR24, R69 ;  /* 0x00000000451872ca */ /* 0x000fe200000e0000 */
[----:B------:R-:W-:Y:S01]  /*62f0*/  @!UP0 UIADD3 UR8, UPT, UPT, UR21, 0x7200, URZ ;  /* 0x0000720015088890 */ /* 0x000fe2000fffe0ff */
[----:B------:R-:W-:Y:S01]  /*6300*/  ISETP.NE.AND P0, PT, R14, 0x2, PT ;  /* 0x000000020e00780c */ /* 0x000fe20003f05270 */
[----:B------:R-:W-:Y:S01]  /*6310*/  VOTEU.ALL UP0, P1 ;  /* 0x0000000000ff7886 */ /* 0x000fe20000800000 */
[----:B------:R-:W-:Y:S01]  /*6320*/  UMOV UR19, UR51 ;  /* 0x0000003300137c82 */ /* 0x000fe20008000000 */
[----:B------:R-:W-:Y:S01]  /*6330*/  IMAD.U32 R8, RZ, RZ, UR5 ;  /* 0x00000005ff087e24 */ /* 0x000fe2000f8e00ff */
[----:B------:R-:W-:Y:S01]  /*6340*/  UMOV UR20, UR36 ;  /* 0x0000002400147c82 */ /* 0x000fe20008000000 */
[----:B------:R-:W-:Y:S01]  /*6350*/  UMOV UR9, UR25 ;  /* 0x0000001900097c82 */ /* 0x000fe20008000000 */
[----:B------:R-:W-:Y:S01]  /*6360*/  UMOV UR11, UR51 ;  /* 0x00000033000b7c82 */ /* 0x000fe20008000000 */
[----:B------:R-:W-:Y:S01]  /*6370*/  UMOV UR12, UR36 ;  /* 0x00000024000c7c82 */ /* 0x000fe20008000000 */
[----:B------:R-:W-:Y:S01]  /*6380*/  SEL R0, RZ, 0x1, P0 ;  /* 0x00000001ff007807 */ /* 0x000fe20000000000 */
[----:B------:R-:W-:Y:S01]  /*6390*/  IMAD.U32 R9, RZ, RZ, UR4 ;  /* 0x00000004ff097e24 */ /* 0x000fe2000f8e00ff */
[----:B------:R-:W-:Y:S01]  /*63a0*/  @!P1 R2UR UR4, R8 ;  /* 0x00000000080492ca */ /* 0x000fe200000e0000 */
[----:B------:R-:W-:Y:S01]  /*63b0*/  UIADD3 UR26, UPT, UPT, UR13, UR26, URZ ;  /* 0x0000001a0d1a7290 */ /* 0x000fe2000fffe0ff */
[----:B------:R-:W-:Y:S01]  /*63c0*/  LOP3.LUT R13, R13, R0, RZ, 0x3c, !PT ;  /* 0x000000000d0d7212 */ /* 0x000fe200078e3cff */
[----:B------:R-:W-:Y:S01]  /*63d0*/  UMOV UR36, UR38 ;  /* 0x0000002600247c82 */ /* 0x000fe20008000000 */
[----:B------:R-:W-:Y:S02]  /*63e0*/  @!P1 R2UR UR5, R9 ;  /* 0x00000000090592ca */ /* 0x000fe400000e0000 */
[----:B------:R-:W-:Y:S11]  /*63f0*/  SEL R14, R14, RZ, P0 ;  /* 0x000000ff0e0e7207 */ /* 0x000ff60000000000 */
[----:B------:R2:W-:Y:S01]  /*6400*/  @!UP0 UTMALDG.3D [UR16], [UR4], desc[UR6] ;  /* 0x00000610040085b4 */ /* 0x0005e20008011000 */
[----:B------:R-:W-:Y:S05]  /*6410*/  VOTEU.ALL UP0, P1 ;  /* 0x0000000000ff7886 */ /* 0x000fea0000800000 */
[----:B------:R3:W-:Y:S01]  /*6420*/  @!UP0 UTMALDG.3D [UR8], [UR4], desc[UR6] ;  /* 0x00000608040085b4 */ /* 0x0007e20008011000 */
[----:B------:R3:W-:Y:S01]  /*6430*/  @!P1 SYNCS.ARRIVE.TRANS64.RED.A0TR RZ, [UR21+0x98], R7 ;  /* 0x00009807ffff99a7 */ /* 0x0007e20008300415 */
[----:B------:R-:W-:Y:S01]  /*6440*/  SYNCS.ARRIVE.TRANS64.RED.A1T0 RZ, [UR29], RZ ;  /* 0x000000ffffff79a7 */ /* 0x000fe2000810041d */
[----:B--2---:R-:W-:Y:S01]  /*6450*/  UIADD3 UR20, UPT, UPT, UR14, UR24, URZ ;  /* 0x000000180e147290 */ /* 0x004fe2000fffe0ff */
[----:B------:R-:W-:Y:S11]  /*6460*/  BRA.U UP2, `(.L_x_104) ;  /* 0xffffffe902247547 */ /* 0x000ff6000b83ffff */
[----:B------:R-:W2:Y:S02]  /*6470*/  SYNCS.PHASECHK.TRANS64.TRYWAIT P0, [UR21+0xa0], R10 ;  /* 0x0000a00aff0075a7 */ /* 0x000ea40008001115 */
[----:B--2---:R-:W-:Y:S05]  /*6480*/  @!P0 BRA `(.L_x_105) ;  /* 0x0000006c00c08947 */ /* 0x004fea0003800000 */
.L_x_246:
[----:B------:R-:W4:Y:S02]  /*6490*/  SYNCS.PHASECHK.TRANS64.TRYWAIT P0, [UR21+0xa8], R10 ;  /* 0x0000a80aff0075a7 */ /* 0x000f240008001115 */
[----:B----4-:R-:W-:Y:S05]  /*64a0*/  @!P0 BRA `(.L_x_106) ;  /* 0x0000006c00d08947 */ /* 0x010fea0003800000 */
.L_x_248:
[----:B------:R-:W4:Y:S01]  /*64b0*/  SYNCS.PHASECHK.TRANS64.TRYWAIT P0, [UR21+0xb0], R10 ;  /* 0x0000b00aff0075a7 */ /* 0x000f220008001115 */
[----:B------:R-:W-:Y:S01]  /*64c0*/  HFMA2 R0, -RZ, RZ, 0, 5.9604644775390625e-08 ;  /* 0x00000001ff007431 */ /* 0x000fe200000001ff */
[----:B----4-:R-:W-:Y:S06]  /*64d0*/  @!P0 BRA `(.L_x_107) ;  /* 0x0000006c00dc8947 */ /* 0x010fec0003800000 */
.L_x_250:
[----:B------:R-:W-:Y:S02]  /*64e0*/  MOV R2, UR21 ;  /* 0x0000001500027c02 */ /* 0x000fe40008000f00 */
[----:B--2---:R-:W-:-:S07]  /*64f0*/  SHF.L.U32 R3, R0, 0x1f, RZ ;  /* 0x0000001f00037819 */ /* 0x004fce00000006ff */
.L_x_108:
[----:B--2---:R2:W4:Y:S02]  /*6500*/  SYNCS.PHASECHK.TRANS64.TRYWAIT P0, [R2+URZ+0xb8], R3 ;  /* 0x0000b803020075a7 */ /* 0x00452400080011ff */
[----:B----4-:R-:W-:Y:S05]  /*6510*/  @!P0 NANOSLEEP.SYNCS 0x989680 ;  /* 0x009896800000895d */ /* 0x010fea0003900000 */
[----:B------:R-:W4:Y:S02]  /*6520*/  @!P0 SYNCS.PHASECHK.TRANS64 P0, [R2+URZ+0xb8], R3 ;  /* 0x0000b803020085a7 */ /* 0x000f2400080010ff */
[----:B-1-34-:R-:W-:Y:S05]  /*6530*/  @P0 EXIT ;  /* 0x000000000000094d */ /* 0x01afea0003800000 */
[----:B------:R-:W-:Y:S05]  /*6540*/  BRA `(.L_x_108) ;  /* 0xfffffffc00ec7947 */ /* 0x000fea000383ffff */
.L_x_89:
[----:B------:R-:W-:-:S06]  /*6550*/  UISETP.GE.AND UP0, UPT, UR22, 0x4, UPT ;  /* 0x000000041600788c */ /* 0x000fcc000bf06270 */
[----:B------:R-:W-:-:S13]  /*6560*/  PLOP3.LUT P0, PT, PT, PT, UP0, 0x80, 0x8 ;  /* 0x000000000008781c */ /* 0x000fda0003f0f008 */
[----:B------:R-:W-:Y:S05]  /*6570*/  @!P0 EXIT ;  /* 0x000000000000894d */ /* 0x000fea0003800000 */
[----:B------:R-:W1:Y:S08]  /*6580*/  S2UR UR4, SR_CgaCtaId ;  /* 0x00000000000479c3 */ /* 0x000e700000008800 */
[----:B------:R-:W-:Y:S01]  /*6590*/  BAR.SYNC.DEFER_BLOCKING 0x6, 0xa0 ;  /* 0x0182800000007b1d */ /* 0x000fe20000010000 */
[C---:B------:R-:W-:Y:S01]  /*65a0*/  IMAD.SHL.U32 R7, R79.reuse, 0x10, RZ ;  /* 0x000000104f077824 */ /* 0x040fe200078e00ff */
[----:B------:R-:W-:Y:S01]  /*65b0*/  LOP3.LUT R80, R79, 0x60, RZ, 0xc0, !PT ;  /* 0x000000604f507812 */ /* 0x000fe200078ec0ff */
[----:B------:R-:W-:Y:S01]  /*65c0*/  IMAD.SHL.U32 R2, R67, 0x200, RZ ;  /* 0x0000020043027824 */ /* 0x000fe200078e00ff */
[----:B------:R-:W-:Y:S01]  /*65d0*/  LOP3.LUT R77, R79, 0x2, RZ, 0xc0, !PT ;  /* 0x000000024f4d7812 */ /* 0x000fe200078ec0ff */
[----:B------:R-:W-:Y:S01]  /*65e0*/  IMAD.SHL.U32 R6, R67, 0x200000, RZ ;  /* 0x0020000043067824 */ /* 0x000fe200078e00ff */
[----:B------:R-:W-:Y:S01]  /*65f0*/  UMOV UR43, 0x400 ;  /* 0x00000400002b7882 */ /* 0x000fe20000000000 */
[C---:B------:R-:W-:Y:S01]  /*6600*/  LOP3.LUT R3, R7.reuse, 0x590, RZ, 0xc0, !PT ;  /* 0x0000059007037812 */ /* 0x040fe200078ec0ff */
[----:B------:R-:W2:Y:S01]  /*6610*/  LDC.64 R62, c[0x0][0x888] ;  /* 0x00022200ff3e7b82 */ /* 0x000ea20000000a00 */
[----:B------:R-:W-:Y:S01]  /*6620*/  LOP3.LUT R7, R7, 0x60, RZ, 0xc0, !PT ;  /* 0x0000006007077812 */ /* 0x000fe200078ec0ff */
[----:B------:R-:W-:Y:S01]  /*6630*/  IMAD.U32 R23, R79, 0x10000, RZ ;  /* 0x000100004f177824 */ /* 0x000fe200078e00ff */
[----:B------:R-:W-:Y:S01]  /*6640*/  LOP3.LUT R3, R3, 0x200, R2, 0xf8, !PT ;  /* 0x0000020003037812 */ /* 0x000fe200078ef802 */
[----:B------:R-:W-:Y:S01]  /*6650*/  IMAD.SHL.U32 R2, R79, 0x2, RZ ;  /* 0x000000024f027824 */ /* 0x000fe200078e00ff */
[----:B------:R-:W-:-:S02]  /*6660*/  LOP3.LUT R6, R6, 0x200000, RZ, 0xc0, !PT ;  /* 0x0020000006067812 */ /* 0x000fc400078ec0ff */
[----:B------:R-:W-:Y:S02]  /*6670*/  CS2R R74, SRZ ;  /* 0x00000000004a7805 */ /* 0x000fe4000001ff00 */
[----:B------:R-:W-:Y:S01]  /*6680*/  LOP3.LUT R79, R79, 0x4, RZ, 0xc0, !PT ;  /* 0x000000044f4f7812 */ /* 0x000fe200078ec0ff */
[----:B------:R-:W3:Y:S01]  /*6690*/  LDC.64 R64, c[0x0][0x890] ;  /* 0x00022400ff407b82 */ /* 0x000ee20000000a00 */
[----:B------:R-:W-:Y:S01]  /*66a0*/  LOP3.LUT R2, R7, 0xc, R2, 0xf8, !PT ;  /* 0x0000000c07027812 */ /* 0x000fe200078ef802 */
[----:B------:R-:W-:Y:S01]  /*66b0*/  IMAD.MOV.U32 R72, RZ, RZ, RZ ;  /* 0x000000ffff487224 */ /* 0x000fe200078e00ff */
[----:B------:R-:W-:Y:S01]  /*66c0*/  LOP3.LUT R23, R6, 0x400000, R23, 0xf8, !PT ;  /* 0x0040000006177812 */ /* 0x000fe200078ef817 */
[----:B------:R-:W4:Y:S01]  /*66d0*/  LDCU UR62, c[0x0][0x370] ;  /* 0x00006e00ff3e77ac */ /* 0x000f220008000800 */
[----:B------:R-:W-:Y:S02]  /*66e0*/  LOP3.LUT R3, R3, R2, RZ, 0xfc, !PT ;  /* 0x0000000203037212 */ /* 0x000fe400078efcff */
[----:B------:R-:W-:Y:S01]  /*66f0*/  MOV R22, RZ ;  /* 0x000000ff00167202 */ /* 0x000fe20000000f00 */
[----:B-1----:R-:W-:Y:S01]  /*6700*/  ULEA UR43, UR4, UR43, 0x18 ;  /* 0x0000002b042b7291 */ /* 0x002fe2000f8ec0ff */
[----:B------:R-:W1:Y:S01]  /*6710*/  LDC.64 R60, c[0x0][0x8b0] ;  /* 0x00022c00ff3c7b82 */ /* 0x000e620000000a00 */
[----:B------:R-:W1:Y:S02]  /*6720*/  LDCU.64 UR54, c[0x0][0x348] ;  /* 0x00006900ff3677ac */ /* 0x000e640008000a00 */
[----:B------:R-:W-:Y:S01]  /*6730*/  UIADD3 UR4, UPT, UPT, UR43, 0x200, URZ ;  /* 0x000002002b047890 */ /* 0x000fe2000fffe0ff */
[----:B------:R-:W1:Y:S04]  /*6740*/  LDCU UR42, c[0x0][0xb0c] ;  /* 0x00016180ff2a77ac */ /* 0x000e680008000800 */
[----:B------:R-:W4:Y:S01]  /*6750*/  LDS R0, [UR43+0x180] ;  /* 0x0001802bff007984 */ /* 0x000f220008000800 */
[----:B------:R-:W1:Y:S01]  /*6760*/  LDC.64 R42, c[0x0][0x8a8] ;  /* 0x00022a00ff2a7b82 */ /* 0x000e620000000a00 */
[----:B------:R-:W-:Y:S01]  /*6770*/  IMAD.U32 R70, RZ, RZ, UR4 ;  /* 0x00000004ff467e24 */ /* 0x000fe2000f8e00ff */
[----:B------:R-:W1:Y:S03]  /*6780*/  LDCU UR39, c[0x0][0xb30] ;  /* 0x00016600ff2777ac */ /* 0x000e660008000800 */
[----:B------:R-:W-:Y:S01]  /*6790*/  IMAD R78, R3, 0x4, R70 ;  /* 0x00000004034e7824 */ /* 0x000fe200078e0246 */
[----:B------:R-:W1:Y:S03]  /*67a0*/  LDCU.64 UR60, c[0x0][0x888] ;  /* 0x00011100ff3c77ac */ /* 0x000e660008000a00 */
[--C-:B------:R-:W-:Y:S01]  /*67b0*/  IMAD R77, R77, -0x10, R78.reuse ;  /* 0xfffffff04d4d7824 */ /* 0x100fe200078e024e */
[----:B------:R-:W1:Y:S01]  /*67c0*/  LDCU.64 UR40, c[0x0][0xb28] ;  /* 0x00016500ff2877ac */ /* 0x000e620008000a00 */
[----:B------:R-:W-:Y:S01]  /*67d0*/  IMAD R76, R79, -0x10, R78 ;  /* 0xfffffff04f4c7824 */ /* 0x000fe200078e024e */
[----:B------:R-:W1:Y:S01]  /*67e0*/  LDCU.128 UR56, c[0x0][0xb10] ;  /* 0x00016200ff3877ac */ /* 0x000e620008000c00 */
[----:B------:R-:W1:Y:S01]  /*67f0*/  LDCU UR53, c[0x0][0x374] ;  /* 0x00006e80ff3577ac */ /* 0x000e620008000800 */
[----:B------:R-:W-:Y:S01]  /*6800*/  UMOV UR52, URZ ;  /* 0x000000ff00347c82 */ /* 0x000fe20008000000 */
[----:B------:R-:W-:Y:S01]  /*6810*/  UMOV UR47, URZ ;  /* 0x000000ff002f7c82 */ /* 0x000fe20008000000 */
[----:B--234-:R-:W-:-:S07]  /*6820*/  IADD3 R23, PT, PT, R0, R23, RZ ;  /* 0x0000001700177210 */ /* 0x01cfce0007ffe0ff */
.L_x_184:
[----:B------:R-:W-:Y:S02]  /*6830*/  LEA R3, R72, UR43, 0x3 ;  /* 0x0000002b48037c11 */ /* 0x000fe4000f8e18ff */
[----:B------:R-:W-:Y:S02]  /*6840*/  SHF.L.U32 R0, R74, 0x1f, RZ ;  /* 0x0000001f4a007819 */ /* 0x000fe400000006ff */
[----:B-1----:R-:W-:Y:S02]  /*6850*/  LEA R5, R72, UR43, 0x4 ;  /* 0x0000002b48057c11 */ /* 0x002fe4000f8e20ff */
[----:B------:R-:W2:Y:S02]  /*6860*/  SYNCS.PHASECHK.TRANS64.TRYWAIT P0, [R3+URZ+0xd0], R0 ;  /* 0x0000d000030075a7 */ /* 0x000ea400080011ff */
[----:B--2---:R-:W-:Y:S05]  /*6870*/  @!P0 BRA `(.L_x_109) ;  /* 0x0000006c000c8947 */ /* 0x004fea0003800000 */
.L_x_251:
[----:B------:R-:W3:Y:S01]  /*6880*/  LDS.128 R4, [R5+0x160] ;  /* 0x0001600005047984 */ /* 0x000ee20000000c00 */
[----:B------:R-:W-:Y:S01]  /*6890*/  UISETP.GE.AND UP0, UPT, UR45, 0x1, UPT ;  /* 0x000000012d00788c */ /* 0x000fe2000bf06270 */
[----:B------:R-:W-:Y:S01]  /*68a0*/  @!PT LDS RZ, [RZ] ;  /* 0x00000000fffff984 */ /* 0x000fe20000000800 */
[----:B------:R-:W-:Y:S01]  /*68b0*/  @!PT LDS RZ, [RZ] ;  /* 0x00000000fffff984 */ /* 0x000fe20000000800 */
[----:B------:R-:W-:Y:S01]  /*68c0*/  @!PT LDS RZ, [RZ] ;  /* 0x00000000fffff984 */ /* 0x000fe20000000800 */
[----:B------:R-:W-:Y:S01]  /*68d0*/  @!PT LDS RZ, [RZ] ;  /* 0x00000000fffff984 */ /* 0x000fe20000000800 */
[----:B------:R4:W-:Y:S06]  /*68e0*/  MEMBAR.ALL.CTA ;  /* 0x0000000000007992 */ /* 0x0009ec0000008000 */
[----:B----4-:R-:W4:Y:S01]  /*68f0*/  FENCE.VIEW.ASYNC.S ;  /* 0x00000000000073c6 */ /* 0x010f220000000000 */
[----:B---3--:R-:W-:Y:S11]  /*6900*/  LOP3.LUT P0, RZ, R6, 0x1, RZ, 0xc0, !PT ;  /* 0x0000000106ff7812 */ /* 0x008ff6000780c0ff */
[----:B------:R-:W-:Y:S02]  /*6910*/  @!UPT UIADD3 URZ, UPT, UPT, URZ, URZ, URZ ;  /* 0x000000fffffff290 */ /* 0x000fe4000fffe0ff */
[----:B----4-:R-:W-:Y:S01]  /*6920*/  VOTEU.ANY UP1, P0 ;  /* 0x0000000000ff7886 */ /* 0x010fe20000020100 */
[----:B------:R-:W-:Y:S01]  /*6930*/  PLOP3.LUT P0, PT, PT, PT, UP1, 0x80, 0x8 ;  /* 0x000000000008781c */ /* 0x000fe20003f0f018 */
[----:B------:R-:W-:Y:S06]  /*6940*/  UP2UR UR4, UPR, URZ, 0x2 ;  /* 0x00000002ff047883 */ /* 0x000fec0008000000 */
[----:B------:R-:W-:Y:S06]  /*6950*/  IMAD.U32 R81, RZ, RZ, UR4 ;  /* 0x00000004ff517e24 */ /* 0x000fec000f8e00ff */
[----:B--2---:R-:W-:Y:S02]  /*6960*/  @P0 SHF.R.U32.HI R0, RZ, 0x10, R5 ;  /* 0x00000010ff000819 */ /* 0x004fe40000011605 */
        /* <DEDUP_REMOVED lines=12> */
[----:B------:R-:W3:Y:S01]  /*6a30*/  LDCU UR12, c[0x0][0xb20] ;  /* 0x00016400ff0c77ac */ /* 0x000ee20008000800 */
[----:B-1----:R-:W-:Y:S02]  /*6a40*/  UIMAD.WIDE.U32 UR4, UR53, UR59, URZ ;  /* 0x0000003b350472a5 */ /* 0x002fe4000f8e00ff */
[----:B------:R-:W-:Y:S02]  /*6a50*/  UIMAD.WIDE.U32 UR6, UR62, UR56, URZ ;  /* 0x000000383e0672a5 */ /* 0x000fe4000f8e00ff */
[----:B------:R-:W-:Y:S02]  /*6a60*/  UISETP.NE.AND UP0, UPT, UR58, 0x1, UPT ;  /* 0x000000013a00788c */ /* 0x000fe4000bf05270 */
[----:B------:R-:W-:Y:S02]  /*6a70*/  UIMAD.WIDE.U32 UR8, UR37, UR59, URZ ;  /* 0x0000003b250872a5 */ /* 0x000fe4000f8e00ff */
[----:B------:R-:W-:Y:S02]  /*6a80*/  UIMAD.WIDE.U32 UR10, UR38, UR56, URZ ;  /* 0x00000038260a72a5 */ /* 0x000fe4000f8e00ff */
[----:B------:R-:W-:Y:S02]  /*6a90*/  UISETP.NE.AND UP1, UPT, UR42, 0x1, UPT ;  /* 0x000000012a00788c */ /* 0x000fe4000bf25270 */
[----:B------:R-:W-:Y:S01]  /*6aa0*/  UISETP.NE.AND UP2, UPT, UR45, 0x1, UPT ;  /* 0x000000012d00788c */ /* 0x000fe2000bf45270 */
[----:B------:R-:W-:Y:S02]  /*6ab0*/  UMOV UR4, UR5 ;  /* 0x0000000500047c82 */ /* 0x000fe40008000000 */
[----:B---3--:R-:W-:Y:S03]  /*6ac0*/  USHF.R.U32.HI UR5, URZ, UR12, UR4 ;  /* 0x0000000cff057299 */ /* 0x008fe60008011604 */
[----:B------:R-:W-:Y:S02]  /*6ad0*/  UMOV UR4, UR7 ;  /* 0x0000000700047c82 */ /* 0x000fe40008000000 */
[----:B------:R-:W-:Y:S02]  /*6ae0*/  USHF.R.U32.HI UR7, URZ, UR57, UR4 ;  /* 0x00000039ff077299 */ /* 0x000fe40008011604 */
[----:B------:R-:W-:Y:S02]  /*6af0*/  USEL UR4, UR53, UR5, !UP0 ;  /* 0x0000000535047287 */ /* 0x000fe4000c000000 */
[----:B------:R-:W-:Y:S01]  /*6b00*/  USEL UR7, UR62, UR7, !UP1 ;  /* 0x000000073e077287 */ /* 0x000fe2000c800000 */
[----:B------:R-:W-:Y:S01]  /*6b10*/  UMOV UR5, UR9 ;  /* 0x0000000900057c82 */ /* 0x000fe20008000000 */
[----:B------:R-:W-:Y:S02]  /*6b20*/  UIMAD.WIDE.U32 UR8, UR4, UR40, URZ ;  /* 0x00000028040872a5 */ /* 0x000fe4000f8e00ff */
[----:B------:R-:W-:Y:S03]  /*6b30*/  USHF.R.U32.HI UR6, URZ, UR12, UR5 ;  /* 0x0000000cff067299 */ /* 0x000fe60008011605 */
[----:B------:R-:W-:Y:S01]  /*6b40*/  UMOV UR5, UR11 ;  /* 0x0000000b00057c82 */ /* 0x000fe20008000000 */
[----:B------:R-:W-:Y:S02]  /*6b50*/  UIMAD.WIDE.U32 UR10, UR7, UR40, URZ ;  /* 0x00000028070a72a5 */ /* 0x000fe4000f8e00ff */
[----:B------:R-:W-:Y:S02]  /*6b60*/  USHF.R.U32.HI UR12, URZ, UR57, UR5 ;  /* 0x00000039ff0c7299 */ /* 0x000fe40008011605 */
[----:B------:R-:W-:Y:S01]  /*6b70*/  USEL UR6, UR37, UR6, !UP0 ;  /* 0x0000000625067287 */ /* 0x000fe2000c000000 */
[----:B------:R-:W-:Y:S02]  /*6b80*/  UMOV UR5, UR9 ;  /* 0x0000000900057c82 */ /* 0x000fe40008000000 */
[----:B------:R-:W-:Y:S01]  /*6b90*/  UMOV UR10, UR11 ;  /* 0x0000000b000a7c82 */ /* 0x000fe20008000000 */
[----:B------:R-:W-:Y:S02]  /*6ba0*/  @UP2 USHF.R.U32.HI UR4, URZ, UR41, UR5 ;  /* 0x00000029ff042299 */ /* 0x000fe40008011605 */
[----:B------:R-:W-:Y:S02]  /*6bb0*/  @UP2 USHF.R.U32.HI UR7, URZ, UR41, UR10 ;  /* 0x00000029ff072299 */ /* 0x000fe4000801160a */
[----:B------:R-:W-:Y:S02]  /*6bc0*/  UIMAD UR4, UR45, UR4, URZ ;  /* 0x000000042d0472a4 */ /* 0x000fe4000f8e02ff */
        /* <DEDUP_REMOVED lines=8> */
[----:B------:R-:W-:Y:S02]  /*6c50*/  USEL UR11, UR6, UR4, !UP2 ;  /* 0x00000004060b7287 */ /* 0x000fe4000d000000 */
[----:B------:R-:W-:Y:S02]  /*6c60*/  UIADD3 UR8, UPT, UPT, -UR5, URZ, URZ ;  /* 0x000000ff05087290 */ /* 0x000fe4000fffe1ff */
[----:B------:R-:W-:Y:S01]  /*6c70*/  UIADD3 UR10, UPT, UPT, -UR11, URZ, URZ ;  /* 0x000000ff0b0a7290 */ /* 0x000fe2000fffe1ff */
[----:B------:R-:W-:Y:S01]  /*6c80*/  @!UP0 UMOV UR4, UR9 ;  /* 0x0000000900048c82 */ /* 0x000fe20008000000 */
[----:B------:R-:W-:Y:S02]  /*6c90*/  UIADD3 UR9, UPT, UPT, -UR6, URZ, URZ ;  /* 0x000000ff06097290 */ /* 0x000fe4000fffe1ff */
[----:B------:R-:W-:Y:S02]  /*6ca0*/  @!UP0 USHF.R.U32.HI UR4, URZ, UR41, UR4 ;  /* 0x00000029ff048299 */ /* 0x000fe40008011604 */
[----:B------:R-:W-:Y:S02]  /*6cb0*/  UIMAD UR10, UR45, UR10, UR6 ;  /* 0x0000000a2d0a72a4 */ /* 0x000fe4000f8e0206 */
[----:B------:R-:W-:Y:S04]  /*6cc0*/  @!UP0 USEL UR4, UR5, UR4, !UP2 ;  /* 0x0000000405048287 */ /* 0x000fe8000d000000 */
[----:B------:R-:W-:Y:S02]  /*6cd0*/  @!UP0 UIMAD UR10, UR7, UR10, UR4 ;  /* 0x0000000a070a82a4 */ /* 0x000fe4000f8e0204 */
[----:B------:R-:W-:Y:S02]  /*6ce0*/  @!UP0 UIADD3 UR11, UPT, UPT, UR11, -UR4, URZ ;  /* 0x800000040b0b8290 */ /* 0x000fe4000fffe0ff */
[----:B------:R-:W-:Y:S02]  /*6cf0*/  UIMAD UR7, UR42, UR8, UR38 ;  /* 0x000000082a0772a4 */ /* 0x000fe4000f8e0226 */
[----:B------:R-:W-:Y:S02]  /*6d00*/  @!UP0 UIMAD UR6, UR11, UR45, UR5 ;  /* 0x0000002d0b0682a4 */ /* 0x000fe4000f8e0205 */
[----:B------:R-:W-:Y:S01]  /*6d10*/  UIMAD UR4, UR58, UR9, UR37 ;  /* 0x000000093a0472a4 */ /* 0x000fe2000f8e0225 */
[----:B------:R-:W-:Y:S02]  /*6d20*/  @!UP0 UMOV UR5, UR10 ;  /* 0x0000000a00058c82 */ /* 0x000fe40008000000 */
[----:B------:R-:W-:Y:S02]  /*6d30*/  UIMAD UR38, UR5, UR42, UR7 ;  /* 0x0000002a052672a4 */ /* 0x000fe4000f8e0207 */
[----:B------:R-:W-:Y:S11]  /*6d40*/  UIMAD UR37, UR6, UR58, UR4 ;  /* 0x0000003a062572a4 */ /* 0x000ff6000f8e0204 */
[----:B------:R-:W-:Y:S01]  /*6d50*/  @!UPT UIADD3 URZ, UPT, UPT, URZ, URZ, URZ ;  /* 0x000000fffffff290 */ /* 0x000fe2000fffe0ff */
.L_x_110:
[----:B-1----:R-:W-:Y:S01]  /*6d60*/  UISETP.NE.AND UP0, UPT, UR39, 0x1, UPT ;  /* 0x000000012700788c */ /* 0x002fe2000bf05270 */
[----:B------:R-:W-:Y:S01]  /*6d70*/  LOP3.LUT P0, RZ, R70, 0x1b0, RZ, 0xc0, !PT ;  /* 0x000001b046ff7812 */ /* 0x000fe2000780c0ff */
[----:B------:R-:W-:Y:S01]  /*6d80*/  USHF.L.U32 UR50, UR20, 0x6, URZ ;  /* 0x0000000614327899 */ /* 0x000fe200080006ff */
[----:B------:R-:W-:Y:S01]  /*6d90*/  BSSY.RECONVERGENT B6, `(.L_x_111) ;  /* 0x0000034000067945 */ /* 0x000fe20003800200 */
[----:B------:R-:W-:Y:S01]  /*6da0*/  USHF.L.U32 UR49, UR26, 0x8, URZ ;  /* 0x000000081a317899 */ /* 0x000fe200080006ff */
[----:B------:R-:W-:Y:S06]  /*6db0*/  IADD3 R72, PT, PT, R72, 0x1, RZ ;  /* 0x0000000148487810 */ /* 0x000fec0007ffe0ff */
[----:B------:R-:W1:Y:S01]  /*6dc0*/  @!UP0 LDCU.128 UR12, c[0x0][0xb10] ;  /* 0x00016200ff0c87ac */ /* 0x000e620008000c00 */
[----:B------:R-:W3:Y:S01]  /*6dd0*/  @!UP0 LDCU UR5, c[0x0][0xb0c] ;  /* 0x00016180ff0587ac */ /* 0x000ee20008000800 */
[----:B------:R-:W4:Y:S01]  /*6de0*/  @!UP0 LDCU UR10, c[0x0][0xb20] ;  /* 0x00016400ff0a87ac */ /* 0x000f220008000800 */
[----:B-1----:R-:W-:Y:S02]  /*6df0*/  UIMAD.WIDE.U32 UR8, UR38, UR12, URZ ;  /* 0x0000000c260872a5 */ /* 0x002fe4000f8e00ff */
[----:B------:R-:W-:Y:S02]  /*6e00*/  UIMAD.WIDE.U32 UR6, UR37, UR15, URZ ;  /* 0x0000000f250672a5 */ /* 0x000fe4000f8e00ff */
[----:B------:R-:W-:Y:S03]  /*6e10*/  @!UP0 UISETP.NE.AND UP1, UPT, UR14, 0x1, UPT ;  /* 0x000000010e00888c */ /* 0x000fe6000bf25270 */
[----:B------:R-:W-:Y:S01]  /*6e20*/  @!UP0 UMOV UR4, UR9 ;  /* 0x0000000900048c82 */ /* 0x000fe20008000000 */
[----:B---3--:R-:W-:Y:S02]  /*6e30*/  @!UP0 UISETP.NE.AND UP2, UPT, UR5, 0x1, UPT ;  /* 0x000000010500888c */ /* 0x008fe4000bf45270 */
[----:B------:R-:W-:Y:S01]  /*6e40*/  @!UP0 USHF.R.U32.HI UR4, URZ, UR13, UR4 ;  /* 0x0000000dff048299 */ /* 0x000fe20008011604 */
[----:B------:R-:W-:Y:S02]  /*6e50*/  @!UP0 UMOV UR6, UR7 ;  /* 0x0000000700068c82 */ /* 0x000fe40008000000 */
[----:B----4-:R-:W-:Y:S02]  /*6e60*/  @!UP0 USHF.R.U32.HI UR6, URZ, UR10, UR6 ;  /* 0x0000000aff068299 */ /* 0x010fe40008011606 */
[----:B------:R-:W-:Y:S02]  /*6e70*/  @!UP0 USEL UR7, UR38, UR4, !UP2 ;  /* 0x0000000426078287 */ /* 0x000fe4000d000000 */
[----:B------:R-:W-:Y:S04]  /*6e80*/  @!UP0 USEL UR6, UR37, UR6, !UP1 ;  /* 0x0000000625068287 */ /* 0x000fe8000c800000 */
[----:B------:R-:W-:Y:S02]  /*6e90*/  @!UP0 UIADD3 UR4, UPT, UPT, -UR7, UR6, URZ ;  /* 0x0000000607048290 */ /* 0x000fe4000fffe1ff */
[----:B------:R-:W-:Y:S02]  /*6ea0*/  @!UP0 UIADD3 UR6, UPT, UPT, UR7, -UR6, URZ ;  /* 0x8000000607068290 */ /* 0x000fe4000fffe0ff */
[----:B------:R-:W-:Y:S02]  /*6eb0*/  @!UP0 UIMAD UR38, UR4, UR5, UR38 ;  /* 0x00000005042682a4 */ /* 0x000fe4000f8e0226 */
[----:B------:R-:W-:Y:S01]  /*6ec0*/  @!UP0 UIMAD UR37, UR6, UR14, UR37 ;  /* 0x0000000e062582a4 */ /* 0x000fe2000f8e0225 */
[----:B------:R-:W-:Y:S11]  /*6ed0*/  @!P0 BRA `(.L_x_112) ;  /* 0x00000000007c8947 */ /* 0x000ff60003800000 */
[----:B------:R-:W1:Y:S01]  /*6ee0*/  LDCU.64 UR8, c[0x4][0x80] ;  /* 0x01001000ff0877ac */ /* 0x000e620008000a00 */
[----:B------:R-:W-:Y:S01]  /*6ef0*/  MOV R2, 0x0 ;  /* 0x0000000000027802 */ /* 0x000fe20000000f00 */
[----:B------:R-:W-:Y:S02]  /*6f00*/  HFMA2 R12, -RZ, RZ, 0, 5.9604644775390625e-08 ;  /* 0x00000001ff0c7431 */ /* 0x000fe400000001ff */
[----:B------:R-:W-:Y:S01]  /*6f10*/  IMAD.MOV.U32 R8, RZ, RZ, 0x70 ;  /* 0x00000070ff087424 */ /* 0x000fe200078e00ff */
[----:B------:R3:W4:Y:S01]  /*6f20*/  LDC.64 R14, c[0x4][R2] ;  /* 0x01000000020e7b82 */ /* 0x0007220000000a00 */
[----:B------:R-:W2:Y:S01]  /*6f30*/  LDCU.64 UR6, c[0x4][0x88] ;  /* 0x01001100ff0677ac */ /* 0x000ea20008000a00 */
[----:B------:R-:W-:Y:S01]  /*6f40*/  IMAD.MOV.U32 R13, RZ, RZ, RZ ;  /* 0x000000ffff0d7224 */ /* 0x000fe200078e00ff */
[----:B------:R-:W2:Y:S01]  /*6f50*/  LDCU.64 UR4, c[0x4][0x8] ;  /* 0x01000100ff0477ac */ /* 0x000ea20008000a00 */
[----:B-1----:R-:W-:Y:S01]  /*6f60*/  MOV R5, UR9 ;  /* 0x0000000900057c02 */ /* 0x002fe20008000f00 */
[----:B------:R-:W-:Y:S01]  /*6f70*/  IMAD.U32 R4, RZ, RZ, UR8 ;  /* 0x00000008ff047e24 */ /* 0x000fe2000f8e00ff */
[----:B--2---:R-:W-:Y:S01]  /*6f80*/  MOV R7, UR7 ;  /* 0x0000000700077c02 */ /* 0x004fe20008000f00 */
[----:B------:R-:W-:Y:S01]  /*6f90*/  IMAD.U32 R6, RZ, RZ, UR6 ;  /* 0x00000006ff067e24 */ /* 0x000fe2000f8e00ff */
[----:B------:R-:W-:Y:S01]  /*6fa0*/  MOV R11, UR5 ;  /* 0x00000005000b7c02 */ /* 0x000fe20008000f00 */
[----:B------:R-:W-:Y:S02]  /*6fb0*/  IMAD.U32 R10, RZ, RZ, UR4 ;  /* 0x00000004ff0a7e24 */ /* 0x000fe4000f8e00ff */
[----:B------:R-:W-:Y:S07]  /*6fc0*/  LEPC R20, `(.L_x_113) ;  /* 0x000000001014794e */ /* 0x000fee0000000000 */
[----:B---345:R-:W-:Y:S05]  /*6fd0*/  CALL.ABS.NOINC R14 ;  /* 0x000000000e007343 */ /* 0x038fea0003c00000 */
.L_x_113:
[----:B------:R-:W1:Y:S01]  /*6fe0*/  LDCU.64 UR8, c[0x4][0x80] ;  /* 0x01001000ff0877ac */ /* 0x000e620008000a00 */
[----:B------:R-:W2:Y:S01]  /*6ff0*/  LDC.64 R2, c[0x4][R2] ;  /* 0x0100000002027b82 */ /* 0x000ea20000000a00 */
[----:B------:R-:W-:Y:S02]  /*7000*/  HFMA2 R12, -RZ, RZ, 0, 5.9604644775390625e-08 ;  /* 0x00000001ff0c7431 */ /* 0x000fe400000001ff */
[----:B------:R-:W-:Y:S02]  /*7010*/  IMAD.MOV.U32 R8, RZ, RZ, 0x70 ;  /* 0x00000070ff087424 */ /* 0x000fe400078e00ff */
[----:B------:R-:W-:Y:S01]  /*7020*/  IMAD.MOV.U32 R13, RZ, RZ, RZ ;  /* 0x000000ffff0d7224 */ /* 0x000fe200078e00ff */
[----:B------:R-:W3:Y:S01]  /*7030*/  LDCU.64 UR6, c[0x4][0x88] ;  /* 0x01001100ff0677ac */ /* 0x000ee20008000a00 */
[----:B------:R-:W4:Y:S01]  /*7040*/  LDCU.64 UR4, c[0x4][0x8] ;  /* 0x01000100ff0477ac */ /* 0x000f220008000a00 */
[----:B-1----:R-:W-:Y:S02]  /*7050*/  MOV R4, UR8 ;  /* 0x0000000800047c02 */ /* 0x002fe40008000f00 */
[----:B------:R-:W-:Y:S02]  /*7060*/  MOV R5, UR9 ;  /* 0x0000000900057c02 */ /* 0x000fe40008000f00 */
[----:B---3--:R-:W-:Y:S01]  /*7070*/  MOV R7, UR7 ;  /* 0x0000000700077c02 */ /* 0x008fe20008000f00 */
[----:B------:R-:W-:Y:S01]  /*7080*/  IMAD.U32 R6, RZ, RZ, UR6 ;  /* 0x00000006ff067e24 */ /* 0x000fe2000f8e00ff */
[----:B----4-:R-:W-:Y:S01]  /*7090*/  MOV R11, UR5 ;  /* 0x00000005000b7c02 */ /* 0x010fe20008000f00 */
[----:B------:R-:W-:Y:S02]  /*70a0*/  IMAD.U32 R10, RZ, RZ, UR4 ;  /* 0x00000004ff0a7e24 */ /* 0x000fe4000f8e00ff */
[----:B------:R-:W-:Y:S07]  /*70b0*/  LEPC R20, `(.L_x_112) ;  /* 0x000000001014794e */ /* 0x000fee0000000000 */
[----:B--2---:R-:W-:Y:S05]  /*70c0*/  CALL.ABS.NOINC R2 ;  /* 0x0000000002007343 */ /* 0x004fea0003c00000 */
.L_x_112:
[----:B------:R-:W-:Y:S05]  /*70d0*/  BSYNC.RECONVERGENT B6 ;  /* 0x0000000000067941 */ /* 0x000fea0003800200 */
.L_x_111:
[----:B------:R-:W-:Y:S02]  /*70e0*/  ISETP.NE.U32.AND P0, PT, RZ, UR60, PT ;  /* 0x0000003cff007c0c */ /* 0x000fe4000bf05070 */
[C---:B------:R-:W-:Y:S02]  /*70f0*/  ISETP.NE.U32.AND P1, PT, R64.reuse, RZ, PT ;  /* 0x000000ff4000720c */ /* 0x040fe40003f25070 */
[----:B------:R-:W-:Y:S02]  /*7100*/  ISETP.NE.U32.AND P4, PT, R64, RZ, PT ;  /* 0x000000ff4000720c */ /* 0x000fe40003f85070 */
[----:B------:R-:W-:Y:S02]  /*7110*/  ISETP.NE.AND.EX P0, PT, RZ, UR61, PT, P0 ;  /* 0x0000003dff007c0c */ /* 0x000fe4000bf05300 */
[C---:B------:R-:W-:Y:S02]  /*7120*/  ISETP.NE.AND.EX P1, PT, R65.reuse, RZ, PT, P1 ;  /* 0x000000ff4100720c */ /* 0x040fe40003f25310 */
[----:B------:R-:W-:Y:S02]  /*7130*/  ISETP.NE.AND.EX P4, PT, R65, RZ, P0, P4 ;  /* 0x000000ff4100720c */ /* 0x000fe40000785340 */
[----:B------:R-:W-:Y:S02]  /*7140*/  ISETP.NE.U32.AND P5, PT, R60, RZ, PT ;  /* 0x000000ff3c00720c */ /* 0x000fe40003fa5070 */
[----:B------:R-:W-:Y:S02]  /*7150*/  ISETP.NE.U32.AND P3, PT, RZ, UR60, PT ;  /* 0x0000003cff007c0c */ /* 0x000fe4000bf65070 */
[----:B------:R-:W-:Y:S02]  /*7160*/  PLOP3.LUT P2, PT, PT, PT, PT, 0x8, 0x80 ;  /* 0x000000000080781c */ /* 0x000fe40003f4e170 */
[----:B------:R-:W-:Y:S02]  /*7170*/  ISETP.NE.AND.EX P5, PT, R61, RZ, PT, P5 ;  /* 0x000000ff3d00720c */ /* 0x000fe40003fa5350 */
[----:B------:R-:W-:Y:S03]  /*7180*/  ISETP.NE.AND.EX P3, PT, RZ, UR61, PT, P3 ;  /* 0x0000003dff007c0c */ /* 0x000fe6000bf65330 */
[----:B------:R-:W-:Y:S01]  /*7190*/  @!P4 PLOP3.LUT P2, PT, P1, PT, PT, 0x80, 0x8 ;  /* 0x000000000008c81c */ /* 0x000fe20000f4f070 */
[----:B------:R-:W-:Y:S01]  /*71a0*/  @!UPT UIADD3 URZ, UPT, UPT, URZ, URZ, URZ ;  /* 0x000000fffffff290 */ /* 0x000fe2000fffe0ff */
[----:B------:R-:W-:Y:S11]  /*71b0*/  @!P1 BRA `(.L_x_114) ;  /* 0x0000000000309947 */ /* 0x000ff60003800000 */
[----:B------:R-:W-:Y:S01]  /*71c0*/  ISETP.NE.U32.AND P0, PT, R62, RZ, PT ;  /* 0x000000ff3e00720c */ /* 0x000fe20003f05070 */
[----:B------:R-:W1:Y:S01]  /*71d0*/  LDCU.64 UR4, c[0x0][0x358] ;  /* 0x00006b00ff0477ac */ /* 0x000e620008000a00 */
[----:B------:R-:W-:Y:S02]  /*71e0*/  IMAD.MOV.U32 R66, RZ, RZ, 0x1 ;  /* 0x00000001ff427424 */ /* 0x000fe400078e00ff */
[----:B------:R-:W-:Y:S11]  /*71f0*/  ISETP.NE.AND.EX P0, PT, R63, RZ, PT, P0 ;  /* 0x000000ff3f00720c */ /* 0x000ff60003f05300 */
[----:B------:R-:W-:Y:S02]  /*7200*/  @!UPT UIADD3 URZ, UPT, UPT, URZ, URZ, URZ ;  /* 0x000000fffffff290 */ /* 0x000fe4000fffe0ff */
[----:B------:R-:W3:Y:S01]  /*7210*/  @P0 LDC.64 R2, c[0x0][0x888] ;  /* 0x00022200ff020b82 */ /* 0x000ee20000000a00 */
[----:B--2---:R-:W-:Y:S04]  /*7220*/  @P0 IMAD R0, R64, UR36, RZ ;  /* 0x0000002440000c24 */ /* 0x004fe8000f8e02ff */
[----:B---3--:R-:W-:Y:S04]  /*7230*/  @P0 IMAD.WIDE R2, R0, 0x4, R2 ;  /* 0x0000000400020825 */ /* 0x008fe800078e0202 */
[----:B------:R-:W-:Y:S01]  /*7240*/  HFMA2 R0, -RZ, RZ, 0, 5.9604644775390625e-08 ;  /* 0x00000001ff007431 */ /* 0x000fe200000001ff */
[----:B-1---5:R1:W5:Y:S04]  /*7250*/  @P0 LDG.E R27, desc[UR4][R2.64] ;  /* 0x00000004021b0981 */ /* 0x022368000c1e1900 */
[----:B------:R-:W-:Y:S01]  /*7260*/  @!P0 PRMT R66, R0, 0x7610, R66 ;  /* 0x0000761000428816 */ /* 0x000fe20000000042 */
[----:B-1----:R-:W3:Y:S06]  /*7270*/  @!P0 LDC R27, c[0x0][0x880] ;  /* 0x00022000ff1b8b82 */ /* 0x002eec0000000800 */
.L_x_114:
[----:B------:R-:W-:Y:S05]  /*7280*/  @!P5 BRA `(.L_x_115) ;  /* 0x000000000024d947 */ /* 0x000fea0003800000 */
[----:B------:R-:W-:Y:S01]  /*7290*/  ISETP.NE.U32.AND P0, PT, R42, RZ, PT ;  /* 0x000000ff2a00720c */ /* 0x000fe20003f05070 */
[----:B------:R-:W1:Y:S03]  /*72a0*/  LDCU.64 UR4, c[0x0][0x358] ;  /* 0x00006b00ff0477ac */ /* 0x000e660008000a00 */
[----:B------:R-:W-:Y:S11]  /*72b0*/  ISETP.NE.AND.EX P0, PT, R43, RZ, PT, P0 ;  /* 0x000000ff2b00720c */ /* 0x000ff60003f05300 */
[----:B------:R-:W-:Y:S02]  /*72c0*/  @!UPT UIADD3 URZ, UPT, UPT, URZ, URZ, URZ ;  /* 0x000000fffffff290 */ /* 0x000fe4000fffe0ff */
[----:B------:R-:W4:Y:S01]  /*72d0*/  @P0 LDC.64 R2, c[0x0][0x8a8] ;  /* 0x00022a00ff020b82 */ /* 0x000f220000000a00 */
[----:B--2---:R-:W-:Y:S04]  /*72e0*/  @P0 IMAD R0, R60, UR36, RZ ;  /* 0x000000243c000c24 */ /* 0x004fe8000f8e02ff */
[----:B----4-:R-:W-:Y:S05]  /*72f0*/  @P0 IMAD.WIDE R2, R0, 0x4, R2 ;  /* 0x0000000400020825 */ /* 0x010fea00078e0202 */
[----:B-1---5:R1:W5:Y:S02]  /*7300*/  @P0 LDG.E R24, desc[UR4][R2.64] ;  /* 0x0000000402180981 */ /* 0x022364000c1e1900 */
[----:B-1----:R-:W4:Y:S02]  /*7310*/  @!P0 LDC R24, c[0x0][0x8a0] ;  /* 0x00022800ff188b82 */ /* 0x002f240000000800 */
.L_x_115:
[----:B---3-5:R-:W-:Y:S01]  /*7320*/  FSETP.NEU.AND P0, PT, R27, RZ, PT ;  /* 0x000000ff1b00720b */ /* 0x028fe20003f0d000 */
[----:B------:R-:W-:Y:S01]  /*7330*/  BSSY B1, `(.L_x_116) ;  /* 0x0000037000017945 */ /* 0x000fe20003800000 */
[----:B------:R-:W-:Y:S01]  /*7340*/  SEL R3, RZ, 0xffffffff, P3 ;  /* 0xffffffffff037807 */ /* 0x000fe20001800000 */
[----:B------:R-:W-:Y:S01]  /*7350*/  IMAD.MOV.U32 R85, RZ, RZ, 0x1 ;  /* 0x00000001ff557424 */ /* 0x000fe200078e00ff */
[----:B------:R-:W-:Y:S01]  /*7360*/  @!P4 LOP3.LUT P3, RZ, R66, 0xff, RZ, 0xc0, !PT ;  /* 0x000000ff42ffc812 */ /* 0x000fe2000786c0ff */
[C---:B------:R-:W-:Y:S01]  /*7370*/  IMAD R25, R22.reuse, 0x80, R23 ;  /* 0x0000008016197824 */ /* 0x040fe200078e0217 */
[----:B------:R-:W-:Y:S01]  /*7380*/  @!P4 SEL R2, RZ, 0xffffffff, P0 ;  /* 0xffffffffff02c807 */ /* 0x000fe20000000000 */
[----:B------:R-:W-:Y:S01]  /*7390*/  IMAD R73, R79, -0x10, R77 ;  /* 0xfffffff04f497824 */ /* 0x000fe200078e024d */
[----:B------:R-:W-:Y:S01]  /*73a0*/  LEA R83, R22, UR43, 0x3 ;  /* 0x0000002b16537c11 */ /* 0x000fe2000f8e18ff */
[----:B------:R-:W-:Y:S01]  /*73b0*/  IMAD.MOV.U32 R84, RZ, RZ, RZ ;  /* 0x000000ffff547224 */ /* 0x000fe200078e00ff */
[----:B------:R-:W-:Y:S02]  /*73c0*/  @P2 SEL R2, R3, R2, !P3 ;  /* 0x0000000203022207 */ /* 0x000fe40005800000 */
[----:B------:R-:W-:Y:S02]  /*73d0*/  CS2R R46, SRZ ;  /* 0x00000000002e7805 */ /* 0x000fe4000001ff00 */
[----:B--2---:R-:W-:Y:S02]  /*73e0*/  SHF.L.U32 R0, R75, 0x1f, RZ ;  /* 0x0000001f4b007819 */ /* 0x004fe400000006ff */
[----:B------:R-:W-:Y:S02]  /*73f0*/  CS2R R44, SRZ ;  /* 0x00000000002c7805 */ /* 0x000fe4000001ff00 */
[----:B------:R-:W-:Y:S02]  /*7400*/  @!P4 LOP3.LUT R2, R2, 0x1, RZ, 0xc0, !PT ;  /* 0x000000010202c812 */ /* 0x000fe400078ec0ff */
[----:B------:R-:W-:Y:S02]  /*7410*/  CS2R R50, SRZ ;  /* 0x0000000000327805 */ /* 0x000fe4000001ff00 */
[----:B------:R-:W-:Y:S02]  /*7420*/  CS2R R48, SRZ ;  /* 0x0000000000307805 */ /* 0x000fe4000001ff00 */
[----:B------:R-:W-:Y:S02]  /*7430*/  CS2R R54, SRZ ;  /* 0x0000000000367805 */ /* 0x000fe4000001ff00 */
[----:B------:R-:W-:Y:S02]  /*7440*/  ISETP.NE.U32.OR P5, PT, R2, 0x1, P4 ;  /* 0x000000010200780c */ /* 0x000fe400027a5470 */
[----:B------:R-:W-:Y:S02]  /*7450*/  CS2R R52, SRZ ;  /* 0x0000000000347805 */ /* 0x000fe4000001ff00 */
[----:B------:R-:W-:Y:S02]  /*7460*/  LOP3.LUT P4, R71, R66, 0xff, RZ, 0xc0, !PT ;  /* 0x000000ff42477812 */ /* 0x000fe4000788c0ff */
[----:B------:R-:W-:Y:S02]  /*7470*/  CS2R R58, SRZ ;  /* 0x00000000003a7805 */ /* 0x000fe4000001ff00 */
[----:B------:R-:W-:Y:S02]  /*7480*/  SEL R2, RZ, 0xffffffff, P0 ;  /* 0xffffffffff027807 */ /* 0x000fe40000000000 */
[----:B------:R-:W-:Y:S02]  /*7490*/  CS2R R56, SRZ ;  /* 0x0000000000387805 */ /* 0x000fe4000001ff00 */
[----:B------:R-:W-:Y:S02]  /*74a0*/  P2R R82, PR, RZ, 0x20 ;  /* 0x00000020ff527803 */ /* 0x000fe40000000000 */
[----:B------:R-:W-:Y:S04]  /*74b0*/  @P1 SEL R2, R3, R2, !P4 ;  /* 0x0000000203021207 */ /* 0x000fe80006000000 */
[----:B------:R-:W-:Y:S02]  /*74c0*/  LOP3.LUT R2, R2, 0x1, RZ, 0xc0, !PT ;  /* 0x0000000102027812 */ /* 0x000fe400078ec0ff */
[----:B------:R-:W-:Y:S02]  /*74d0*/  @P5 SHF.L.U32 R4, RZ, 0x1f, RZ ;  /* 0x0000001fff045819 */ /* 0x000fe400000006ff */
[----:B------:R-:W-:Y:S02]  /*74e0*/  ISETP.NE.U32.AND P0, PT, R2, 0x1, PT ;  /* 0x000000010200780c */ /* 0x000fe40003f05070 */
[----:B------:R-:W1:Y:S02]  /*74f0*/  @P5 SYNCS.PHASECHK.TRANS64.TRYWAIT P3, [UR43+0x80], R4 ;  /* 0x00008004ff0055a7 */ /* 0x000e64000806112b */
[----:B------:R-:W-:Y:S01]  /*7500*/  P2R R86, PR, RZ, 0x1 ;  /* 0x00000001ff567803 */ /* 0x000fe20000000000 */
[----:B------:R2:W3:Y:S01]  /*7510*/  SYNCS.PHASECHK.TRANS64.TRYWAIT P2, [R83+URZ+0xf0], R0 ;  /* 0x0000f000530075a7 */ /* 0x0004e200080411ff */
[----:B-1----:R-:W-:Y:S01]  /*7520*/  @P5 SEL R85, RZ, 0x1, !P3 ;  /* 0x00000001ff555807 */ /* 0x002fe20005800000 */
[----:B--2---:R-:W-:Y:S06]  /*7530*/  @!P5 BRA `(.L_x_117) ;  /* 0x000000000058d947 */ /* 0x004fec0003800000 */
[----:B------:R-:W-:Y:S01]  /*7540*/  IMAD.MOV.U32 R47, RZ, RZ, RZ ;  /* 0x000000ffff2f7224 */ /* 0x000fe200078e00ff */
[----:B------:R-:W-:Y:S01]  /*7550*/  ISETP.NE.AND P0, PT, R85, RZ, PT ;  /* 0x000000ff5500720c */ /* 0x000fe20003f05270 */
[----:B------:R-:W-:Y:S01]  /*7560*/  BSSY B0, `(.L_x_118) ;  /* 0x000000c000007945 */ /* 0x000fe20003800000 */
[----:B------:R-:W-:Y:S02]  /*7570*/  CS2R R58, SRZ ;  /* 0x00000000003a7805 */ /* 0x000fe4000001ff00 */
[----:B------:R-:W-:Y:S02]  /*7580*/  CS2R R56, SRZ ;  /* 0x0000000000387805 */ /* 0x000fe4000001ff00 */
[----:B------:R-:W-:Y:S02]  /*7590*/  CS2R R54, SRZ ;  /* 0x0000000000367805 */ /* 0x000fe4000001ff00 */
[----:B------:R-:W-:Y:S02]  /*75a0*/  CS2R R52, SRZ ;  /* 0x0000000000347805 */ /* 0x000fe4000001ff00 */
[----:B------:R-:W-:Y:S02]  /*75b0*/  CS2R R50, SRZ ;  /* 0x0000000000327805 */ /* 0x000fe4000001ff00 */
[----:B------:R-:W-:Y:S02]  /*75c0*/  CS2R R48, SRZ ;  /* 0x0000000000307805 */ /* 0x000fe4000001ff00 */
[----:B------:R-:W-:Y:S01]  /*75d0*/  CS2R R44, SRZ ;  /* 0x00000000002c7805 */ /* 0x000fe2000001ff00 */
[----:B------:R-:W-:Y:S06]  /*75e0*/  @P0 BRA `(.L_x_119) ;  /* 0x00000000000c0947 */ /* 0x000fec0003800000 */
[----:B------:R-:W-:Y:S04]  /*75f0*/  SHF.L.U32 R3, RZ, 0x1f, RZ ;  /* 0x0000001fff037819 */ /* 0x000fe800000006ff */
[----:B------:R-:W1:Y:S02]  /*7600*/  SYNCS.PHASECHK.TRANS64.TRYWAIT P0, [UR43+0x80], R3 ;  /* 0x00008003ff0075a7 */ /* 0x000e64000800112b */
[----:B-1----:R-:W-:Y:S05]  /*7610*/  @!P0 BRA `(.L_x_120) ;  /* 0x0000005c00b88947 */ /* 0x002fea0003800000 */
.L_x_119:
[----:B------:R-:W-:Y:S05]  /*7620*/  BSYNC B0 ;  /* 0x0000000000007941 */ /* 0x000fea0003800000 */
.L_x_118:
[----:B------:R-:W-:Y:S01]  /*7630*/  ISETP.NE.AND P0, PT, R86, RZ, PT ;  /* 0x000000ff5600720c */ /* 0x000fe20003f05270 */
[----:B------:R-:W-:Y:S11]  /*7640*/  HFMA2 R84, -RZ, RZ, 0, 5.9604644775390625e-08 ;  /* 0x00000001ff547431 */ /* 0x000ff600000001ff */
[----:B------:R-:W-:Y:S01]  /*7650*/  @!UPT UIADD3 URZ, UPT, UPT, URZ, URZ, URZ ;  /* 0x000000fffffff290 */ /* 0x000fe2000fffe0ff */
[----:B------:R2:W1:Y:S04]  /*7660*/  @P0 LDS.128 R56, [R78] ;  /* 0x000000004e380984 */ /* 0x0004680000000c00 */
[----:B------:R2:W1:Y:S04]  /*7670*/  @P0 LDS.128 R52, [R77+0x10] ;  /* 0x000010004d340984 */ /* 0x0004680000000c00 */
[----:B------:R2:W1:Y:S04]  /*7680*/  @P0 LDS.128 R48, [R76+0x20] ;  /* 0x000020004c300984 */ /* 0x0004680000000c00 */
[----:B------:R2:W1:Y:S02]  /*7690*/  @P0 LDS.128 R44, [R73+0x30] ;  /* 0x00003000492c0984 */ /* 0x0004640000000c00 */
.L_x_117:
[----:B------:R-:W-:Y:S05]  /*76a0*/  BSYNC B1 ;  /* 0x0000000000017941 */ /* 0x000fea0003800000 */
.L_x_116:
[----:B-1----:R-:W-:Y:S04]  /*76b0*/  SHF.R.U32.HI R2, RZ, 0x15, R25 ;  /* 0x00000015ff027819 */ /* 0x002fe80000011619 */
[----:B------:R-:W-:Y:S01]  /*76c0*/  LOP3.LUT P0, RZ, R2, 0x3, R67, 0x48, !PT ;  /* 0x0000000302ff7812 */ /* 0x000fe20007804843 */
[----:B------:R-:W-:Y:S01]  /*76d0*/  @!UPT UIADD3 URZ, UPT, UPT, URZ, URZ, URZ ;  /* 0x000000fffffff290 */ /* 0x000fe2000fffe0ff */
[----:B---3--:R-:W-:Y:S11]  /*76e0*/  @P2 BRA `(.L_x_121) ;  /* 0x0000000000082947 */ /* 0x008ff60003800000 */
[----:B------:R-:W1:Y:S02]  /*76f0*/  SYNCS.PHASECHK.TRANS64.TRYWAIT P1, [R83+URZ+0xf0], R0 ;  /* 0x0000f000530075a7 */ /* 0x000e6400080211ff */
[----:B-1----:R-:W-:Y:S05]  /*7700*/  @!P1 BRA `(.L_x_122) ;  /* 0x0000005c00949947 */ /* 0x002fea0003800000 */
.L_x_121:
[----:B------:R-:W-:Y:S05]  /*7710*/  @!P0 BRA `(.L_x_123) ;  /* 0x0000000000408947 */ /* 0x000fea0003800000 */
[----:B------:R-:W3:Y:S01]  /*7720*/  LDCU.64 UR8, c[0x4][0x70] ;  /* 0x01000e00ff0877ac */ /* 0x000ee20008000a00 */
[----:B------:R-:W-:Y:S01]  /*7730*/  MOV R3, 0x0 ;  /* 0x0000000000037802 */ /* 0x000fe20000000f00 */
[----:B------:R-:W-:Y:S02]  /*7740*/  HFMA2 R12, -RZ, RZ, 0, 5.9604644775390625e-08 ;  /* 0x00000001ff0c7431 */ /* 0x000fe400000001ff */
[----:B------:R-:W-:Y:S02]  /*7750*/  IMAD.MOV.U32 R8, RZ, RZ, 0x192 ;  /* 0x00000192ff087424 */ /* 0x000fe400078e00ff */
[----:B------:R-:W-:Y:S01]  /*7760*/  IMAD.MOV.U32 R13, RZ, RZ, RZ ;  /* 0x000000ffff0d7224 */ /* 0x000fe200078e00ff */
[----:B------:R-:W5:Y:S01]  /*7770*/  LDCU.64 UR6, c[0x4][0x78] ;  /* 0x01000f00ff0677ac */ /* 0x000f620008000a00 */
[----:B------:R-:W1:Y:S01]  /*7780*/  LDC.64 R2, c[0x4][R3] ;  /* 0x0100000003027b82 */ /* 0x000e620000000a00 */
[----:B------:R-:W2:Y:S01]  /*7790*/  LDCU.64 UR4, c[0x4][0x10] ;  /* 0x01000200ff0477ac */ /* 0x000ea20008000a00 */
[----:B---3--:R-:W-:Y:S01]  /*77a0*/  MOV R5, UR9 ;  /* 0x0000000900057c02 */ /* 0x008fe20008000f00 */
[----:B------:R-:W-:Y:S01]  /*77b0*/  IMAD.U32 R4, RZ, RZ, UR8 ;  /* 0x00000008ff047e24 */ /* 0x000fe2000f8e00ff */
[----:B-----5:R-:W-:Y:S01]  /*77c0*/  MOV R7, UR7 ;  /* 0x0000000700077c02 */ /* 0x020fe20008000f00 */
[----:B------:R-:W-:Y:S01]  /*77d0*/  IMAD.U32 R6, RZ, RZ, UR6 ;  /* 0x00000006ff067e24 */ /* 0x000fe2000f8e00ff */
[----:B--2---:R-:W-:Y:S01]  /*77e0*/  MOV R11, UR5 ;  /* 0x00000005000b7c02 */ /* 0x004fe20008000f00 */
[----:B------:R-:W-:Y:S02]  /*77f0*/  IMAD.U32 R10, RZ, RZ, UR4 ;  /* 0x00000004ff0a7e24 */ /* 0x000fe4000f8e00ff */
[----:B------:R-:W-:Y:S07]  /*7800*/  LEPC R20, `(.L_x_123) ;  /* 0x000000001014794e */ /* 0x000fee0000000000 */
[----:B-1--4-:R-:W-:Y:S05]  /*7810*/  CALL.ABS.NOINC R2 ;  /* 0x0000000002007343 */ /* 0x012fea0003c00000 */
.L_x_123:
[----:B------:R-:W-:Y:S01]  /*7820*/  LOP3.LUT R20, R56, 0xffffe000, RZ, 0xc0, !PT ;  /* 0xffffe00038147812 */ /* 0x000fe200078ec0ff */
[----:B------:R-:W-:Y:S05]  /*7830*/  WARPSYNC.ALL ;  /* 0x0000000000007948 */ /* 0x000fea0003800000 */
[----:B------:R-:W-:Y:S01]  /*7840*/  R2UR UR4, R25 ;  /* 0x00000000190472ca */ /* 0x000fe200000e0000 */
[----:B------:R-:W-:Y:S01]  /*7850*/  BSSY.RECONVERGENT B0, `(.L_x_124) ;  /* 0x000005c000007945 */ /* 0x000fe20003800200 */
[----:B------:R-:W-:Y:S02]  /*7860*/  LOP3.LUT R21, R57, 0xffffe000, RZ, 0xc0, !PT ;  /* 0xffffe00039157812 */ /* 0x000fe400078ec0ff */
[----:B------:R-:W-:Y:S02]  /*7870*/  LOP3.LUT R26, R58, 0xffffe000, RZ, 0xc0, !PT ;  /* 0xffffe0003a1a7812 */ /* 0x000fe400078ec0ff */
[----:B------:R-:W-:Y:S02]  /*7880*/  LOP3.LUT R33, R52, 0xffffe000, RZ, 0xc0, !PT ;  /* 0xffffe00034217812 */ /* 0x000fe400078ec0ff */
[----:B------:R-:W-:Y:S05]  /*7890*/  ISETP.NE.AND P0, PT, R80, RZ, PT ;  /* 0x000000ff5000720c */ /* 0x000fea0003f05270 */
[----:B------:R-:W1:Y:S02]  /*78a0*/  LDTM.x16 R4, tmem[UR4] ;  /* 0x00000004000479ee */ /* 0x000e640008240000 */
[C---:B-1--4-:R-:W-:Y:S01]  /*78b0*/  FMUL R0, R24.reuse, R4 ;  /* 0x0000000418007220 */ /* 0x052fe20000400000 */
[C---:B------:R-:W-:Y:S01]  /*78c0*/  FMUL R2, R24.reuse, R5 ;  /* 0x0000000518027220 */ /* 0x040fe20000400000 */
[C---:B------:R-:W-:Y:S01]  /*78d0*/  FMUL R3, R24.reuse, R6 ;  /* 0x0000000618037220 */ /* 0x040fe20000400000 */
[----:B------:R-:W-:Y:S01]  /*78e0*/  FMUL R7, R24, R7 ;  /* 0x0000000718077220 */ /* 0x000fe20000400000 */
[----:B------:R-:W-:Y:S01]  /*78f0*/  FFMA R28, R27, R20, R0 ;  /* 0x000000141b1c7223 */ /* 0x000fe20000000000 */
[----:B------:R-:W-:Y:S01]  /*7900*/  LOP3.LUT R20, R59, 0xffffe000, RZ, 0xc0, !PT ;  /* 0xffffe0003b147812 */ /* 0x000fe200078ec0ff */
[C---:B------:R-:W-:Y:S01]  /*7910*/  FFMA R29, R27.reuse, R21, R2 ;  /* 0x000000151b1d7223 */ /* 0x040fe20000000002 */
[----:B------:R-:W-:Y:S01]  /*7920*/  LOP3.LUT R21, R54, 0xffffe000, RZ, 0xc0, !PT ;  /* 0xffffe00036157812 */ /* 0x000fe200078ec0ff */
[----:B------:R-:W-:Y:S01]  /*7930*/  FFMA R30, R27, R26, R3 ;  /* 0x0000001a1b1e7223 */ /* 0x000fe20000000003 */
[----:B------:R-:W-:Y:S01]  /*7940*/  LOP3.LUT R26, R53, 0xffffe000, RZ, 0xc0, !PT ;  /* 0xffffe000351a7812 */ /* 0x000fe200078ec0ff */
[----:B------:R-:W-:Y:S01]  /*7950*/  FFMA R31, R27, R20, R7 ;  /* 0x000000141b1f7223 */ /* 0x000fe20000000007 */
[----:B------:R-:W-:Y:S01]  /*7960*/  LOP3.LUT R20, R55, 0xffffe000, RZ, 0xc0, !PT ;  /* 0xffffe00037147812 */ /* 0x000fe200078ec0ff */
[C---:B------:R-:W-:Y:S01]  /*7970*/  FMUL R4, R24.reuse, R8 ;  /* 0x0000000818047220 */ /* 0x040fe20000400000 */
[----:B------:R-:W-:Y:S01]  /*7980*/  F2FP.TF32.F32.PACK_B R28, R28 ;  /* 0x0000001cff1c723e */ /* 0x000fe200024050ff */
[C---:B------:R-:W-:Y:S01]  /*7990*/  FMUL R5, R24.reuse, R9 ;  /* 0x0000000918057220 */ /* 0x040fe20000400000 */
[----:B------:R-:W-:Y:S01]  /*79a0*/  F2FP.TF32.F32.PACK_B R29, R29 ;  /* 0x0000001dff1d723e */ /* 0x000fe200024050ff */
[C---:B------:R-:W-:Y:S01]  /*79b0*/  FMUL R6, R24.reuse, R10 ;  /* 0x0000000a18067220 */ /* 0x040fe20000400000 */
[----:B------:R-:W-:Y:S01]  /*79c0*/  FMUL R11, R24, R11 ;  /* 0x0000000b180b7220 */ /* 0x000fe20000400000 */
[----:B------:R-:W-:Y:S01]  /*79d0*/  F2FP.TF32.F32.PACK_B R30, R30 ;  /* 0x0000001eff1e723e */ /* 0x000fe200024050ff */
[C---:B------:R-:W-:Y:S01]  /*79e0*/  FFMA R4, R27.reuse, R33, R4 ;  /* 0x000000211b047223 */ /* 0x040fe20000000004 */
[----:B------:R-:W-:Y:S01]  /*79f0*/  F2FP.TF32.F32.PACK_B R31, R31 ;  /* 0x0000001fff1f723e */ /* 0x000fe200024050ff */
[C---:B------:R-:W-:Y:S01]  /*7a00*/  FFMA R5, R27.reuse, R26, R5 ;  /* 0x0000001a1b057223 */ /* 0x040fe20000000005 */
[C---:B------:R-:W-:Y:S01]  /*7a10*/  FFMA R6, R27.reuse, R21, R6 ;  /* 0x000000151b067223 */ /* 0x040fe20000000006 */
[----:B------:R-:W-:Y:S01]  /*7a20*/  FFMA R7, R27, R20, R11 ;  /* 0x000000141b077223 */ /* 0x000fe2000000000b */
[----:B------:R-:W-:Y:S01]  /*7a30*/  LOP3.LUT R33, R48, 0xffffe000, RZ, 0xc0, !PT ;  /* 0xffffe00030217812 */ /* 0x000fe200078ec0ff */
[----:B------:R1:W-:Y:S01]  /*7a40*/  STS.128 [R78], R28 ;  /* 0x0000001c4e007388 */ /* 0x0003e20000000c00 */
[----:B------:R-:W-:Y:S01]  /*7a50*/  LOP3.LUT R26, R49, 0xffffe000, RZ, 0xc0, !PT ;  /* 0xffffe000311a7812 */ /* 0x000fe200078ec0ff */
[C---:B------:R-:W-:Y:S01]  /*7a60*/  FMUL R8, R24.reuse, R12 ;  /* 0x0000000c18087220 */ /* 0x040fe20000400000 */
[----:B------:R-:W-:Y:S01]  /*7a70*/  FMUL R9, R24, R13 ;  /* 0x0000000d18097220 */ /* 0x000fe20000400000 */
[----:B------:R-:W-:Y:S01]  /*7a80*/  LOP3.LUT R21, R50, 0xffffe000, RZ, 0xc0, !PT ;  /* 0xffffe00032157812 */ /* 0x000fe200078ec0ff */
[C---:B------:R-:W-:Y:S01]  /*7a90*/  FMUL R10, R24.reuse, R14 ;  /* 0x0000000e180a7220 */ /* 0x040fe20000400000 */
[----:B------:R-:W-:Y:S01]  /*7aa0*/  LOP3.LUT R20, R51, 0xffffe000, RZ, 0xc0, !PT ;  /* 0xffffe00033147812 */ /* 0x000fe200078ec0ff */
[----:B------:R-:W-:Y:S01]  /*7ab0*/  FMUL R15, R24, R15 ;  /* 0x0000000f180f7220 */ /* 0x000fe20000400000 */
[----:B------:R-:W-:Y:S01]  /*7ac0*/  F2FP.TF32.F32.PACK_B R4, R4 ;  /* 0x00000004ff04723e */ /* 0x000fe200024050ff */
[C---:B------:R-:W-:Y:S01]  /*7ad0*/  FFMA R8, R27.reuse, R33, R8 ;  /* 0x000000211b087223 */ /* 0x040fe20000000008 */
[----:B------:R-:W-:Y:S01]  /*7ae0*/  F2FP.TF32.F32.PACK_B R5, R5 ;  /* 0x00000005ff05723e */ /* 0x000fe200024050ff */
[C---:B------:R-:W-:Y:S01]  /*7af0*/  FFMA R9, R27.reuse, R26, R9 ;  /* 0x0000001a1b097223 */ /* 0x040fe20000000009 */
[----:B------:R-:W-:Y:S01]  /*7b00*/  F2FP.TF32.F32.PACK_B R6, R6 ;  /* 0x00000006ff06723e */ /* 0x000fe200024050ff */
[C---:B------:R-:W-:Y:S01]  /*7b10*/  FFMA R10, R27.reuse, R21, R10 ;  /* 0x000000151b0a7223 */ /* 0x040fe2000000000a */
[----:B------:R-:W-:Y:S01]  /*7b20*/  F2FP.TF32.F32.PACK_B R7, R7 ;  /* 0x00000007ff07723e */ /* 0x000fe200024050ff */
[----:B------:R-:W-:Y:S01]  /*7b30*/  FFMA R11, R27, R20, R15 ;  /* 0x000000141b0b7223 */ /* 0x000fe2000000000f */
[----:B------:R-:W-:Y:S01]  /*7b40*/  LOP3.LUT R33, R44, 0xffffe000, RZ, 0xc0, !PT ;  /* 0xffffe0002c217812 */ /* 0x000fe200078ec0ff */
[C---:B------:R-:W-:Y:S01]  /*7b50*/  FMUL R12, R24.reuse, R16 ;  /* 0x00000010180c7220 */ /* 0x040fe20000400000 */
[----:B------:R-:W-:Y:S01]  /*7b60*/  LOP3.LUT R26, R45, 0xffffe000, RZ, 0xc0, !PT ;  /* 0xffffe0002d1a7812 */ /* 0x000fe200078ec0ff */
[----:B------:R1:W-:Y:S01]  /*7b70*/  STS.128 [R77+0x10], R4 ;  /* 0x000010044d007388 */ /* 0x0003e20000000c00 */
        /* <DEDUP_REMOVED lines=13> */
[----:B------:R-:W-:Y:S02]  /*7c50*/  F2FP.TF32.F32.PACK_B R12, R12 ;  /* 0x0000000cff0c723e */ /* 0x000fe400024050ff */
[----:B------:R-:W-:Y:S01]  /*7c60*/  F2FP.TF32.F32.PACK_B R13, R13 ;  /* 0x0000000dff0d723e */ /* 0x000fe200024050ff */
[----:B------:R1:W-:Y:S01]  /*7c70*/  STS.128 [R76+0x20], R8 ;  /* 0x000020084c007388 */ /* 0x0003e20000000c00 */
[----:B------:R-:W-:Y:S02]  /*7c80*/  F2FP.TF32.F32.PACK_B R14, R14 ;  /* 0x0000000eff0e723e */ /* 0x000fe400024050ff */
[----:B------:R-:W-:Y:S05]  /*7c90*/  F2FP.TF32.F32.PACK_B R15, R15 ;  /* 0x0000000fff0f723e */ /* 0x000fea00024050ff */
[----:B------:R1:W-:Y:S01]  /*7ca0*/  STS.128 [R73+0x30], R12 ;  /* 0x0000300c49007388 */ /* 0x0003e20000000c00 */
[----:B------:R-:W-:Y:S01]  /*7cb0*/  @!PT LDS RZ, [RZ] ;  /* 0x00000000fffff984 */ /* 0x000fe20000000800 */
[----:B------:R-:W-:Y:S01]  /*7cc0*/  @!PT LDS RZ, [RZ] ;  /* 0x00000000fffff984 */ /* 0x000fe20000000800 */
[----:B------:R-:W-:Y:S01]  /*7cd0*/  @!PT LDS RZ, [RZ] ;  /* 0x00000000fffff984 */ /* 0x000fe20000000800 */
[----:B------:R-:W-:Y:S01]  /*7ce0*/  @!PT LDS RZ, [RZ] ;  /* 0x00000000fffff984 */ /* 0x000fe20000000800 */
[----:B------:R3:W-:Y:S07]  /*7cf0*/  MEMBAR.ALL.CTA ;  /* 0x0000000000007992 */ /* 0x0007ee0000008000 */
[----:B---3--:R-:W3:Y:S02]  /*7d00*/  FENCE.VIEW.ASYNC.S ;  /* 0x00000000000073c6 */ /* 0x008ee40000000000 */
[----:B---3--:R-:W-:Y:S06]  /*7d10*/  BAR.SYNC.DEFER_BLOCKING 0x1, 0x80 ;  /* 0x0042000000007b1d */ /* 0x008fec0000010000 */
[----:B------:R-:W-:Y:S05]  /*7d20*/  @P0 BRA `(.L_x_125) ;  /* 0x0000000000380947 */ /* 0x000fea0003800000 */
[----:B------:R-:W-:Y:S01]  /*7d30*/  UIADD3 UR4, UPT, UPT, UR43, 0x200, URZ ;  /* 0x000002002b047890 */ /* 0x000fe2000fffe0ff */
[----:B------:R-:W-:Y:S01]  /*7d40*/  UMOV UR51, UR36 ;  /* 0x0000002400337c82 */ /* 0x000fe20008000000 */
[----:B------:R-:W-:Y:S02]  /*7d50*/  UIADD3 UR9, UPT, UPT, UR49, 0x80, URZ ;  /* 0x0000008031097890 */ /* 0x000fe4000fffe0ff */
[----:B------:R-:W-:Y:S02]  /*7d60*/  UIADD3 UR8, UPT, UPT, UR43, 0x1200, URZ ;  /* 0x000012002b087890 */ /* 0x000fe4000fffe0ff */
[----:B------:R-:W-:Y:S01]  /*7d70*/  MOV R70, UR4 ;  /* 0x0000000400467c02 */ /* 0x000fe20008000f00 */
[----:B------:R-:W-:Y:S01]  /*7d80*/  UIADD3 UR4, UP0, UPT, UR54, 0x680, URZ ;  /* 0x0000068036047890 */ /* 0x000fe2000ff1e0ff */
[----:B------:R-:W-:Y:S02]  /*7d90*/  UMOV UR10, UR50 ;  /* 0x00000032000a7c82 */ /* 0x000fe40008000000 */
[----:B------:R-:W-:Y:S01]  /*7da0*/  R2UR UR48, R70 ;  /* 0x00000000463072ca */ /* 0x000fe200000e0000 */
[----:B------:R-:W-:Y:S01]  /*7db0*/  UIADD3.X UR5, UPT, UPT, URZ, UR55, URZ, UP0, !UPT ;  /* 0x00000037ff057290 */ /* 0x000fe200087fe4ff */
[----:B------:R-:W-:Y:S11]  /*7dc0*/  UMOV UR11, UR36 ;  /* 0x00000024000b7c82 */ /* 0x000ff60008000000 */
[----:B------:R3:W-:Y:S01]  /*7dd0*/  UTMASTG.3D [UR48], [UR4] ;  /* 0x00000030040073b5 */ /* 0x0007e20008010000 */
[----:B------:R3:W-:Y:S01]  /*7de0*/  UTMASTG.3D [UR8], [UR4] ;  /* 0x00000008040073b5 */ /* 0x0007e20008010000 */
[----:B------:R0:W-:Y:S01]  /*7df0*/  UTMACMDFLUSH ;  /* 0x00000000000079b7 */ /* 0x0001e20000000000 */
[----:B---3--:R-:W-:Y:S04]  /*7e00*/  DEPBAR.LE SB0, 0x1 ;  /* 0x000080400000791a */ /* 0x008fe80000000000 */
.L_x_125:
[----:B------:R-:W-:Y:S05]  /*7e10*/  BSYNC.RECONVERGENT B0 ;  /* 0x0000000000007941 */ /* 0x000fea0003800200 */
.L_x_124:
[----:B------:R-:W-:Y:S01]  /*7e20*/  BAR.SYNC.DEFER_BLOCKING 0x1, 0x80 ;  /* 0x0042000000007b1d */ /* 0x000fe20000010000 */
[----:B------:R-:W-:Y:S01]  /*7e30*/  ISETP.NE.AND P1, PT, R82, RZ, PT ;  /* 0x000000ff5200720c */ /* 0x000fe20003f25270 */
[----:B------:R-:W-:Y:S01]  /*7e40*/  UISETP.NE.AND UP0, UPT, UR52, URZ, UPT ;  /* 0x000000ff3400728c */ /* 0x000fe2000bf05270 */
[----:B------:R-:W-:Y:S11]  /*7e50*/  LEA R3, R84, UR43, 0x3 ;  /* 0x0000002b54037c11 */ /* 0x000ff6000f8e18ff */
[----:B-1----:R-:W-:Y:S01]  /*7e60*/  @P1 SHF.L.U32 R4, RZ, 0x1f, RZ ;  /* 0x0000001fff041819 */ /* 0x002fe200000006ff */
[----:B------:R-:W-:Y:S06]  /*7e70*/  BRA.U !UP0, `(.L_x_126) ;  /* 0x0000000108247547 */ /* 0x000fec000b800000 */
[----:B------:R-:W1:Y:S01]  /*7e80*/  S2R R0, SR_CgaCtaId ;  /* 0x0000000000007919 */ /* 0x000e620000008800 */
[----:B------:R-:W-:Y:S01]  /*7e90*/  IMAD.U32 R2, RZ, RZ, UR47 ;  /* 0x0000002fff027e24 */ /* 0x000fe2000f8e00ff */
[----:B------:R-:W-:Y:S04]  /*7ea0*/  UIADD3 UR4, UPT, UPT, UR47, 0x1, URZ ;  /* 0x000000012f047890 */ /* 0x000fe8000fffe0ff */
[----:B------:R-:W-:Y:S01]  /*7eb0*/  @P1 LEA R2, R2, UR43, 0x3 ;  /* 0x0000002b02021c11 */ /* 0x000fe2000f8e18ff */
[----:B------:R-:W-:Y:S04]  /*7ec0*/  UISETP.NE.AND UP0, UPT, UR4, 0x4, UPT ;  /* 0x000000040400788c */ /* 0x000fe8000bf05270 */
[----:B------:R-:W-:Y:S01]  /*7ed0*/  @P1 VIADD R5, R2, 0xa0 ;  /* 0x000000a002051836 */ /* 0x000fe20000000000 */
[----:B------:R-:W-:Y:S04]  /*7ee0*/  USEL UR47, UR4, URZ, UP0 ;  /* 0x000000ff042f7287 */ /* 0x000fe80008000000 */
[----:B-1----:R-:W-:Y:S04]  /*7ef0*/  @P1 PRMT R0, R0, 0x654, R5 ;  /* 0x0000065400001816 */ /* 0x002fe80000000005 */
[----:B------:R1:W-:Y:S04]  /*7f00*/  @P1 SYNCS.ARRIVE.TRANS64.RED.A1T0 RZ, [R0+URZ], RZ ;  /* 0x000000ff00ff19a7 */ /* 0x0003e800081004ff */
.L_x_126:
[----:B------:R-:W3:Y:S01]  /*7f10*/  @P1 SYNCS.PHASECHK.TRANS64.TRYWAIT P0, [R3+URZ+0x80], R4 ;  /* 0x00008004030015a7 */ /* 0x000ee200080011ff */
[----:B------:R-:W-:Y:S01]  /*7f20*/  BSSY B1, `(.L_x_127) ;  /* 0x0000016000017945 */ /* 0x000fe20003800000 */
[----:B---3--:R-:W-:Y:S03]  /*7f30*/  @P1 SEL R85, RZ, 0x1, !P0 ;  /* 0x00000001ff551807 */ /* 0x008fe60004000000 */
[----:B------:R-:W-:Y:S05]  /*7f40*/  @!P1 BRA `(.L_x_128) ;  /* 0x00000000004c9947 */ /* 0x000fea0003800000 */
[----:B------:R-:W-:Y:S01]  /*7f50*/  ISETP.NE.AND P0, PT, R85, RZ, PT ;  /* 0x000000ff5500720c */ /* 0x000fe20003f05270 */
[----:B------:R-:W-:Y:S01]  /*7f60*/  BSSY B0, `(.L_x_129) ;  /* 0x000000b000007945 */ /* 0x000fe20003800000 */
[----:B------:R-:W-:Y:S11]  /*7f70*/  ISETP.NE.AND P1, PT, R86, RZ, PT ;  /* 0x000000ff5600720c */ /* 0x000ff60003f25270 */
[----:B------:R-:W-:Y:S02]  /*7f80*/  @!UPT UIADD3 URZ, UPT, UPT, URZ, URZ, URZ ;  /* 0x000000fffffff290 */ /* 0x000fe4000fffe0ff */
[C---:B------:R-:W-:Y:S01]  /*7f90*/  @P1 IMAD R6, R84.reuse, 0x2000, R78 ;  /* 0x0000200054061824 */ /* 0x040fe200078e024e */
[C---:B------:R-:W-:Y:S01]  /*7fa0*/  @P1 LEA R4, R84.reuse, R76, 0xd ;  /* 0x0000004c54041211 */ /* 0x040fe200078e68ff */
[C---:B------:R-:W-:Y:S02]  /*7fb0*/  @P1 IMAD R5, R84.reuse, 0x2000, R77 ;  /* 0x0000200054051824 */ /* 0x040fe400078e024d */
[----:B------:R-:W-:Y:S01]  /*7fc0*/  @P1 IMAD R2, R84, 0x2000, R73 ;  /* 0x0000200054021824 */ /* 0x000fe200078e0249 */
[----:B------:R-:W-:Y:S06]  /*7fd0*/  @P0 BRA `(.L_x_130) ;  /* 0x00000000000c0947 */ /* 0x000fec0003800000 */
[----:B-1----:R-:W-:Y:S04]  /*7fe0*/  SHF.L.U32 R0, RZ, 0x1f, RZ ;  /* 0x0000001fff007819 */ /* 0x002fe800000006ff */
[----:B------:R-:W1:Y:S02]  /*7ff0*/  SYNCS.PHASECHK.TRANS64.TRYWAIT P0, [R3+URZ+0x80], R0 ;  /* 0x00008000030075a7 */ /* 0x000e6400080011ff */
[----:B-1----:R-:W-:Y:S05]  /*8000*/  @!P0 BRA `(.L_x_131) ;  /* 0x0000005400688947 */ /* 0x002fea0003800000 */
.L_x_130:
[----:B------:R-:W-:Y:S05]  /*8010*/  BSYNC B0 ;  /* 0x0000000000007941 */ /* 0x000fea0003800000 */
.L_x_129:
[----:B------:R-:W-:Y:S02]  /*8020*/  ISETP.NE.AND P0, PT, R86, RZ, PT ;  /* 0x000000ff5600720c */ /* 0x000fe40003f05270 */
[----:B------:R-:W-:Y:S11]  /*8030*/  IADD3 R84, PT, PT, R84, 0x1, RZ ;  /* 0x0000000154547810 */ /* 0x000ff60007ffe0ff */
[----:B------:R3:W4:Y:S04]  /*8040*/  @P0 LDS.128 R56, [R6] ;  /* 0x0000000006380984 */ /* 0x0007280000000c00 */
[----:B------:R3:W1:Y:S04]  /*8050*/  @P0 LDS.128 R52, [R5+0x10] ;  /* 0x0000100005340984 */ /* 0x0006680000000c00 */
[----:B------:R3:W1:Y:S04]  /*8060*/  @P0 LDS.128 R48, [R4+0x20] ;  /* 0x0000200004300984 */ /* 0x0006680000000c00 */
[----:B------:R3:W1:Y:S02]  /*8070*/  @P0 LDS.128 R44, [R2+0x30] ;  /* 0x00003000022c0984 */ /* 0x0006640000000c00 */
.L_x_128:
[----:B------:R-:W-:Y:S05]  /*8080*/  BSYNC B1 ;  /* 0x0000000000017941 */ /* 0x000fea0003800000 */
.L_x_127:
[----:B-1----:R-:W-:Y:S05]  /*8090*/  VIADD R0, R25, 0x10 ;  /* 0x0000001019007836 */ /* 0x002fea0000000000 */
[----:B------:R-:W-:Y:S04]  /*80a0*/  SHF.R.U32.HI R0, RZ, 0x15, R0 ;  /* 0x00000015ff007819 */ /* 0x000fe80000011600 */
[----:B------:R-:W-:Y:S11]  /*80b0*/  LOP3.LUT P0, RZ, R0, 0x3, R67, 0x48, !PT ;  /* 0x0000000300ff7812 */ /* 0x000ff60007804843 */
[----:B------:R-:W-:Y:S02]  /*80c0*/  @!UPT UIADD3 URZ, UPT, UPT, URZ, URZ, URZ ;  /* 0x000000fffffff290 */ /* 0x000fe4000fffe0ff */
[----:B------:R-:W-:Y:S05]  /*80d0*/  @!P0 BRA `(.L_x_132) ;  /* 0x0000000000408947 */ /* 0x000fea0003800000 */
[----:B------:R-:W1:Y:S01]  /*80e0*/  LDCU.64 UR8, c[0x4][0x70] ;  /* 0x01000e00ff0877ac */ /* 0x000e620008000a00 */
[----:B------:R-:W-:Y:S01]  /*80f0*/  MOV R3, 0x0 ;  /* 0x0000000000037802 */ /* 0x000fe20000000f00 */
[----:B------:R-:W-:Y:S02]  /*8100*/  HFMA2 R12, -RZ, RZ, 0, 5.9604644775390625e-08 ;  /* 0x00000001ff0c7431 */ /* 0x000fe400000001ff */
[----:B------:R-:W-:Y:S02]  /*8110*/  IMAD.MOV.U32 R8, RZ, RZ, 0x192 ;  /* 0x00000192ff087424 */ /* 0x000fe400078e00ff */
[----:B------:R-:W-:Y:S01]  /*8120*/  IMAD.MOV.U32 R13, RZ, RZ, RZ ;  /* 0x000000ffff0d7224 */ /* 0x000fe200078e00ff */
[----:B------:R-:W5:Y:S01]  /*8130*/  LDCU.64 UR6, c[0x4][0x78] ;  /* 0x01000f00ff0677ac */ /* 0x000f620008000a00 */
[----:B---3--:R-:W3:Y:S01]  /*8140*/  LDC.64 R2, c[0x4][R3] ;  /* 0x0100000003027b82 */ /* 0x008ee20000000a00 */
[----:B------:R-:W2:Y:S01]  /*8150*/  LDCU.64 UR4, c[0x4][0x10] ;  /* 0x01000200ff0477ac */ /* 0x000ea20008000a00 */
[----:B-1----:R-:W-:Y:S01]  /*8160*/  MOV R5, UR9 ;  /* 0x0000000900057c02 */ /* 0x002fe20008000f00 */
[----:B------:R-:W-:Y:S01]  /*8170*/  IMAD.U32 R4, RZ, RZ, UR8 ;  /* 0x00000008ff047e24 */ /* 0x000fe2000f8e00ff */
[----:B-----5:R-:W-:Y:S01]  /*8180*/  MOV R7, UR7 ;  /* 0x0000000700077c02 */ /* 0x020fe20008000f00 */
[----:B------:R-:W-:Y:S01]  /*8190*/  IMAD.U32 R6, RZ, RZ, UR6 ;  /* 0x00000006ff067e24 */ /* 0x000fe2000f8e00ff */
[----:B--2---:R-:W-:Y:S01]  /*81a0*/  MOV R11, UR5 ;  /* 0x00000005000b7c02 */ /* 0x004fe20008000f00 */
[----:B------:R-:W-:Y:S02]  /*81b0*/  IMAD.U32 R10, RZ, RZ, UR4 ;  /* 0x00000004ff0a7e24 */ /* 0x000fe4000f8e00ff */
[----:B------:R-:W-:Y:S07]  /*81c0*/  LEPC R20, `(.L_x_132) ;  /* 0x000000001014794e */ /* 0x000fee0000000000 */
[----:B---34-:R-:W-:Y:S05]  /*81d0*/  CALL.ABS.NOINC R2 ;  /* 0x0000000002007343 */ /* 0x018fea0003c00000 */
.L_x_132:
[----:B----4-:R-:W-:Y:S01]  /*81e0*/  LOP3.LUT R20, R56, 0xffffe000, RZ, 0xc0, !PT ;  /* 0xffffe00038147812 */ /* 0x010fe200078ec0ff */
[----:B------:R-:W-:Y:S05]  /*81f0*/  WARPSYNC.ALL ;  /* 0x0000000000007948 */ /* 0x000fea0003800000 */
[----:B------:R-:W-:Y:S01]  /*8200*/  R2UR UR4, R25 ;  /* 0x00000000190472ca */ /* 0x000fe200000e0000 */
[----:B------:R-:W1:Y:S01]  /*8210*/  S2R R87, SR_CgaCtaId ;  /* 0x0000000000577919 */ /* 0x000e620000008800 */
[----:B------:R-:W-:Y:S01]  /*8220*/  LOP3.LUT R21, R57, 0xffffe000, RZ, 0xc0, !PT ;  /* 0xffffe00039157812 */ /* 0x000fe200078ec0ff */
[----:B------:R-:W-:Y:S01]  /*8230*/  IMAD.U32 R40, RZ, RZ, UR47 ;  /* 0x0000002fff287e24 */ /* 0x000fe2000f8e00ff */
[----:B------:R-:W-:Y:S01]  /*8240*/  LOP3.LUT R41, R58, 0xffffe000, RZ, 0xc0, !PT ;  /* 0xffffe0003a297812 */ /* 0x000fe200078ec0ff */
[----:B------:R-:W-:Y:S01]  /*8250*/  BSSY.RECONVERGENT B0, `(.L_x_133) ;  /* 0x0000060000007945 */ /* 0x000fe20003800200 */
[----:B------:R-:W-:Y:S02]  /*8260*/  LOP3.LUT R26, R48, 0xffffe000, RZ, 0xc0, !PT ;  /* 0xffffe000301a7812 */ /* 0x000fe400078ec0ff */
[----:B------:R-:W-:Y:S02]  /*8270*/  ISETP.NE.AND P6, PT, R82, RZ, PT ;  /* 0x000000ff5200720c */ /* 0x000fe40003fc5270 */
[----:B------:R-:W-:Y:S03]  /*8280*/  ISETP.NE.AND P0, PT, R80, RZ, PT ;  /* 0x000000ff5000720c */ /* 0x000fe60003f05270 */
[----:B---3--:R-:W3:Y:S08]  /*8290*/  LDTM.x16 R4, tmem[UR4+0x10] ;  /* 0x00001004000479ee */ /* 0x008ef00008240000 */
[----:B------:R-:W-:Y:S02]  /*82a0*/  @P6 LEA R40, R40, UR43, 0x3 ;  /* 0x0000002b28286c11 */ /* 0x000fe4000f8e18ff */
[----:B------:R-:W-:Y:S03]  /*82b0*/  @P6 SHF.L.U32 R89, RZ, 0x1f, RZ ;  /* 0x0000001fff596819 */ /* 0x000fe600000006ff */
[----:B------:R-:W-:Y:S01]  /*82c0*/  @P6 VIADD R88, R40, 0xa0 ;  /* 0x000000a028586836 */ /* 0x000fe20000000000 */
[----:B------:R-:W-:Y:S04]  /*82d0*/  LEA R40, R84, UR43, 0x3 ;  /* 0x0000002b54287c11 */ /* 0x000fe8000f8e18ff */
[----:B-1----:R-:W-:Y:S01]  /*82e0*/  @P6 PRMT R88, R87, 0x654, R88 ;  /* 0x0000065457586816 */ /* 0x002fe20000000058 */
[C---:B---3--:R-:W-:Y:S01]  /*82f0*/  FMUL R0, R24.reuse, R4 ;  /* 0x0000000418007220 */ /* 0x048fe20000400000 */
[C---:B------:R-:W-:Y:S01]  /*8300*/  FMUL R2, R24.reuse, R5 ;  /* 0x0000000518027220 */ /* 0x040fe20000400000 */
[C---:B------:R-:W-:Y:S01]  /*8310*/  FMUL R3, R24.reuse, R10 ;  /* 0x0000000a18037220 */ /* 0x040fe20000400000 */
[----:B------:R-:W-:Y:S01]  /*8320*/  FMUL R4, R24, R11 ;  /* 0x0000000b18047220 */ /* 0x000fe20000400000 */
[C---:B------:R-:W-:Y:S01]  /*8330*/  FFMA R28, R27.reuse, R20, R0 ;  /* 0x000000141b1c7223 */ /* 0x040fe20000000000 */
[----:B------:R-:W-:Y:S01]  /*8340*/  LOP3.LUT R20, R52, 0xffffe000, RZ, 0xc0, !PT ;  /* 0xffffe00034147812 */ /* 0x000fe200078ec0ff */
[----:B------:R-:W-:Y:S01]  /*8350*/  FFMA R29, R27, R21, R2 ;  /* 0x000000151b1d7223 */ /* 0x000fe20000000002 */
[----:B------:R-:W-:Y:S01]  /*8360*/  LOP3.LUT R21, R59, 0xffffe000, RZ, 0xc0, !PT ;  /* 0xffffe0003b157812 */ /* 0x000fe200078ec0ff */
[C---:B------:R-:W-:Y:S01]  /*8370*/  FMUL R0, R24.reuse, R6 ;  /* 0x0000000618007220 */ /* 0x040fe20000400000 */
[----:B------:R-:W-:Y:S01]  /*8380*/  F2FP.TF32.F32.PACK_B R28, R28 ;  /* 0x0000001cff1c723e */ /* 0x000fe200024050ff */
[C---:B------:R-:W-:Y:S01]  /*8390*/  FMUL R2, R24.reuse, R7 ;  /* 0x0000000718027220 */ /* 0x040fe20000400000 */
[----:B------:R-:W-:Y:S01]  /*83a0*/  F2FP.TF32.F32.PACK_B R29, R29 ;  /* 0x0000001dff1d723e */ /* 0x000fe200024050ff */
[----:B------:R-:W-:Y:S01]  /*83b0*/  FFMA R30, R27, R41, R0 ;  /* 0x000000291b1e7223 */ /* 0x000fe20000000000 */
[----:B------:R-:W-:Y:S01]  /*83c0*/  LOP3.LUT R41, R55, 0xffffe000, RZ, 0xc0, !PT ;  /* 0xffffe00037297812 */ /* 0x000fe200078ec0ff */
[----:B------:R-:W-:Y:S01]  /*83d0*/  FFMA R31, R27, R21, R2 ;  /* 0x000000151b1f7223 */ /* 0x000fe20000000002 */
[----:B------:R-:W-:Y:S01]  /*83e0*/  LOP3.LUT R21, R53, 0xffffe000, RZ, 0xc0, !PT ;  /* 0xffffe00035157812 */ /* 0x000fe200078ec0ff */
[C---:B------:R-:W-:Y:S01]  /*83f0*/  FMUL R0, R24.reuse, R8 ;  /* 0x0000000818007220 */ /* 0x040fe20000400000 */
[----:B------:R-:W-:Y:S01]  /*8400*/  F2FP.TF32.F32.PACK_B R30, R30 ;  /* 0x0000001eff1e723e */ /* 0x000fe200024050ff */
[----:B------:R-:W-:Y:S01]  /*8410*/  FMUL R2, R24, R9 ;  /* 0x0000000918027220 */ /* 0x000fe20000400000 */
[----:B------:R-:W-:Y:S01]  /*8420*/  F2FP.TF32.F32.PACK_B R31, R31 ;  /* 0x0000001fff1f723e */ /* 0x000fe200024050ff */
[C---:B------:R-:W-:Y:S01]  /*8430*/  FFMA R32, R27.reuse, R20, R0 ;  /* 0x000000141b207223 */ /* 0x040fe20000000000 */
[----:B------:R-:W-:Y:S01]  /*8440*/  LOP3.LUT R20, R54, 0xffffe000, RZ, 0xc0, !PT ;  /* 0xffffe00036147812 */ /* 0x000fe200078ec0ff */
[----:B------:R-:W-:Y:S01]  /*8450*/  FFMA R33, R27, R21, R2 ;  /* 0x000000151b217223 */ /* 0x000fe20000000002 */
[C---:B------:R-:W-:Y:S01]  /*8460*/  FMUL R5, R24.reuse, R12 ;  /* 0x0000000c18057220 */ /* 0x040fe20000400000 */
[----:B------:R1:W-:Y:S01]  /*8470*/  STS.128 [R78+0x2000], R28 ;  /* 0x0020001c4e007388 */ /* 0x0003e20000000c00 */
[----:B------:R-:W-:Y:S01]  /*8480*/  LOP3.LUT R21, R49, 0xffffe000, RZ, 0xc0, !PT ;  /* 0xffffe00031157812 */ /* 0x000fe200078ec0ff */
[C---:B------:R-:W-:Y:S01]  /*8490*/  FFMA R34, R27.reuse, R20, R3 ;  /* 0x000000141b227223 */ /* 0x040fe20000000003 */
[----:B------:R-:W-:Y:S01]  /*84a0*/  FFMA R35, R27, R41, R4 ;  /* 0x000000291b237223 */ /* 0x000fe20000000004 */
        /* <DEDUP_REMOVED lines=22> */
[----:B------:R-:W-:Y:S02]  /*8610*/  F2FP.TF32.F32.PACK_B R36, R36 ;  /* 0x00000024ff24723e */ /* 0x000fe400024050ff */
[----:B------:R-:W-:Y:S02]  /*8620*/  F2FP.TF32.F32.PACK_B R37, R37 ;  /* 0x00000025ff25723e */ /* 0x000fe400024050ff */
[----:B------:R-:W-:Y:S01]  /*8630*/  F2FP.TF32.F32.PACK_B R38, R38 ;  /* 0x00000026ff26723e */ /* 0x000fe200024050ff */
[C---:B-1----:R-:W-:Y:S01]  /*8640*/  FFMA R28, R27.reuse, R20, R9 ;  /* 0x000000141b1c7223 */ /* 0x042fe20000000009 */
[----:B------:R-:W-:Y:S01]  /*8650*/  F2FP.TF32.F32.PACK_B R39, R39 ;  /* 0x00000027ff27723e */ /* 0x000fe200024050ff */
[C---:B------:R-:W-:Y:S01]  /*8660*/  FFMA R29, R27.reuse, R21, R10 ;  /* 0x000000151b1d7223 */ /* 0x040fe2000000000a */
[C---:B------:R-:W-:Y:S01]  /*8670*/  FFMA R30, R27.reuse, R26, R11 ;  /* 0x0000001a1b1e7223 */ /* 0x040fe2000000000b */
[----:B------:R-:W-:Y:S01]  /*8680*/  FFMA R31, R27, R41, R12 ;  /* 0x000000291b1f7223 */ /* 0x000fe2000000000c */
[----:B------:R-:W-:Y:S01]  /*8690*/  F2FP.TF32.F32.PACK_B R28, R28 ;  /* 0x0000001cff1c723e */ /* 0x000fe200024050ff */
[----:B------:R3:W-:Y:S01]  /*86a0*/  STS.128 [R76+0x2020], R36 ;  /* 0x002020244c007388 */ /* 0x0007e20000000c00 */
[----:B------:R-:W-:Y:S02]  /*86b0*/  F2FP.TF32.F32.PACK_B R29, R29 ;  /* 0x0000001dff1d723e */ /* 0x000fe400024050ff */
        /* <DEDUP_REMOVED lines=8> */
[----:B-1----:R-:W1:Y:S02]  /*8740*/  FENCE.VIEW.ASYNC.S ;  /* 0x00000000000073c6 */ /* 0x002e640000000000 */
[----:B-1----:R-:W-:Y:S06]  /*8750*/  BAR.SYNC.DEFER_BLOCKING 0x1, 0x80 ;  /* 0x0042000000007b1d */ /* 0x002fec0000010000 */
[----:B------:R-:W-:Y:S05]  /*8760*/  @P0 BRA `(.L_x_134) ;  /* 0x0000000000380947 */ /* 0x000fea0003800000 */
[----:B------:R-:W-:Y:S02]  /*8770*/  UIADD3 UR4, UP0, UPT, UR54, 0x680, URZ ;  /* 0x0000068036047890 */ /* 0x000fe4000ff1e0ff */
[----:B------:R-:W-:Y:S02]  /*8780*/  UIADD3 UR13, UPT, UPT, UR49, 0x10, URZ ;  /* 0x00000010310d7890 */ /* 0x000fe4000fffe0ff */
[----:B------:R-:W-:Y:S02]  /*8790*/  UIADD3 UR12, UPT, UPT, UR43, 0x2200, URZ ;  /* 0x000022002b0c7890 */ /* 0x000fe4000fffe0ff */
[----:B------:R-:W-:Y:S01]  /*87a0*/  UIADD3.X UR5, UPT, UPT, URZ, UR55, URZ, UP0, !UPT ;  /* 0x00000037ff057290 */ /* 0x000fe200087fe4ff */
[----:B------:R-:W-:Y:S01]  /*87b0*/  UMOV UR14, UR50 ;  /* 0x00000032000e7c82 */ /* 0x000fe20008000000 */
[----:B------:R-:W-:Y:S01]  /*87c0*/  UMOV UR15, UR36 ;  /* 0x00000024000f7c82 */ /* 0x000fe20008000000 */
[----:B------:R-:W-:Y:S02]  /*87d0*/  UIADD3 UR9, UPT, UPT, UR49, 0x90, URZ ;  /* 0x0000009031097890 */ /* 0x000fe4000fffe0ff */
[----:B------:R-:W-:Y:S01]  /*87e0*/  UIADD3 UR8, UPT, UPT, UR43, 0x3200, URZ ;  /* 0x000032002b087890 */ /* 0x000fe2000fffe0ff */
[----:B------:R-:W-:Y:S03]  /*87f0*/  UMOV UR10, UR50 ;  /* 0x00000032000a7c82 */ /* 0x000fe60008000000 */
[----:B------:R1:W-:Y:S01]  /*8800*/  UTMASTG.3D [UR12], [UR4] ;  /* 0x0000000c040073b5 */ /* 0x0003e20008010000 */
[----:B------:R-:W-:Y:S04]  /*8810*/  UMOV UR11, UR36 ;  /* 0x00000024000b7c82 */ /* 0x000fe80008000000 */
[----:B------:R1:W-:Y:S01]  /*8820*/  UTMASTG.3D [UR8], [UR4] ;  /* 0x00000008040073b5 */ /* 0x0003e20008010000 */
[----:B------:R0:W-:Y:S01]  /*8830*/  UTMACMDFLUSH ;  /* 0x00000000000079b7 */ /* 0x0001e20000000000 */
[----:B-1----:R-:W-:Y:S04]  /*8840*/  DEPBAR.LE SB0, 0x1 ;  /* 0x000080400000791a */ /* 0x002fe80000000000 */
.L_x_134:
[----:B------:R-:W-:Y:S05]  /*8850*/  BSYNC.RECONVERGENT B0 ;  /* 0x0000000000007941 */ /* 0x000fea0003800200 */
.L_x_133:
[----:B------:R-:W-:Y:S01]  /*8860*/  BAR.SYNC.DEFER_BLOCKING 0x1, 0x80 ;  /* 0x0042000000007b1d */ /* 0x000fe20000010000 */
[----:B------:R-:W-:Y:S04]  /*8870*/  UIADD3 UR4, UPT, UPT, UR47, 0x1, URZ ;  /* 0x000000012f047890 */ /* 0x000fe8000fffe0ff */
[----:B------:R-:W-:Y:S04]  /*8880*/  UISETP.NE.AND UP0, UPT, UR4, 0x4, UPT ;  /* 0x000000040400788c */ /* 0x000fe8000bf05270 */
[----:B------:R-:W-:Y:S01]  /*8890*/  USEL UR46, UR4, URZ, UP0 ;  /* 0x000000ff042e7287 */ /* 0x000fe20008000000 */
[----:B------:R1:W-:Y:S01]  /*88a0*/  @P6 SYNCS.ARRIVE.TRANS64.RED.A1T0 RZ, [R88+URZ], RZ ;  /* 0x000000ff58ff69a7 */ /* 0x0003e200081004ff */
[----:B------:R-:W-:Y:S01]  /*88b0*/  BSSY B1, `(.L_x_135) ;  /* 0x0000017000017945 */ /* 0x000fe20003800000 */
[----:B------:R-:W4:Y:S02]  /*88c0*/  @P6 SYNCS.PHASECHK.TRANS64.TRYWAIT P0, [R40+URZ+0x80], R89 ;  /* 0x00008059280065a7 */ /* 0x000f2400080011ff */
[----:B----4-:R-:W-:Y:S01]  /*88d0*/  @P6 SEL R85, RZ, 0x1, !P0 ;  /* 0x00000001ff556807 */ /* 0x010fe20004000000 */
[----:B-1----:R-:W-:Y:S06]  /*88e0*/  @!P6 BRA `(.L_x_136) ;  /* 0x00000000004ce947 */ /* 0x002fec0003800000 */
        /* <DEDUP_REMOVED lines=9> */
[----:B------:R-:W-:Y:S04]  /*8980*/  SHF.L.U32 R5, RZ, 0x1f, RZ ;  /* 0x0000001fff057819 */ /* 0x000fe800000006ff */
[----:B------:R-:W1:Y:S02]  /*8990*/  SYNCS.PHASECHK.TRANS64.TRYWAIT P0, [R40+URZ+0x80], R5 ;  /* 0x00008005280075a7 */ /* 0x000e6400080011ff */
[----:B-1----:R-:W-:Y:S05]  /*89a0*/  @!P0 BRA `(.L_x_139) ;  /* 0x0000004c00148947 */ /* 0x002fea0003800000 */
.L_x_138:
[----:B------:R-:W-:Y:S05]  /*89b0*/  BSYNC B0 ;  /* 0x0000000000007941 */ /* 0x000fea0003800000 */
.L_x_137:
[----:B------:R-:W-:Y:S02]  /*89c0*/  ISETP.NE.AND P0, PT, R86, RZ, PT ;  /* 0x000000ff5600720c */ /* 0x000fe40003f05270 */
[----:B------:R-:W-:Y:S11]  /*89d0*/  IADD3 R84, PT, PT, R84, 0x1, RZ ;  /* 0x0000000154547810 */ /* 0x000ff60007ffe0ff */
[----:B------:R4:W1:Y:S04]  /*89e0*/  @P0 LDS.128 R56, [R4] ;  /* 0x0000000004380984 */ /* 0x0008680000000c00 */
[----:B------:R4:W1:Y:S04]  /*89f0*/  @P0 LDS.128 R52, [R3+0x10] ;  /* 0x0000100003340984 */ /* 0x0008680000000c00 */
[----:B------:R4:W1:Y:S04]  /*8a00*/  @P0 LDS.128 R48, [R2+0x20] ;  /* 0x0000200002300984 */ /* 0x0008680000000c00 */
[----:B------:R4:W1:Y:S02]  /*8a10*/  @P0 LDS.128 R44, [R0+0x30] ;  /* 0x00003000002c0984 */ /* 0x0008640000000c00 */
.L_x_136:
[----:B------:R-:W-:Y:S05]  /*8a20*/  BSYNC B1 ;  /* 0x0000000000017941 */ /* 0x000fea0003800000 */
.L_x_135:
[----:B----4-:R-:W-:Y:S05]  /*8a30*/  VIADD R0, R25, 0x20 ;  /* 0x0000002019007836 */ /* 0x010fea0000000000 */
        /* <DEDUP_REMOVED lines=9> */
[----:B------:R-:W4:Y:S01]  /*8ad0*/  LDCU.64 UR6, c[0x4][0x78] ;  /* 0x01000f00ff0677ac */ /* 0x000f220008000a00 */
[----:B------:R-:W2:Y:S01]  /*8ae0*/  LDC.64 R2, c[0x4][R3] ;  /* 0x0100000003027b82 */ /* 0x000ea20000000a00 */
[----:B------:R-:W5:Y:S01]  /*8af0*/  LDCU.64 UR4, c[0x4][0x10] ;  /* 0x01000200ff0477ac */ /* 0x000f620008000a00 */
[----:B-1----:R-:W-:Y:S01]  /*8b00*/  MOV R5, UR9 ;  /* 0x0000000900057c02 */ /* 0x002fe20008000f00 */
[----:B------:R-:W-:Y:S01]  /*8b10*/  IMAD.U32 R4, RZ, RZ, UR8 ;  /* 0x00000008ff047e24 */ /* 0x000fe2000f8e00ff */
[----:B----4-:R-:W-:Y:S01]  /*8b20*/  MOV R7, UR7 ;  /* 0x0000000700077c02 */ /* 0x010fe20008000f00 */
[----:B------:R-:W-:Y:S01]  /*8b30*/  IMAD.U32 R6, RZ, RZ, UR6 ;  /* 0x00000006ff067e24 */ /* 0x000fe2000f8e00ff */
[----:B-----5:R-:W-:Y:S01]  /*8b40*/  MOV R11, UR5 ;  /* 0x00000005000b7c02 */ /* 0x020fe20008000f00 */
[----:B------:R-:W-:Y:S02]  /*8b50*/  IMAD.U32 R10, RZ, RZ, UR4 ;  /* 0x00000004ff0a7e24 */ /* 0x000fe4000f8e00ff */
[----:B------:R-:W-:Y:S07]  /*8b60*/  LEPC R20, `(.L_x_140) ;  /* 0x000000001014794e */ /* 0x000fee0000000000 */
[----:B--23--:R-:W-:Y:S05]  /*8b70*/  CALL.ABS.NOINC R2 ;  /* 0x0000000002007343 */ /* 0x00cfea0003c00000 */
.L_x_140:
[----:B-1----:R-:W-:Y:S01]  /*8b80*/  LOP3.LUT R20, R56, 0xffffe000, RZ, 0xc0, !PT ;  /* 0xffffe00038147812 */ /* 0x002fe200078ec0ff */
[----:B------:R-:W-:Y:S05]  /*8b90*/  WARPSYNC.ALL ;  /* 0x0000000000007948 */ /* 0x000fea0003800000 */
[----:B------:R-:W-:Y:S01]  /*8ba0*/  R2UR UR4, R25 ;  /* 0x00000000190472ca */ /* 0x000fe200000e0000 */
[----:B------:R-:W-:Y:S01]  /*8bb0*/  IMAD.U32 R88, RZ, RZ, UR46 ;  /* 0x0000002eff587e24 */ /* 0x000fe2000f8e00ff */
[----:B------:R-:W-:Y:S01]  /*8bc0*/  LOP3.LUT R21, R57, 0xffffe000, RZ, 0xc0, !PT ;  /* 0xffffe00039157812 */ /* 0x000fe200078ec0ff */
[----:B------:R-:W-:Y:S01]  /*8bd0*/  BSSY.RECONVERGENT B0, `(.L_x_141) ;  /* 0x0000061000007945 */ /* 0x000fe20003800200 */
[----:B------:R-:W-:Y:S02]  /*8be0*/  LOP3.LUT R41, R58, 0xffffe000, RZ, 0xc0, !PT ;  /* 0xffffe0003a297812 */ /* 0x000fe400078ec0ff */
[----:B------:R-:W-:Y:S02]  /*8bf0*/  LOP3.LUT R26, R54, 0xffffe000, RZ, 0xc0, !PT ;  /* 0xffffe000361a7812 */ /* 0x000fe400078ec0ff */
[----:B------:R-:W-:Y:S02]  /*8c00*/  LOP3.LUT R40, R50, 0xffffe000, RZ, 0xc0, !PT ;  /* 0xffffe00032287812 */ /* 0x000fe400078ec0ff */
[----:B------:R-:W-:Y:S02]  /*8c10*/  ISETP.NE.AND P6, PT, R82, RZ, PT ;  /* 0x000000ff5200720c */ /* 0x000fe40003fc5270 */
[----:B------:R-:W-:Y:S01]  /*8c20*/  ISETP.NE.AND P0, PT, R80, RZ, PT ;  /* 0x000000ff5000720c */ /* 0x000fe20003f05270 */
[----:B------:R-:W1:Y:S01]  /*8c30*/  LDTM.x16 R4, tmem[UR4+0x20] ;  /* 0x00002004000479ee */ /* 0x000e620008240000 */
[----:B------:R-:W-:Y:S09]  /*8c40*/  LEA R89, R84, UR43, 0x3 ;  /* 0x0000002b54597c11 */ /* 0x000ff2000f8e18ff */
[----:B------:R-:W-:Y:S02]  /*8c50*/  @P6 LEA R88, R88, UR43, 0x3 ;  /* 0x0000002b58586c11 */ /* 0x000fe4000f8e18ff */
[----:B------:R-:W-:Y:S03]  /*8c60*/  @P6 SHF.L.U32 R90, RZ, 0x1f, RZ ;  /* 0x0000001fff5a6819 */ /* 0x000fe600000006ff */
[----:B------:R-:W-:Y:S05]  /*8c70*/  @P6 VIADD R88, R88, 0xa0 ;  /* 0x000000a058586836 */ /* 0x000fea0000000000 */
[----:B------:R-:W-:Y:S01]  /*8c80*/  @P6 PRMT R88, R87, 0x654, R88 ;  /* 0x0000065457586816 */ /* 0x000fe20000000058 */
[C---:B-1----:R-:W-:Y:S01]  /*8c90*/  FMUL R0, R24.reuse, R4 ;  /* 0x0000000418007220 */ /* 0x042fe20000400000 */
[C---:B------:R-:W-:Y:S01]  /*8ca0*/  FMUL R2, R24.reuse, R5 ;  /* 0x0000000518027220 */ /* 0x040fe20000400000 */
[C---:B------:R-:W-:Y:S01]  /*8cb0*/  FMUL R3, R24.reuse, R10 ;  /* 0x0000000a18037220 */ /* 0x040fe20000400000 */
[----:B------:R-:W-:Y:S01]  /*8cc0*/  FMUL R4, R24, R11 ;  /* 0x0000000b18047220 */ /* 0x000fe20000400000 */
[C---:B---3--:R-:W-:Y:S01]  /*8cd0*/  FFMA R28, R27.reuse, R20, R0 ;  /* 0x000000141b1c7223 */ /* 0x048fe20000000000 */
        /* <DEDUP_REMOVED lines=9> */
[C---:B------:R-:W-:Y:S01]  /*8d70*/  FFMA R31, R27.reuse, R21, R2 ;  /* 0x000000151b1f7223 */ /* 0x040fe20000000002 */
[C---:B------:R-:W-:Y:S01]  /*8d80*/  FMUL R0, R24.reuse, R8 ;  /* 0x0000000818007220 */ /* 0x040fe20000400000 */
[C---:B------:R-:W-:Y:S01]  /*8d90*/  FMUL R2, R24.reuse, R9 ;  /* 0x0000000918027220 */ /* 0x040fe20000400000 */
[----:B------:R-:W-:Y:S01]  /*8da0*/  F2FP.TF32.F32.PACK_B R30, R30 ;  /* 0x0000001eff1e723e */ /* 0x000fe200024050ff */
[----:B------:R-:W-:Y:S01]  /*8db0*/  FMUL R5, R24, R12 ;  /* 0x0000000c18057220 */ /* 0x000fe20000400000 */
[----:B------:R-:W-:Y:S01]  /*8dc0*/  F2FP.TF32.F32.PACK_B R31, R31 ;  /* 0x0000001fff1f723e */ /* 0x000fe200024050ff */
[C---:B------:R-:W-:Y:S01]  /*8dd0*/  FFMA R32, R27.reuse, R20, R0 ;  /* 0x000000141b207223 */ /* 0x040fe20000000000 */
[C---:B------:R-:W-:Y:S01]  /*8de0*/  FFMA R33, R27.reuse, R41, R2 ;  /* 0x000000291b217223 */ /* 0x040fe20000000002 */
[----:B------:R-:W-:Y:S01]  /*8df0*/  FFMA R34, R27, R26, R3 ;  /* 0x0000001a1b227223 */ /* 0x000fe20000000003 */
[----:B------:R-:W-:Y:S01]  /*8e00*/  LOP3.LUT R20, R55, 0xffffe000, RZ, 0xc0, !PT ;  /* 0xffffe00037147812 */ /* 0x000fe200078ec0ff */
[----:B------:R1:W-:Y:S01]  /*8e10*/  STS.128 [R78+0x4000], R28 ;  /* 0x0040001c4e007388 */ /* 0x0003e20000000c00 */
[----:B------:R-:W-:Y:S01]  /*8e20*/  LOP3.LUT R26, R48, 0xffffe000, RZ, 0xc0, !PT ;  /* 0xffffe000301a7812 */ /* 0x000fe200078ec0ff */
[C---:B------:R-:W-:Y:S01]  /*8e30*/  FMUL R6, R24.reuse, R13 ;  /* 0x0000000d18067220 */ /* 0x040fe20000400000 */
[----:B------:R-:W-:Y:S01]  /*8e40*/  LOP3.LUT R21, R49, 0xffffe000, RZ, 0xc0, !PT ;  /* 0xffffe00031157812 */ /* 0x000fe200078ec0ff */
[----:B------:R-:W-:Y:S01]  /*8e50*/  FFMA R35, R27, R20, R4 ;  /* 0x000000141b237223 */ /* 0x000fe20000000004 */
        /* <DEDUP_REMOVED lines=22> */
[----:B------:R-:W-:Y:S02]  /*8fc0*/  F2FP.TF32.F32.PACK_B R38, R38 ;  /* 0x00000026ff26723e */ /* 0x000fe400024050ff */
[----:B------:R-:W-:Y:S01]  /*8fd0*/  F2FP.TF32.F32.PACK_B R39, R39 ;  /* 0x00000027ff27723e */ /* 0x000fe200024050ff */
[C---:B-1----:R-:W-:Y:S01]  /*8fe0*/  FFMA R28, R27.reuse, R20, R9 ;  /* 0x000000141b1c7223 */ /* 0x042fe20000000009 */
[C---:B------:R-:W-:Y:S01]  /*8ff0*/  FFMA R29, R27.reuse, R21, R10 ;  /* 0x000000151b1d7223 */ /* 0x040fe2000000000a */
[C---:B------:R-:W-:Y:S01]  /*9000*/  FFMA R30, R27.reuse, R26, R11 ;  /* 0x0000001a1b1e7223 */ /* 0x040fe2000000000b */
[----:B------:R-:W-:Y:S01]  /*9010*/  FFMA R31, R27, R41, R12 ;  /* 0x000000291b1f7223 */ /* 0x000fe2000000000c */
[----:B------:R3:W-:Y:S01]  /*9020*/  STS.128 [R76+0x4020], R36 ;  /* 0x004020244c007388 */ /* 0x0007e20000000c00 */
[----:B------:R-:W-:Y:S02]  /*9030*/  F2FP.TF32.F32.PACK_B R28, R28 ;  /* 0x0000001cff1c723e */ /* 0x000fe400024050ff */
        /* <DEDUP_REMOVED lines=26> */
.L_x_142:
[----:B------:R-:W-:Y:S05]  /*91e0*/  BSYNC.RECONVERGENT B0 ;  /* 0x0000000000007941 */ /* 0x000fea0003800200 */
.L_x_141:
[----:B------:R-:W-:Y:S01]  /*91f0*/  BAR.SYNC.DEFER_BLOCKING 0x1, 0x80 ;  /* 0x0042000000007b1d */ /* 0x000fe20000010000 */
[----:B------:R-:W-:Y:S04]  /*9200*/  UIADD3 UR4, UPT, UPT, UR46, 0x1, URZ ;  /* 0x000000012e047890 */ /* 0x000fe8000fffe0ff */
[----:B------:R-:W-:Y:S04]  /*9210*/  UISETP.NE.AND UP0, UPT, UR4, 0x4, UPT ;  /* 0x000000040400788c */ /* 0x000fe8000bf05270 */
[----:B------:R-:W-:Y:S01]  /*9220*/  USEL UR44, UR4, URZ, UP0 ;  /* 0x000000ff042c7287 */ /* 0x000fe20008000000 */
[----:B------:R1:W-:Y:S01]  /*9230*/  @P6 SYNCS.ARRIVE.TRANS64.RED.A1T0 RZ, [R88+URZ], RZ ;  /* 0x000000ff58ff69a7 */ /* 0x0003e200081004ff */
[----:B------:R-:W-:Y:S01]  /*9240*/  BSSY B1, `(.L_x_143) ;  /* 0x000001c000017945 */ /* 0x000fe20003800000 */
[----:B------:R-:W4:Y:S01]  /*9250*/  @P6 SYNCS.PHASECHK.TRANS64.TRYWAIT P0, [R89+URZ+0x80], R90 ;  /* 0x0000805a590065a7 */ /* 0x000f2200080011ff */
[----:B-1----:R-:W-:Y:S01]  /*9260*/  HFMA2 R88, -RZ, RZ, 0, 0 ;  /* 0x00000000ff587431 */ /* 0x002fe200000001ff */
[----:B----4-:R-:W-:Y:S01]  /*9270*/  @P6 SEL R85, RZ, 0x1, !P0 ;  /* 0x00000001ff556807 */ /* 0x010fe20004000000 */
[----:B------:R-:W-:Y:S06]  /*9280*/  @!P6 BRA `(.L_x_144) ;  /* 0x00000000005ce947 */ /* 0x000fec0003800000 */
        /* <DEDUP_REMOVED lines=12> */
.L_x_146:
[----:B------:R-:W-:Y:S05]  /*9350*/  BSYNC B0 ;  /* 0x0000000000007941 */ /* 0x000fea0003800000 */
.L_x_145:
[----:B------:R-:W-:Y:S01]  /*9360*/  ISETP.NE.AND P0, PT, R86, RZ, PT ;  /* 0x000000ff5600720c */ /* 0x000fe20003f05270 */
[----:B------:R-:W-:Y:S11]  /*9370*/  VIADD R84, R84, 0x1 ;  /* 0x0000000154547836 */ /* 0x000ff60000000000 */
[----:B------:R-:W-:Y:S01]  /*9380*/  @!UPT UIADD3 URZ, UPT, UPT, URZ, URZ, URZ ;  /* 0x000000fffffff290 */ /* 0x000fe2000fffe0ff */
[----:B------:R4:W1:Y:S04]  /*9390*/  @P0 LDS.128 R56, [R4] ;  /* 0x0000000004380984 */ /* 0x0008680000000c00 */
[----:B------:R4:W1:Y:S04]  /*93a0*/  @P0 LDS.128 R52, [R3+0x10] ;  /* 0x0000100003340984 */ /* 0x0008680000000c00 */
[----:B------:R4:W1:Y:S04]  /*93b0*/  @P0 LDS.128 R48, [R2+0x20] ;  /* 0x0000200002300984 */ /* 0x0008680000000c00 */
[----:B------:R4:W1:Y:S01]  /*93c0*/  @P0 LDS.128 R44, [R0+0x30] ;  /* 0x00003000002c0984 */ /* 0x0008620000000c00 */
[C---:B------:R-:W-:Y:S04]  /*93d0*/  ISETP.NE.AND P0, PT, R84.reuse, 0x4, PT ;  /* 0x000000045400780c */ /* 0x040fe80003f05270 */
[----:B------:R-:W-:Y:S02]  /*93e0*/  SEL R84, R84, RZ, P0 ;  /* 0x000000ff54547207 */ /* 0x000fe40000000000 */
[----:B------:R-:W-:Y:S02]  /*93f0*/  SEL R88, RZ, 0x1, P0 ;  /* 0x00000001ff587807 */ /* 0x000fe40000000000 */
.L_x_144:
[----:B------:R-:W-:Y:S05]  /*9400*/  BSYNC B1 ;  /* 0x0000000000017941 */ /* 0x000fea0003800000 */
.L_x_143:
[----:B----4-:R-:W-:Y:S05]  /*9410*/  VIADD R0, R25, 0x30 ;  /* 0x0000003019007836 */ /* 0x010fea0000000000 */
[----:B------:R-:W-:Y:S04]  /*9420*/  SHF.R.U32.HI R0, RZ, 0x15, R0 ;  /* 0x00000015ff007819 */ /* 0x000fe80000011600 */
[----:B------:R-:W-:Y:S11]  /*9430*/  LOP3.LUT P0, RZ, R0, 0x3, R67, 0x48, !PT ;  /* 0x0000000300ff7812 */ /* 0x000ff60007804843 */
[----:B------:R-:W-:Y:S02]  /*9440*/  @!UPT UIADD3 URZ, UPT, UPT, URZ, URZ, URZ ;  /* 0x000000fffffff290 */ /* 0x000fe4000fffe0ff */
[----:B------:R-:W-:Y:S05]  /*9450*/  @!P0 BRA `(.L_x_148) ;  /* 0x0000000000408947 */ /* 0x000fea0003800000 */
[----:B------:R-:W4:Y:S01]  /*9460*/  LDCU.64 UR8, c[0x4][0x70] ;  /* 0x01000e00ff0877ac */ /* 0x000f220008000a00 */
[----:B------:R-:W-:Y:S01]  /*9470*/  MOV R3, 0x0 ;  /* 0x0000000000037802 */ /* 0x000fe20000000f00 */
[----:B------:R-:W-:Y:S02]  /*9480*/  HFMA2 R12, -RZ, RZ, 0, 5.9604644775390625e-08 ;  /* 0x00000001ff0c7431 */ /* 0x000fe400000001ff */
[----:B------:R-:W-:Y:S02]  /*9490*/  IMAD.MOV.U32 R8, RZ, RZ, 0x192 ;  /* 0x00000192ff087424 */ /* 0x000fe400078e00ff */
[----:B------:R-:W-:Y:S01]  /*94a0*/  IMAD.MOV.U32 R13, RZ, RZ, RZ ;  /* 0x000000ffff0d7224 */ /* 0x000fe200078e00ff */
[----:B------:R-:W5:Y:S01]  /*94b0*/  LDCU.64 UR6, c[0x4][0x78] ;  /* 0x01000f00ff0677ac */ /* 0x000f620008000a00 */
[----:B------:R-:W2:Y:S01]  /*94c0*/  LDC.64 R2, c[0x4][R3] ;  /* 0x0100000003027b82 */ /* 0x000ea20000000a00 */
[----:B------:R-:W3:Y:S01]  /*94d0*/  LDCU.64 UR4, c[0x4][0x10] ;  /* 0x01000200ff0477ac */ /* 0x000ee20008000a00 */
[----:B----4-:R-:W-:Y:S01]  /*94e0*/  MOV R5, UR9 ;  /* 0x0000000900057c02 */ /* 0x010fe20008000f00 */
[----:B------:R-:W-:Y:S01]  /*94f0*/  IMAD.U32 R4, RZ, RZ, UR8 ;  /* 0x00000008ff047e24 */ /* 0x000fe2000f8e00ff */
[----:B-----5:R-:W-:Y:S01]  /*9500*/  MOV R7, UR7 ;  /* 0x0000000700077c02 */ /* 0x020fe20008000f00 */
[----:B-1----:R-:W-:Y:S01]  /*9510*/  IMAD.U32 R6, RZ, RZ, UR6 ;  /* 0x00000006ff067e24 */ /* 0x002fe2000f8e00ff */
[----:B---3--:R-:W-:Y:S01]  /*9520*/  MOV R11, UR5 ;  /* 0x00000005000b7c02 */ /* 0x008fe20008000f00 */
[----:B------:R-:W-:Y:S02]  /*9530*/  IMAD.U32 R10, RZ, RZ, UR4 ;  /* 0x00000004ff0a7e24 */ /* 0x000fe4000f8e00ff */
[----:B------:R-:W-:Y:S07]  /*9540*/  LEPC R20, `(.L_x_148) ;  /* 0x000000001014794e */ /* 0x000fee0000000000 */
[----:B--2---:R-:W-:Y:S05]  /*9550*/  CALL.ABS.NOINC R2 ;  /* 0x0000000002007343 */ /* 0x004fea0003c00000 */
.L_x_148:
        /* <DEDUP_REMOVED lines=13> */
[----:B------:R-:W-:Y:S05]  /*9630*/  @P6 LEA R89, R89, UR43, 0x3 ;  /* 0x0000002b59596c11 */ /* 0x000fea000f8e18ff */
[----:B------:R-:W-:Y:S01]  /*9640*/  @P6 VIADD R92, R89, 0xa0 ;  /* 0x000000a0595c6836 */ /* 0x000fe20000000000 */
[----:B------:R-:W-:Y:S04]  /*9650*/  @P6 SHF.L.U32 R89, R88, 0x1f, RZ ;  /* 0x0000001f58596819 */ /* 0x000fe800000006ff */
        /* <DEDUP_REMOVED lines=86> */
.L_x_150:
[----:B------:R-:W-:Y:S05]  /*9bc0*/  BSYNC.RECONVERGENT B0 ;  /* 0x0000000000007941 */ /* 0x000fea0003800200 */
.L_x_149:
        /* <DEDUP_REMOVED lines=18> */
[----:B------:R-:W-:Y:S04]  /*9cf0*/  SHF.L.U32 R5, R88, 0x1f, RZ ;  /* 0x0000001f58057819 */ /* 0x000fe800000006ff */
[----:B------:R-:W1:Y:S02]  /*9d00*/  SYNCS.PHASECHK.TRANS64.TRYWAIT P0, [R90+URZ+0x80], R5 ;  /* 0x000080055a0075a7 */ /* 0x000e6400080011ff */
[----:B-1----:R-:W-:Y:S05]  /*9d10*/  @!P0 BRA `(.L_x_155) ;  /* 0x0000003800608947 */ /* 0x002fea0003800000 */
.L_x_154:
[----:B------:R-:W-:Y:S05]  /*9d20*/  BSYNC B0 ;  /* 0x0000000000007941 */ /* 0x000fea0003800000 */
.L_x_153:
[----:B------:R-:W-:Y:S01]  /*9d30*/  ISETP.NE.AND P0, PT, R86, RZ, PT ;  /* 0x000000ff5600720c */ /* 0x000fe20003f05270 */
[----:B------:R-:W-:Y:S11]  /*9d40*/  VIADD R84, R84, 0x1 ;  /* 0x0000000154547836 */ /* 0x000ff60000000000 */
[----:B------:R-:W-:Y:S01]  /*9d50*/  @!UPT UIADD3 URZ, UPT, UPT, URZ, URZ, URZ ;  /* 0x000000fffffff290 */ /* 0x000fe2000fffe0ff */
[----:B------:R4:W2:Y:S04]  /*9d60*/  @P0 LDS.128 R56, [R4] ;  /* 0x0000000004380984 */ /* 0x0008a80000000c00 */
[----:B------:R4:W2:Y:S04]  /*9d70*/  @P0 LDS.128 R52, [R3+0x10] ;  /* 0x0000100003340984 */ /* 0x0008a80000000c00 */
[----:B------:R4:W2:Y:S04]  /*9d80*/  @P0 LDS.128 R48, [R2+0x20] ;  /* 0x0000200002300984 */ /* 0x0008a80000000c00 */
[----:B------:R4:W2:Y:S01]  /*9d90*/  @P0 LDS.128 R44, [R0+0x30] ;  /* 0x00003000002c0984 */ /* 0x0008a20000000c00 */
[C---:B------:R-:W-:Y:S04]  /*9da0*/  ISETP.NE.AND P0, PT, R84.reuse, 0x4, PT ;  /* 0x000000045400780c */ /* 0x040fe80003f05270 */
[----:B-1----:R-:W-:Y:S02]  /*9db0*/  SEL R5, RZ, 0x1, P0 ;  /* 0x00000001ff057807 */ /* 0x002fe40000000000 */
[----:B------:R-:W-:Y:S02]  /*9dc0*/  SEL R84, R84, RZ, P0 ;  /* 0x000000ff54547207 */ /* 0x000fe40000000000 */
[----:B------:R-:W-:Y:S02]  /*9dd0*/  LOP3.LUT R88, R88, R5, RZ, 0x3c, !PT ;  /* 0x0000000558587212 */ /* 0x000fe400078e3cff */
.L_x_152:
[----:B------:R-:W-:Y:S05]  /*9de0*/  BSYNC B1 ;  /* 0x0000000000017941 */ /* 0x000fea0003800000 */
.L_x_151:
        /* <DEDUP_REMOVED lines=21> */
.L_x_156:
[----:B--2---:R-:W-:Y:S01]  /*9f40*/  LOP3.LUT R20, R56, 0xffffe000, RZ, 0xc0, !PT ;  /* 0xffffe00038147812 */ /* 0x004fe200078ec0ff */
        /* <DEDUP_REMOVED lines=87> */
[----:B------:R-:W-:Y:S02]  /*a4c0*/  UIADD3 UR4, UPT, UPT, UR43, 0x200, URZ ;  /* 0x000002002b047890 */ /* 0x000fe4000fffe0ff */
[----:B------:R-:W-:Y:S01]  /*a4d0*/  UIADD3 UR9, UPT, UPT, UR49, 0x40, URZ ;  /* 0x0000004031097890 */ /* 0x000fe2000fffe0ff */
[----:B------:R-:W-:Y:S01]  /*a4e0*/  UMOV UR10, UR50 ;  /* 0x00000032000a7c82 */ /* 0x000fe20008000000 */
[----:B------:R-:W-:Y:S02]  /*a4f0*/  UMOV UR11, UR36 ;  /* 0x00000024000b7c82 */ /* 0x000fe40008000000 */
[----:B------:R-:W-:Y:S01]  /*a500*/  MOV R70, UR4 ;  /* 0x0000000400467c02 */ /* 0x000fe20008000f00 */
[----:B------:R-:W-:Y:S02]  /*a510*/  UIADD3 UR4, UP0, UPT, UR54, 0x680, URZ ;  /* 0x0000068036047890 */ /* 0x000fe4000ff1e0ff */
[----:B------:R-:W-:Y:S01]  /*a520*/  UIADD3 UR13, UPT, UPT, UR49, 0xc0, URZ ;  /* 0x000000c0310d7890 */ /* 0x000fe2000fffe0ff */
[----:B------:R-:W-:Y:S01]  /*a530*/  R2UR UR8, R70 ;  /* 0x00000000460872ca */ /* 0x000fe200000e0000 */
[----:B------:R-:W-:Y:S02]  /*a540*/  UIADD3.X UR5, UPT, UPT, URZ, UR55, URZ, UP0, !UPT ;  /* 0x00000037ff057290 */ /* 0x000fe400087fe4ff */
[----:B------:R-:W-:Y:S01]  /*a550*/  UIADD3 UR12, UPT, UPT, UR43, 0x1200, URZ ;  /* 0x000012002b0c7890 */ /* 0x000fe2000fffe0ff */
[----:B------:R-:W-:Y:S01]  /*a560*/  UMOV UR14, UR50 ;  /* 0x00000032000e7c82 */ /* 0x000fe20008000000 */
[----:B------:R-:W-:Y:S08]  /*a570*/  UMOV UR15, UR36 ;  /* 0x00000024000f7c82 */ /* 0x000ff00008000000 */
[----:B------:R1:W-:Y:S01]  /*a580*/  UTMASTG.3D [UR8], [UR4] ;  /* 0x00000008040073b5 */ /* 0x0003e20008010000 */
[----:B------:R1:W-:Y:S01]  /*a590*/  UTMASTG.3D [UR12], [UR4] ;  /* 0x0000000c040073b5 */ /* 0x0003e20008010000 */
[----:B------:R0:W-:Y:S01]  /*a5a0*/  UTMACMDFLUSH ;  /* 0x00000000000079b7 */ /* 0x0001e20000000000 */
[----:B-1----:R-:W-:Y:S04]  /*a5b0*/  DEPBAR.LE SB0, 0x1 ;  /* 0x000080400000791a */ /* 0x002fe80000000000 */
.L_x_158:
[----:B------:R-:W-:Y:S05]  /*a5c0*/  BSYNC.RECONVERGENT B0 ;  /* 0x0000000000007941 */ /* 0x000fea0003800200 */
.L_x_157:
[----:B------:R-:W-:Y:S01]  /*a5d0*/  BAR.SYNC.DEFER_BLOCKING 0x1, 0x80 ;  /* 0x0042000000007b1d */ /* 0x000fe20000010000 */
[----:B------:R-:W-:Y:S04]  /*a5e0*/  UIADD3 UR4, UPT, UPT, UR47, 0x1, URZ ;  /* 0x000000012f047890 */ /* 0x000fe8000fffe0ff */
[----:B------:R-:W-:Y:S04]  /*a5f0*/  UISETP.NE.AND UP0, UPT, UR4, 0x4, UPT ;  /* 0x000000040400788c */ /* 0x000fe8000bf05270 */
[----:B------:R-:W-:Y:S01]  /*a600*/  USEL UR46, UR4, URZ, UP0 ;  /* 0x000000ff042e7287 */ /* 0x000fe20008000000 */
[----:B------:R1:W-:Y:S01]  /*a610*/  @P6 SYNCS.ARRIVE.TRANS64.RED.A1T0 RZ, [R92+URZ], RZ ;  /* 0x000000ff5cff69a7 */ /* 0x0003e200081004ff */
[----:B------:R-:W-:Y:S01]  /*a620*/  BSSY B1, `(.L_x_159) ;  /* 0x000001c000017945 */ /* 0x000fe20003800000 */
[----:B------:R-:W3:Y:S02]  /*a630*/  @P6 SYNCS.PHASECHK.TRANS64.TRYWAIT P0, [R90+URZ+0x80], R89 ;  /* 0x000080595a0065a7 */ /* 0x000ee400080011ff */
[----:B---3--:R-:W-:Y:S01]  /*a640*/  @P6 SEL R85, RZ, 0x1, !P0 ;  /* 0x00000001ff556807 */ /* 0x008fe20004000000 */
        /* <DEDUP_REMOVED lines=13> */
.L_x_162:
[----:B------:R-:W-:Y:S05]  /*a720*/  BSYNC B0 ;  /* 0x0000000000007941 */ /* 0x000fea0003800000 */
.L_x_161:
[----:B------:R-:W-:Y:S01]  /*a730*/  ISETP.NE.AND P0, PT, R86, RZ, PT ;  /* 0x000000ff5600720c */ /* 0x000fe20003f05270 */
[----:B------:R-:W-:Y:S11]  /*a740*/  VIADD R84, R84, 0x1 ;  /* 0x0000000154547836 */ /* 0x000ff60000000000 */
[----:B------:R-:W-:Y:S01]  /*a750*/  @!UPT UIADD3 URZ, UPT, UPT, URZ, URZ, URZ ;  /* 0x000000fffffff290 */ /* 0x000fe2000fffe0ff */
[----:B------:R3:W4:Y:S04]  /*a760*/  @P0 LDS.128 R56, [R4] ;  /* 0x0000000004380984 */ /* 0x0007280000000c00 */
[----:B------:R3:W2:Y:S04]  /*a770*/  @P0 LDS.128 R52, [R3+0x10] ;  /* 0x0000100003340984 */ /* 0x0006a80000000c00 */
[----:B------:R3:W2:Y:S04]  /*a780*/  @P0 LDS.128 R48, [R2+0x20] ;  /* 0x0000200002300984 */ /* 0x0006a80000000c00 */
[----:B------:R3:W2:Y:S01]  /*a790*/  @P0 LDS.128 R44, [R0+0x30] ;  /* 0x00003000002c0984 */ /* 0x0006a20000000c00 */
[C---:B------:R-:W-:Y:S04]  /*a7a0*/  ISETP.NE.AND P0, PT, R84.reuse, 0x4, PT ;  /* 0x000000045400780c */ /* 0x040fe80003f05270 */
[----:B-1----:R-:W-:Y:S02]  /*a7b0*/  SEL R5, RZ, 0x1, P0 ;  /* 0x00000001ff057807 */ /* 0x002fe40000000000 */
[----:B------:R-:W-:Y:S02]  /*a7c0*/  SEL R84, R84, RZ, P0 ;  /* 0x000000ff54547207 */ /* 0x000fe40000000000 */
[----:B------:R-:W-:Y:S02]  /*a7d0*/  LOP3.LUT R88, R88, R5, RZ, 0x3c, !PT ;  /* 0x0000000558587212 */ /* 0x000fe400078e3cff */
.L_x_160:
[----:B------:R-:W-:Y:S05]  /*a7e0*/  BSYNC B1 ;  /* 0x0000000000017941 */ /* 0x000fea0003800000 */
.L_x_159:
[----:B---3--:R-:W-:Y:S05]  /*a7f0*/  VIADD R0, R25, 0x50 ;  /* 0x0000005019007836 */ /* 0x008fea0000000000 */
        /* <DEDUP_REMOVED lines=9> */
[----:B------:R-:W3:Y:S01]  /*a890*/  LDCU.64 UR6, c[0x4][0x78] ;  /* 0x01000f00ff0677ac */ /* 0x000ee20008000a00 */
[----:B------:R-:W2:Y:S01]  /*a8a0*/  LDC.64 R2, c[0x4][R3] ;  /* 0x0100000003027b82 */ /* 0x000ea20000000a00 */
[----:B------:R-:W5:Y:S01]  /*a8b0*/  LDCU.64 UR4, c[0x4][0x10] ;  /* 0x01000200ff0477ac */ /* 0x000f620008000a00 */
[----:B-1----:R-:W-:Y:S01]  /*a8c0*/  MOV R5, UR9 ;  /* 0x0000000900057c02 */ /* 0x002fe20008000f00 */
[----:B------:R-:W-:Y:S01]  /*a8d0*/  IMAD.U32 R4, RZ, RZ, UR8 ;  /* 0x00000008ff047e24 */ /* 0x000fe2000f8e00ff */
[----:B---3--:R-:W-:Y:S01]  /*a8e0*/  MOV R7, UR7 ;  /* 0x0000000700077c02 */ /* 0x008fe20008000f00 */
[----:B------:R-:W-:Y:S01]  /*a8f0*/  IMAD.U32 R6, RZ, RZ, UR6 ;  /* 0x00000006ff067e24 */ /* 0x000fe2000f8e00ff */
[----:B-----5:R-:W-:Y:S01]  /*a900*/  MOV R11, UR5 ;  /* 0x00000005000b7c02 */ /* 0x020fe20008000f00 */
[----:B------:R-:W-:Y:S02]  /*a910*/  IMAD.U32 R10, RZ, RZ, UR4 ;  /* 0x00000004ff0a7e24 */ /* 0x000fe4000f8e00ff */
[----:B------:R-:W-:Y:S07]  /*a920*/  LEPC R20, `(.L_x_164) ;  /* 0x000000001014794e */ /* 0x000fee0000000000 */
[----:B--2-4-:R-:W-:Y:S05]  /*a930*/  CALL.ABS.NOINC R2 ;  /* 0x0000000002007343 */ /* 0x014fea0003c00000 */
.L_x_164:
[----:B----4-:R-:W-:Y:S01]  /*a940*/  LOP3.LUT R20, R56, 0xffffe000, RZ, 0xc0, !PT ;  /* 0xffffe00038147812 */ /* 0x010fe200078ec0ff */
[----:B------:R-:W-:Y:S05]  /*a950*/  WARPSYNC.ALL ;  /* 0x0000000000007948 */ /* 0x000fea0003800000 */
[----:B------:R-:W-:Y:S01]  /*a960*/  R2UR UR4, R25 ;  /* 0x00000000190472ca */ /* 0x000fe200000e0000 */
[----:B------:R-:W-:Y:S01]  /*a970*/  IMAD.U32 R89, RZ, RZ, UR46 ;  /* 0x0000002eff597e24 */ /* 0x000fe2000f8e00ff */
[----:B------:R-:W-:Y:S01]  /*a980*/  LOP3.LUT R21, R57, 0xffffe000, RZ, 0xc0, !PT ;  /* 0xffffe00039157812 */ /* 0x000fe200078ec0ff */
[----:B------:R-:W-:Y:S01]  /*a990*/  BSSY.RECONVERGENT B0, `(.L_x_165) ;  /* 0x0000061000007945 */ /* 0x000fe20003800200 */
[----:B------:R-:W-:Y:S02]  /*a9a0*/  LOP3.LUT R41, R58, 0xffffe000, RZ, 0xc0, !PT ;  /* 0xffffe0003a297812 */ /* 0x000fe400078ec0ff */
[----:B--2---:R-:W-:Y:S02]  /*a9b0*/  LOP3.LUT R26, R54, 0xffffe000, RZ, 0xc0, !PT ;  /* 0xffffe000361a7812 */ /* 0x004fe400078ec0ff */
        /* <DEDUP_REMOVED lines=94> */
.L_x_166:
[----:B------:R-:W-:Y:S05]  /*afa0*/  BSYNC.RECONVERGENT B0 ;  /* 0x0000000000007941 */ /* 0x000fea0003800200 */
.L_x_165:
        /* <DEDUP_REMOVED lines=21> */
.L_x_170:
[----:B------:R-:W-:Y:S05]  /*b100*/  BSYNC B0 ;  /* 0x0000000000007941 */ /* 0x000fea0003800000 */
.L_x_169:
        /* <DEDUP_REMOVED lines=11> */
.L_x_168:
[----:B------:R-:W-:Y:S05]  /*b1c0*/  BSYNC B1 ;  /* 0x0000000000017941 */ /* 0x000fea0003800000 */
.L_x_167:
        /* <DEDUP_REMOVED lines=21> */
.L_x_172:
        /* <DEDUP_REMOVED lines=11> */
[----:B------:R-:W1:Y:S10]  /*b3d0*/  LDTM.x16 R4, tmem[UR4+0x60] ;  /* 0x00006004000479ee */ /* 0x000e740008240000 */
[----:B------:R-:W-:Y:S02]  /*b3e0*/  @P6 LEA R89, R89, UR43, 0x3 ;  /* 0x0000002b59596c11 */ /* 0x000fe4000f8e18ff */
[----:B------:R-:W-:Y:S03]  /*b3f0*/  @P6 SHF.L.U32 R92, R88, 0x1f, RZ ;  /* 0x0000001f585c6819 */ /* 0x000fe600000006ff */
[----:B------:R-:W-:Y:S01]  /*b400*/  @P6 VIADD R90, R89, 0xa0 ;  /* 0x000000a0595a6836 */ /* 0x000fe20000000000 */
[----:B------:R-:W-:Y:S04]  /*b410*/  LEA R89, R84, UR43, 0x3 ;  /* 0x0000002b54597c11 */ /* 0x000fe8000f8e18ff */
        /* <DEDUP_REMOVED lines=86> */
.L_x_174:
[----:B------:R-:W-:Y:S05]  /*b980*/  BSYNC.RECONVERGENT B0 ;  /* 0x0000000000007941 */ /* 0x000fea0003800200 */
.L_x_173:
        /* <DEDUP_REMOVED lines=21> */
.L_x_178:
[----:B------:R-:W-:Y:S05]  /*bae0*/  BSYNC B0 ;  /* 0x0000000000007941 */ /* 0x000fea0003800000 */
.L_x_177:
[----:B------:R-:W-:Y:S11]  /*baf0*/  ISETP.NE.AND P0, PT, R86, RZ, PT ;  /* 0x000000ff5600720c */ /* 0x000ff60003f05270 */
[----:B------:R-:W-:Y:S02]  /*bb00*/  @!UPT UIADD3 URZ, UPT, UPT, URZ, URZ, URZ ;  /* 0x000000fffffff290 */ /* 0x000fe4000fffe0ff */
[----:B------:R3:W4:Y:S04]  /*bb10*/  @P0 LDS.128 R56, [R3] ;  /* 0x0000000003380984 */ /* 0x0007280000000c00 */
[----:B------:R3:W1:Y:S04]  /*bb20*/  @P0 LDS.128 R52, [R2+0x10] ;  /* 0x0000100002340984 */ /* 0x0006680000000c00 */
[----:B------:R3:W1:Y:S04]  /*bb30*/  @P0 LDS.128 R48, [R0+0x20] ;  /* 0x0000200000300984 */ /* 0x0006680000000c00 */
[----:B------:R3:W1:Y:S02]  /*bb40*/  @P0 LDS.128 R44, [R84+0x30] ;  /* 0x00003000542c0984 */ /* 0x0006640000000c00 */
.L_x_176:
[----:B------:R-:W-:Y:S05]  /*bb50*/  BSYNC B1 ;  /* 0x0000000000017941 */ /* 0x000fea0003800000 */
.L_x_175:
[----:B---3--:R-:W-:Y:S05]  /*bb60*/  VIADD R0, R25, 0x70 ;  /* 0x0000007019007836 */ /* 0x008fea0000000000 */
[----:B------:R-:W-:Y:S04]  /*bb70*/  SHF.R.U32.HI R0, RZ, 0x15, R0 ;  /* 0x00000015ff007819 */ /* 0x000fe80000011600 */
[----:B------:R-:W-:Y:S11]  /*bb80*/  LOP3.LUT P0, RZ, R0, 0x3, R67, 0x48, !PT ;  /* 0x0000000300ff7812 */ /* 0x000ff60007804843 */
[----:B------:R-:W-:Y:S02]  /*bb90*/  @!UPT UIADD3 URZ, UPT, UPT, URZ, URZ, URZ ;  /* 0x000000fffffff290 */ /* 0x000fe4000fffe0ff */
        /* <DEDUP_REMOVED lines=17> */
.L_x_180:
[----:B------:R-:W-:Y:S01]  /*bcb0*/  ISETP.NE.AND P0, PT, R80, RZ, PT ;  /* 0x000000ff5000720c */ /* 0x000fe20003f05270 */
[----:B------:R-:W-:Y:S05]  /*bcc0*/  WARPSYNC.ALL ;  /* 0x0000000000007948 */ /* 0x000fea0003800000 */
[----:B------:R-:W-:Y:S01]  /*bcd0*/  R2UR UR4, R25 ;  /* 0x00000000190472ca */ /* 0x000fe200000e0000 */
[----:B------:R-:W-:Y:S01]  /*bce0*/  VIADD R83, R83, 0x110 ;  /* 0x0000011053537836 */ /* 0x000fe20000000000 */
[----:B----4-:R-:W-:Y:S01]  /*bcf0*/  LOP3.LUT R0, R56, 0xffffe000, RZ, 0xc0, !PT ;  /* 0xffffe00038007812 */ /* 0x010fe200078ec0ff */
[----:B------:R-:W-:Y:S01]  /*bd00*/  BSSY.RECONVERGENT B0, `(.L_x_181) ;  /* 0x000005e000007945 */ /* 0x000fe20003800200 */
[----:B------:R-:W-:Y:S02]  /*bd10*/  LOP3.LUT R2, R57, 0xffffe000, RZ, 0xc0, !PT ;  /* 0xffffe00039027812 */ /* 0x000fe400078ec0ff */
[----:B------:R-:W-:Y:S02]  /*bd20*/  LOP3.LUT R3, R58, 0xffffe000, RZ, 0xc0, !PT ;  /* 0xffffe0003a037812 */ /* 0x000fe400078ec0ff */
[----:B------:R-:W-:Y:S02]  /*bd30*/  LOP3.LUT R20, R59, 0xffffe000, RZ, 0xc0, !PT ;  /* 0xffffe0003b147812 */ /* 0x000fe400078ec0ff */
[----:B-1----:R-:W-:Y:S02]  /*bd40*/  LOP3.LUT R21, R52, 0xffffe000, RZ, 0xc0, !PT ;  /* 0xffffe00034157812 */ /* 0x002fe400078ec0ff */
[----:B------:R-:W-:Y:S01]  /*bd50*/  LOP3.LUT R26, R53, 0xffffe000, RZ, 0xc0, !PT ;  /* 0xffffe000351a7812 */ /* 0x000fe200078ec0ff */
[----:B------:R-:W1:Y:S01]  /*bd60*/  LDTM.x16 R4, tmem[UR4+0x70] ;  /* 0x00007004000479ee */ /* 0x000e620008240000 */
[----:B--2---:R-:W-:Y:S01]  /*bd70*/  LOP3.LUT R29, R54, 0xffffe000, RZ, 0xc0, !PT ;  /* 0xffffe000361d7812 */ /* 0x004fe200078ec0ff */
[----:B------:R-:W-:Y:S01]  /*bd80*/  NOP ;  /* 0x0000000000007918 */ /* 0x000fe20000000000 */
[----:B------:R-:W-:Y:S02]  /*bd90*/  LOP3.LUT R28, R55, 0xffffe000, RZ, 0xc0, !PT ;  /* 0xffffe000371c7812 */ /* 0x000fe400078ec0ff */
[----:B------:R-:W-:Y:S02]  /*bda0*/  LOP3.LUT R83, R83, 0xfefffff8, RZ, 0xc0, !PT ;  /* 0xfefffff853537812 */ /* 0x000fe400078ec0ff */
[----:B------:R-:W-:Y:S02]  /*bdb0*/  LOP3.LUT R31, R48, 0xffffe000, RZ, 0xc0, !PT ;  /* 0xffffe000301f7812 */ /* 0x000fe400078ec0ff */
[----:B------:R-:W-:Y:S01]  /*bdc0*/  LOP3.LUT R30, R49, 0xffffe000, RZ, 0xc0, !PT ;  /* 0xffffe000311e7812 */ /* 0x000fe200078ec0ff */
[----:B-1----:R1:W-:Y:S01]  /*bdd0*/  SYNCS.ARRIVE.TRANS64.RED.A1T0 RZ, [R83+URZ], RZ ;  /* 0x000000ff53ff79a7 */ /* 0x0023e200081004ff */
[----:B------:R-:W-:Y:S02]  /*bde0*/  LOP3.LUT R33, R50, 0xffffe000, RZ, 0xc0, !PT ;  /* 0xffffe00032217812 */ /* 0x000fe400078ec0ff */
[----:B------:R-:W-:Y:S02]  /*bdf0*/  LOP3.LUT R32, R51, 0xffffe000, RZ, 0xc0, !PT ;  /* 0xffffe00033207812 */ /* 0x000fe400078ec0ff */
[----:B------:R-:W-:Y:S02]  /*be00*/  LOP3.LUT R35, R44, 0xffffe000, RZ, 0xc0, !PT ;  /* 0xffffe0002c237812 */ /* 0x000fe400078ec0ff */
[----:B------:R-:W-:Y:S02]  /*be10*/  LOP3.LUT R34, R45, 0xffffe000, RZ, 0xc0, !PT ;  /* 0xffffe0002d227812 */ /* 0x000fe400078ec0ff */
[----:B------:R-:W-:Y:S02]  /*be20*/  LOP3.LUT R37, R46, 0xffffe000, RZ, 0xc0, !PT ;  /* 0xffffe0002e257812 */ /* 0x000fe400078ec0ff */
[----:B------:R-:W-:Y:S01]  /*be30*/  LOP3.LUT R36, R47, 0xffffe000, RZ, 0xc0, !PT ;  /* 0xffffe0002f247812 */ /* 0x000fe200078ec0ff */
[C---:B------:R-:W-:Y:S01]  /*be40*/  FMUL R4, R24.reuse, R4 ;  /* 0x0000000418047220 */ /* 0x040fe20000400000 */
[C---:B------:R-:W-:Y:S01]  /*be50*/  FMUL R5, R24.reuse, R5 ;  /* 0x0000000518057220 */ /* 0x040fe20000400000 */
[C---:B------:R-:W-:Y:S01]  /*be60*/  FMUL R6, R24.reuse, R6 ;  /* 0x0000000618067220 */ /* 0x040fe20000400000 */
[C---:B------:R-:W-:Y:S01]  /*be70*/  FMUL R7, R24.reuse, R7 ;  /* 0x0000000718077220 */ /* 0x040fe20000400000 */
[C---:B------:R-:W-:Y:S01]  /*be80*/  FFMA R4, R27.reuse, R0, R4 ;  /* 0x000000001b047223 */ /* 0x040fe20000000004 */
[C---:B------:R-:W-:Y:S01]  /*be90*/  FFMA R5, R27.reuse, R2, R5 ;  /* 0x000000021b057223 */ /* 0x040fe20000000005 */
[C---:B------:R-:W-:Y:S01]  /*bea0*/  FFMA R6, R27.reuse, R3, R6 ;  /* 0x000000031b067223 */ /* 0x040fe20000000006 */
[C---:B------:R-:W-:Y:S01]  /*beb0*/  FFMA R7, R27.reuse, R20, R7 ;  /* 0x000000141b077223 */ /* 0x040fe20000000007 */
[C---:B------:R-:W-:Y:S01]  /*bec0*/  FMUL R8, R24.reuse, R8 ;  /* 0x0000000818087220 */ /* 0x040fe20000400000 */
[C---:B------:R-:W-:Y:S01]  /*bed0*/  FMUL R9, R24.reuse, R9 ;  /* 0x0000000918097220 */ /* 0x040fe20000400000 */
[C---:B------:R-:W-:Y:S01]  /*bee0*/  FMUL R10, R24.reuse, R10 ;  /* 0x0000000a180a7220 */ /* 0x040fe20000400000 */
[C---:B------:R-:W-:Y:S01]  /*bef0*/  FMUL R11, R24.reuse, R11 ;  /* 0x0000000b180b7220 */ /* 0x040fe20000400000 */
[----:B------:R-:W-:Y:S01]  /*bf00*/  F2FP.TF32.F32.PACK_B R4, R4 ;  /* 0x00000004ff04723e */ /* 0x000fe200024050ff */
[C---:B------:R-:W-:Y:S01]  /*bf10*/  FFMA R8, R27.reuse, R21, R8 ;  /* 0x000000151b087223 */ /* 0x040fe20000000008 */
[----:B------:R-:W-:Y:S01]  /*bf20*/  F2FP.TF32.F32.PACK_B R5, R5 ;  /* 0x00000005ff05723e */ /* 0x000fe200024050ff */
[C---:B------:R-:W-:Y:S01]  /*bf30*/  FFMA R9, R27.reuse, R26, R9 ;  /* 0x0000001a1b097223 */ /* 0x040fe20000000009 */
[----:B------:R-:W-:Y:S01]  /*bf40*/  F2FP.TF32.F32.PACK_B R6, R6 ;  /* 0x00000006ff06723e */ /* 0x000fe200024050ff */
[C---:B------:R-:W-:Y:S01]  /*bf50*/  FFMA R10, R27.reuse, R29, R10 ;  /* 0x0000001d1b0a7223 */ /* 0x040fe2000000000a */
[----:B------:R-:W-:Y:S01]  /*bf60*/  F2FP.TF32.F32.PACK_B R7, R7 ;  /* 0x00000007ff07723e */ /* 0x000fe200024050ff */
[C---:B------:R-:W-:Y:S01]  /*bf70*/  FFMA R11, R27.reuse, R28, R11 ;  /* 0x0000001c1b0b7223 */ /* 0x040fe2000000000b */
[C---:B------:R-:W-:Y:S01]  /*bf80*/  FMUL R12, R24.reuse, R12 ;  /* 0x0000000c180c7220 */ /* 0x040fe20000400000 */
[----:B------:R-:W-:Y:S01]  /*bf90*/  F2FP.TF32.F32.PACK_B R8, R8 ;  /* 0x00000008ff08723e */ /* 0x000fe200024050ff */
[C---:B------:R-:W-:Y:S01]  /*bfa0*/  FMUL R13, R24.reuse, R13 ;  /* 0x0000000d180d7220 */ /* 0x040fe20000400000 */
[----:B------:R1:W-:Y:S01]  /*bfb0*/  STS.128 [R78+0x6000], R4 ;  /* 0x006000044e007388 */ /* 0x0003e20000000c00 */
        /* <DEDUP_REMOVED lines=8> */
[C---:B------:R-:W-:Y:S01]  /*c040*/  FFMA R15, R27.reuse, R32, R15 ;  /* 0x000000201b0f7223 */ /* 0x040fe2000000000f */
[C---:B------:R-:W-:Y:S01]  /*c050*/  FMUL R16, R24.reuse, R16 ;  /* 0x0000001018107220 */ /* 0x040fe20000400000 */
[----:B------:R-:W-:Y:S01]  /*c060*/  F2FP.TF32.F32.PACK_B R12, R12 ;  /* 0x0000000cff0c723e */ /* 0x000fe200024050ff */
[----:B------:R1:W-:Y:S01]  /*c070*/  STS.128 [R77+0x6010], R8 ;  /* 0x006010084d007388 */ /* 0x0003e20000000c00 */
[C---:B------:R-:W-:Y:S01]  /*c080*/  FMUL R17, R24.reuse, R17 ;  /* 0x0000001118117220 */ /* 0x040fe20000400000 */
[C---:B------:R-:W-:Y:S01]  /*c090*/  FMUL R18, R24.reuse, R18 ;  /* 0x0000001218127220 */ /* 0x040fe20000400000 */
[----:B------:R-:W-:Y:S01]  /*c0a0*/  FMUL R19, R24, R19 ;  /* 0x0000001318137220 */ /* 0x000fe20000400000 */
[----:B------:R-:W-:Y:S01]  /*c0b0*/  F2FP.TF32.F32.PACK_B R13, R13 ;  /* 0x0000000dff0d723e */ /* 0x000fe200024050ff */
[C---:B------:R-:W-:Y:S01]  /*c0c0*/  FFMA R16, R27.reuse, R35, R16 ;  /* 0x000000231b107223 */ /* 0x040fe20000000010 */
[----:B------:R-:W-:Y:S01]  /*c0d0*/  F2FP.TF32.F32.PACK_B R14, R14 ;  /* 0x0000000eff0e723e */ /* 0x000fe200024050ff */
[C---:B------:R-:W-:Y:S01]  /*c0e0*/  FFMA R17, R27.reuse, R34, R17 ;  /* 0x000000221b117223 */ /* 0x040fe20000000011 */
[----:B------:R-:W-:Y:S01]  /*c0f0*/  F2FP.TF32.F32.PACK_B R15, R15 ;  /* 0x0000000fff0f723e */ /* 0x000fe200024050ff */
[C---:B------:R-:W-:Y:S01]  /*c100*/  FFMA R18, R27.reuse, R37, R18 ;  /* 0x000000251b127223 */ /* 0x040fe20000000012 */
[----:B------:R-:W-:Y:S01]  /*c110*/  FFMA R19, R27, R36, R19 ;  /* 0x000000241b137223 */ /* 0x000fe20000000013 */
[----:B------:R-:W-:Y:S02]  /*c120*/  F2FP.TF32.F32.PACK_B R16, R16 ;  /* 0x00000010ff10723e */ /* 0x000fe400024050ff */
        /* <DEDUP_REMOVED lines=10> */
[----:B--2---:R-:W2:Y:S02]  /*c1d0*/  FENCE.VIEW.ASYNC.S ;  /* 0x00000000000073c6 */ /* 0x004ea40000000000 */
[----:B--2---:R-:W-:Y:S06]  /*c1e0*/  BAR.SYNC.DEFER_BLOCKING 0x1, 0x80 ;  /* 0x0042000000007b1d */ /* 0x004fec0000010000 */
        /* <DEDUP_REMOVED lines=14> */
[----:B--2---:R-:W-:Y:S04]  /*c2d0*/  DEPBAR.LE SB0, 0x1 ;  /* 0x000080400000791a */ /* 0x004fe80000000000 */
.L_x_182:
[----:B------:R-:W-:Y:S05]  /*c2e0*/  BSYNC.RECONVERGENT B0 ;  /* 0x0000000000007941 */ /* 0x000fea0003800200 */
.L_x_181:
[----:B------:R-:W-:Y:S01]  /*c2f0*/  BAR.SYNC.DEFER_BLOCKING 0x1, 0x80 ;  /* 0x0042000000007b1d */ /* 0x000fe20000010000 */
[----:B------:R-:W-:Y:S01]  /*c300*/  UISETP.NE.AND UP0, UPT, UR52, -0x8, UPT ;  /* 0xfffffff83400788c */ /* 0x000fe2000bf05270 */
[----:B------:R-:W-:Y:S08]  /*c310*/  IADD3 R0, PT, PT, R22, 0x1, RZ ;  /* 0x0000000116007810 */ /* 0x000ff00007ffe0ff */
[----:B------:R-:W-:Y:S05]  /*c320*/  BRA.U !UP0, `(.L_x_183) ;  /* 0x0000000108247547 */ /* 0x000fea000b800000 */
[----:B------:R-:W-:Y:S01]  /*c330*/  ISETP.NE.AND P0, PT, R82, RZ, PT ;  /* 0x000000ff5200720c */ /* 0x000fe20003f05270 */
[----:B------:R-:W-:Y:S01]  /*c340*/  IMAD.U32 R2, RZ, RZ, UR47 ;  /* 0x0000002fff027e24 */ /* 0x000fe2000f8e00ff */
[----:B------:R-:W-:Y:S04]  /*c350*/  UIADD3 UR4, UPT, UPT, UR47, 0x1, URZ ;  /* 0x000000012f047890 */ /* 0x000fe8000fffe0ff */
[----:B------:R-:W-:Y:S04]  /*c360*/  UISETP.NE.AND UP0, UPT, UR4, 0x4, UPT ;  /* 0x000000040400788c */ /* 0x000fe8000bf05270 */
[----:B------:R-:W-:Y:S03]  /*c370*/  USEL UR47, UR4, URZ, UP0 ;  /* 0x000000ff042f7287 */ /* 0x000fe60008000000 */
[----:B------:R-:W-:Y:S05]  /*c380*/  @P0 LEA R2, R2, UR43, 0x3 ;  /* 0x0000002b02020c11 */ /* 0x000fea000f8e18ff */
[----:B------:R-:W-:Y:S05]  /*c390*/  @P0 VIADD R2, R2, 0xa0 ;  /* 0x000000a002020836 */ /* 0x000fea0000000000 */
[----:B------:R-:W-:Y:S04]  /*c3a0*/  @P0 PRMT R2, R87, 0x654, R2 ;  /* 0x0000065457020816 */ /* 0x000fe80000000002 */
[----:B------:R2:W-:Y:S03]  /*c3b0*/  @P0 SYNCS.ARRIVE.TRANS64.RED.A1T0 RZ, [R2+URZ], RZ ;  /* 0x000000ff02ff09a7 */ /* 0x0005e600081004ff */
.L_x_183:
[----:B------:R-:W-:Y:S01]  /*c3c0*/  R2UR UR6, R81 ;  /* 0x00000000510672ca */ /* 0x000fe200000e0000 */
[----:B------:R-:W-:Y:S01]  /*c3d0*/  UIADD3 UR52, UPT, UPT, UR52, 0x8, URZ ;  /* 0x0000000834347890 */ /* 0x000fe2000fffe0ff */
[----:B------:R-:W-:Y:S01]  /*c3e0*/  R2UR UR5, R68 ;  /* 0x00000000440572ca */ /* 0x000fe200000e0000 */
[----:B------:R-:W-:Y:S01]  /*c3f0*/  UMOV UR36, UR63 ;  /* 0x0000003f00247c82 */ /* 0x000fe20008000000 */
[----:B------:R-:W-:Y:S02]  /*c400*/  R2UR UR4, R69 ;  /* 0x00000000450472ca */ /* 0x000fe400000e0000 */
[----:B------:R-:W-:Y:S02]  /*c410*/  ISETP.NE.AND P0, PT, R72, 0x2, PT ;  /* 0x000000024800780c */ /* 0x000fe40003f05270 */
[----:B------:R-:W-:Y:S02]  /*c420*/  ISETP.NE.AND P1, PT, R0, 0x4, PT ;  /* 0x000000040000780c */ /* 0x000fe40003f25270 */
[----:B------:R-:W-:Y:S02]  /*c430*/  SEL R3, RZ, 0x1, P0 ;  /* 0x00000001ff037807 */ /* 0x000fe40000000000 */
[----:B--2---:R-:W-:Y:S01]  /*c440*/  SEL R2, RZ, 0x1, P1 ;  /* 0x00000001ff027807 */ /* 0x004fe20000800000 */
[----:B------:R-:W-:Y:S01]  /*c450*/  UISETP.NE.AND UP0, UPT, UR6, URZ, UPT ;  /* 0x000000ff0600728c */ /* 0x000fe2000bf05270 */
[----:B------:R-:W-:Y:S01]  /*c460*/  LOP3.LUT R74, R74, R3, RZ, 0x3c, !PT ;  /* 0x000000034a4a7212 */ /* 0x000fe200078e3cff */
[----:B------:R-:W-:Y:S01]  /*c470*/  UIADD3 UR26, UPT, UPT, UR37, UR5, URZ ;  /* 0x00000005251a7290 */ /* 0x000fe2000fffe0ff */
[----:B------:R-:W-:Y:S01]  /*c480*/  LOP3.LUT R75, R75, R2, RZ, 0x3c, !PT ;  /* 0x000000024b4b7212 */ /* 0x000fe200078e3cff */
[----:B------:R-:W-:Y:S01]  /*c490*/  UIADD3 UR20, UPT, UPT, UR38, UR4, URZ ;  /* 0x0000000426147290 */ /* 0x000fe2000fffe0ff */
[----:B------:R-:W-:Y:S02]  /*c4a0*/  SEL R72, R72, RZ, P0 ;  /* 0x000000ff48487207 */ /* 0x000fe40000000000 */
[----:B------:R-:W-:Y:S02]  /*c4b0*/  SEL R22, R0, RZ, P1 ;  /* 0x000000ff00167207 */ /* 0x000fe40000800000 */
[----:B------:R-:W-:Y:S07]  /*c4c0*/  BRA.U UP0, `(.L_x_184) ;  /* 0xffffffa100d87547 */ /* 0x000fee000b83ffff */
[----:B------:R-:W2:Y:S01]  /*c4d0*/  LDCU.64 UR4, c[0x0][0x888] ;  /* 0x00011100ff0477ac */ /* 0x000ea20008000a00 */
[----:B------:R-:W3:Y:S01]  /*c4e0*/  LDCU.64 UR6, c[0x0][0x890] ;  /* 0x00011200ff0677ac */ /* 0x000ee20008000a00 */
[----:B--2---:R-:W-:Y:S02]  /*c4f0*/  ISETP.NE.U32.AND P2, PT, RZ, UR4, PT ;  /* 0x00000004ff007c0c */ /* 0x004fe4000bf45070 */
[----:B---3--:R-:W-:Y:S02]  /*c500*/  ISETP.NE.U32.AND P1, PT, RZ, UR6, PT ;  /* 0x00000006ff007c0c */ /* 0x008fe4000bf25070 */
[----:B------:R-:W-:Y:S02]  /*c510*/  ISETP.NE.AND.EX P2, PT, RZ, UR5, PT, P2 ;  /* 0x00000005ff007c0c */ /* 0x000fe4000bf45320 */
[----:B------:R-:W-:-:S13]  /*c520*/  ISETP.NE.AND.EX P0, PT, RZ, UR7, PT, P1 ;  /* 0x00000007ff007c0c */ /* 0x000fda000bf05310 */
[----:B------:R-:W-:Y:S05]  /*c530*/  @P2 BRA P0, `(.L_x_185) ;  /* 0x00000000003c2947 */ /* 0x000fea0000000000 */
[----:B------:R-:W-:-:S13]  /*c540*/  ISETP.NE.AND.EX P1, PT, RZ, UR7, PT, P1 ;  /* 0x00000007ff007c0c */ /* 0x000fda000bf25310 */
[----:B------:R-:W-:Y:S05]  /*c550*/  @P1 BRA `(.L_x_186) ;  /* 0x00000000000c1947 */ /* 0x000fea0003800000 */
[----:B------:R-:W-:-:S13]  /*c560*/  FSETP.NEU.AND P0, PT, R27, RZ, PT ;  /* 0x000000ff1b00720b */ /* 0x000fda0003f0d000 */
[----:B------:R-:W-:Y:S05]  /*c570*/  @!P0 EXIT ;  /* 0x000000000000894d */ /* 0x000fea0003800000 */
[----:B------:R-:W-:Y:S05]  /*c580*/  BRA `(.L_x_185) ;  /* 0x0000000000287947 */ /* 0x000fea0003800000 */
.L_x_186:
[----:B------:R-:W-:Y:S01]  /*c590*/  ISETP.NE.AND P0, PT, R71, RZ, PT ;  /* 0x000000ff4700720c */ /* 0x000fe20003f05270 */
[----:B------:R-:W-:-:S12]  /*c5a0*/  BSSY.RECONVERGENT B0, `(.L_x_185) ;  /* 0x0000008000007945 */ /* 0x000fd80003800200 */
[----:B------:R-:W-:Y:S05]  /*c5b0*/  @P0 BRA `(.L_x_187) ;  /* 0x0000000000100947 */ /* 0x000fea0003800000 */
[----:B------:R-:W-:-:S04]  /*c5c0*/  ISETP.NE.U32.AND P0, PT, RZ, UR4, PT ;  /* 0x00000004ff007c0c */ /* 0x000fc8000bf05070 */
[----:B------:R-:W-:-:S13]  /*c5d0*/  ISETP.NE.AND.EX P0, PT, RZ, UR5, PT, P0 ;  /* 0x00000005ff007c0c */ /* 0x000fda000bf05300 */
[----:B------:R-:W-:Y:S05]  /*c5e0*/  @!P0 EXIT ;  /* 0x000000000000894d */ /* 0x000fea0003800000 */
[----:B------:R-:W-:Y:S05]  /*c5f0*/  BRA `(.L_x_188) ;  /* 0x0000000000087947 */ /* 0x000fea0003800000 */
.L_x_187:
[----:B------:R-:W-:-:S13]  /*c600*/  FSETP.NEU.AND P0, PT, R27, RZ, PT ;  /* 0x000000ff1b00720b */ /* 0x000fda0003f0d000 */
[----:B------:R-:W-:Y:S05]  /*c610*/  @!P0 EXIT ;  /* 0x000000000000894d */ /* 0x000fea0003800000 */
.L_x_188:
[----:B------:R-:W-:Y:S05]  /*c620*/  BSYNC.RECONVERGENT B0 ;  /* 0x0000000000007941 */ /* 0x000fea0003800200 */
.L_x_185:
[----:B------:R-:W2:Y:S01]  /*c630*/  S2UR UR7, SR_CgaCtaId ;  /* 0x00000000000779c3 */ /* 0x000ea20000008800 */
[----:B------:R-:W-:Y:S01]  /*c640*/  ULEA UR6, UR47, UR43, 0x3 ;  /* 0x0000002b2f067291 */ /* 0x000fe2000f8e18ff */
[----:B------:R-:W-:-:S04]  /*c650*/  DEPBAR.LE SB0, 0x0 ;  /* 0x000080000000791a */ /* 0x000fc80000000000 */
[----:B------:R-:W-:-:S04]  /*c660*/  UIADD3 UR6, UPT, UPT, UR6, 0xa0, URZ ;  /* 0x000000a006067890 */ /* 0x000fc8000fffe0ff */
[----:B--2---:R-:W-:-:S09]  /*c670*/  UPRMT UR6, UR7, 0x654, UR6 ;  /* 0x0000065407067896 */ /* 0x004fd20008000006 */
[----:B------:R-:W-:Y:S01]  /*c680*/  SYNCS.ARRIVE.TRANS64.RED.A1T0 RZ, [UR6], RZ ;  /* 0x000000ffffff79a7 */ /* 0x000fe20008100406 */
[----:B------:R-:W-:Y:S05]  /*c690*/  EXIT ;  /* 0x000000000000794d */ /* 0x000fea0003800000 */
.L_x_24:
[----:B---3--:R3:W4:Y:S02]  /*c6a0*/  SYNCS.PHASECHK.TRANS64.TRYWAIT P0, [R0+URZ+0x140], R3 ;  /* 0x00014003000075a7 */ /* 0x00872400080011ff */
[----:B----4-:R-:W-:Y:S05]  /*c6b0*/  @!P0 NANOSLEEP.SYNCS 0x989680 ;  /* 0x009896800000895d */ /* 0x010fea0003900000 */
[----:B------:R-:W4:Y:S02]  /*c6c0*/  @!P0 SYNCS.PHASECHK.TRANS64 P0, [R0+URZ+0x140], R3 ;  /* 0x00014003000085a7 */ /* 0x000f2400080010ff */
[----:B----4-:R-:W-:Y:S05]  /*c6d0*/  @!P0 BRA `(.L_x_24) ;  /* 0xfffffffc00f08947 */ /* 0x010fea000383ffff */
[----:B------:R-:W-:Y:S05]  /*c6e0*/  BRA `(.L_x_189) ;  /* 0xffffff5400dc7947 */ /* 0x000fea000383ffff */
.L_x_27:
[----:B---3--:R-:W-:-:S07]  /*c6f0*/  MOV R0, UR33 ;  /* 0x0000002100007c02 */ /* 0x008fce0008000f00 */
.L_x_190:
[----:B---3--:R3:W4:Y:S02]  /*c700*/  SYNCS.PHASECHK.TRANS64.TRYWAIT P0, [R0+URZ+0x40], R3 ;  /* 0x00004003000075a7 */ /* 0x00872400080011ff */
[----:B----4-:R-:W-:Y:S05]  /*c710*/  @!P0 NANOSLEEP.SYNCS 0x989680 ;  /* 0x009896800000895d */ /* 0x010fea0003900000 */
[----:B------:R-:W4:Y:S02]  /*c720*/  @!P0 SYNCS.PHASECHK.TRANS64 P0, [R0+URZ+0x40], R3 ;  /* 0x00004003000085a7 */ /* 0x000f2400080010ff */
[----:B----4-:R-:W-:Y:S05]  /*c730*/  @!P0 BRA `(.L_x_190) ;  /* 0xfffffffc00f08947 */ /* 0x010fea000383ffff */
[----:B------:R-:W-:Y:S05]  /*c740*/  BRA `(.L_x_26) ;  /* 0xffffff58002c7947 */ /* 0x000fea000383ffff */
.L_x_34:
[----:B--2---:R-:W-:-:S07]  /*c750*/  MOV R0, UR17 ;  /* 0x0000001100007c02 */ /* 0x004fce0008000f00 */
.L_x_191:
[----:B--2---:R2:W3:Y:S02]  /*c760*/  SYNCS.PHASECHK.TRANS64.TRYWAIT P0, [R0+URZ+0x40], R3 ;  /* 0x00004003000075a7 */ /* 0x0044e400080011ff */
[----:B---3--:R-:W-:Y:S05]  /*c770*/  @!P0 NANOSLEEP.SYNCS 0x989680 ;  /* 0x009896800000895d */ /* 0x008fea0003900000 */
[----:B------:R-:W3:Y:S02]  /*c780*/  @!P0 SYNCS.PHASECHK.TRANS64 P0, [R0+URZ+0x40], R3 ;  /* 0x00004003000085a7 */ /* 0x000ee400080010ff */
[----:B---3--:R-:W-:Y:S05]  /*c790*/  @!P0 BRA `(.L_x_191) ;  /* 0xfffffffc00f08947 */ /* 0x008fea000383ffff */
[----:B------:R-:W-:Y:S05]  /*c7a0*/  BRA `(.L_x_33) ;  /* 0xffffff5800f87947 */ /* 0x000fea000383ffff */
.L_x_39:
[----:B-1----:R1:W2:Y:S02]  /*c7b0*/  SYNCS.PHASECHK.TRANS64.TRYWAIT P0, [R3+URZ+0xd0], R0 ;  /* 0x0000d000030075a7 */ /* 0x0022a400080011ff */
[----:B--2---:R-:W-:Y:S05]  /*c7c0*/  @!P0 NANOSLEEP.SYNCS 0x989680 ;  /* 0x009896800000895d */ /* 0x004fea0003900000 */
[----:B------:R-:W2:Y:S02]  /*c7d0*/  @!P0 SYNCS.PHASECHK.TRANS64 P0, [R3+URZ+0xd0], R0 ;  /* 0x0000d000030085a7 */ /* 0x000ea400080010ff */
[----:B--2---:R-:W-:Y:S05]  /*c7e0*/  @!P0 BRA `(.L_x_39) ;  /* 0xfffffffc00f08947 */ /* 0x004fea000383ffff */
[----:B------:R-:W-:Y:S05]  /*c7f0*/  BRA `(.L_x_192) ;  /* 0xffffff5c009c7947 */ /* 0x000fea000383ffff */
.L_x_43:
[----:B-1----:R-:W-:-:S07]  /*c800*/  MOV R0, UR4 ;  /* 0x0000000400007c02 */ /* 0x002fce0008000f00 */
.L_x_193:
[----:B-1----:R1:W2:Y:S02]  /*c810*/  SYNCS.PHASECHK.TRANS64.TRYWAIT P0, [R0+URZ], R3 ;  /* 0x00000003000075a7 */ /* 0x0022a400080011ff */
[----:B--2---:R-:W-:Y:S05]  /*c820*/  @!P0 NANOSLEEP.SYNCS 0x989680 ;  /* 0x009896800000895d */ /* 0x004fea0003900000 */
[----:B------:R-:W2:Y:S02]  /*c830*/  @!P0 SYNCS.PHASECHK.TRANS64 P0, [R0+URZ], R3 ;  /* 0x00000003000085a7 */ /* 0x000ea400080010ff */
[----:B--2---:R-:W-:Y:S05]  /*c840*/  @!P0 BRA `(.L_x_193) ;  /* 0xfffffffc00f08947 */ /* 0x004fea000383ffff */
[----:B------:R-:W-:Y:S05]  /*c850*/  BRA `(.L_x_194) ;  /* 0xffffff6400487947 */ /* 0x000fea000383ffff */
.L_x_44:
[----:B------:R-:W-:-:S07]  /*c860*/  MOV R0, UR5 ;  /* 0x0000000500007c02 */ /* 0x000fce0008000f00 */
.L_x_195:
[----:B-1----:R1:W2:Y:S02]  /*c870*/  SYNCS.PHASECHK.TRANS64.TRYWAIT P0, [R0+URZ], R3 ;  /* 0x00000003000075a7 */ /* 0x0022a400080011ff */
[----:B--2---:R-:W-:Y:S05]  /*c880*/  @!P0 NANOSLEEP.SYNCS 0x989680 ;  /* 0x009896800000895d */ /* 0x004fea0003900000 */
[----:B------:R-:W2:Y:S02]  /*c890*/  @!P0 SYNCS.PHASECHK.TRANS64 P0, [R0+URZ], R3 ;  /* 0x00000003000085a7 */ /* 0x000ea400080010ff */
[----:B--2---:R-:W-:Y:S05]  /*c8a0*/  @!P0 BRA `(.L_x_195) ;  /* 0xfffffffc00f08947 */ /* 0x004fea000383ffff */
[----:B------:R-:W-:Y:S05]  /*c8b0*/  BRA `(.L_x_196) ;  /* 0xffffff6400547947 */ /* 0x000fea000383ffff */
.L_x_45:
[----:B------:R-:W-:-:S07]  /*c8c0*/  MOV R0, UR5 ;  /* 0x0000000500007c02 */ /* 0x000fce0008000f00 */
.L_x_197:
[----:B-1----:R1:W2:Y:S02]  /*c8d0*/  SYNCS.PHASECHK.TRANS64.TRYWAIT P0, [R0+URZ], R3 ;  /* 0x00000003000075a7 */ /* 0x0022a400080011ff */
[----:B--2---:R-:W-:Y:S05]  /*c8e0*/  @!P0 NANOSLEEP.SYNCS 0x989680 ;  /* 0x009896800000895d */ /* 0x004fea0003900000 */
[----:B------:R-:W2:Y:S02]  /*c8f0*/  @!P0 SYNCS.PHASECHK.TRANS64 P0, [R0+URZ], R3 ;  /* 0x00000003000085a7 */ /* 0x000ea400080010ff */
[----:B--2---:R-:W-:Y:S05]  /*c900*/  @!P0 BRA `(.L_x_197) ;  /* 0xfffffffc00f08947 */ /* 0x004fea000383ffff */
[----:B------:R-:W-:Y:S05]  /*c910*/  BRA `(.L_x_198) ;  /* 0xffffff6400607947 */ /* 0x000fea000383ffff */
.L_x_46:
[----:B------:R-:W-:-:S07]  /*c920*/  MOV R0, UR5 ;  /* 0x0000000500007c02 */ /* 0x000fce0008000f00 */
.L_x_199:
[----:B-1----:R1:W2:Y:S02]  /*c930*/  SYNCS.PHASECHK.TRANS64.TRYWAIT P0, [R0+URZ], R3 ;  /* 0x00000003000075a7 */ /* 0x0022a400080011ff */
[----:B--2---:R-:W-:Y:S05]  /*c940*/  @!P0 NANOSLEEP.SYNCS 0x989680 ;  /* 0x009896800000895d */ /* 0x004fea0003900000 */
[----:B------:R-:W2:Y:S02]  /*c950*/  @!P0 SYNCS.PHASECHK.TRANS64 P0, [R0+URZ], R3 ;  /* 0x00000003000085a7 */ /* 0x000ea400080010ff */
[----:B--2---:R-:W-:Y:S05]  /*c960*/  @!P0 BRA `(.L_x_199) ;  /* 0xfffffffc00f08947 */ /* 0x004fea000383ffff */
[----:B------:R-:W-:Y:S05]  /*c970*/  BRA `(.L_x_200) ;  /* 0xffffff64006c7947 */ /* 0x000fea000383ffff */
.L_x_47:
[----:B------:R-:W-:-:S07]  /*c980*/  MOV R0, UR5 ;  /* 0x0000000500007c02 */ /* 0x000fce0008000f00 */
.L_x_201:
[----:B-1----:R1:W2:Y:S02]  /*c990*/  SYNCS.PHASECHK.TRANS64.TRYWAIT P0, [R0+URZ], R3 ;  /* 0x00000003000075a7 */ /* 0x0022a400080011ff */
[----:B--2---:R-:W-:Y:S05]  /*c9a0*/  @!P0 NANOSLEEP.SYNCS 0x989680 ;  /* 0x009896800000895d */ /* 0x004fea0003900000 */
[----:B------:R-:W2:Y:S02]  /*c9b0*/  @!P0 SYNCS.PHASECHK.TRANS64 P0, [R0+URZ], R3 ;  /* 0x00000003000085a7 */ /* 0x000ea400080010ff */
[----:B--2---:R-:W-:Y:S05]  /*c9c0*/  @!P0 BRA `(.L_x_201) ;  /* 0xfffffffc00f08947 */ /* 0x004fea000383ffff */
[----:B------:R-:W-:Y:S05]  /*c9d0*/  BRA `(.L_x_202) ;  /* 0xffffff6400787947 */ /* 0x000fea000383ffff */
.L_x_48:
[----:B------:R-:W-:-:S07]  /*c9e0*/  MOV R0, UR5 ;  /* 0x0000000500007c02 */ /* 0x000fce0008000f00 */
.L_x_203:
[----:B-1----:R1:W2:Y:S02]  /*c9f0*/  SYNCS.PHASECHK.TRANS64.TRYWAIT P0, [R0+URZ], R3 ;  /* 0x00000003000075a7 */ /* 0x0022a400080011ff */
[----:B--2---:R-:W-:Y:S05]  /*ca00*/  @!P0 NANOSLEEP.SYNCS 0x989680 ;  /* 0x009896800000895d */ /* 0x004fea0003900000 */
[----:B------:R-:W2:Y:S02]  /*ca10*/  @!P0 SYNCS.PHASECHK.TRANS64 P0, [R0+URZ], R3 ;  /* 0x00000003000085a7 */ /* 0x000ea400080010ff */
[----:B--2---:R-:W-:Y:S05]  /*ca20*/  @!P0 BRA `(.L_x_203) ;  /* 0xfffffffc00f08947 */ /* 0x004fea000383ffff */
[----:B------:R-:W-:Y:S05]  /*ca30*/  BRA `(.L_x_204) ;  /* 0xffffff6400847947 */ /* 0x000fea000383ffff */
.L_x_49:
[----:B------:R-:W-:-:S07]  /*ca40*/  MOV R0, UR5 ;  /* 0x0000000500007c02 */ /* 0x000fce0008000f00 */
.L_x_205:
[----:B-1----:R1:W2:Y:S02]  /*ca50*/  SYNCS.PHASECHK.TRANS64.TRYWAIT P0, [R0+URZ], R3 ;  /* 0x00000003000075a7 */ /* 0x0022a400080011ff */
[----:B--2---:R-:W-:Y:S05]  /*ca60*/  @!P0 NANOSLEEP.SYNCS 0x989680 ;  /* 0x009896800000895d */ /* 0x004fea0003900000 */
[----:B------:R-:W2:Y:S02]  /*ca70*/  @!P0 SYNCS.PHASECHK.TRANS64 P0, [R0+URZ], R3 ;  /* 0x00000003000085a7 */ /* 0x000ea400080010ff */
[----:B--2---:R-:W-:Y:S05]  /*ca80*/  @!P0 BRA `(.L_x_205) ;  /* 0xfffffffc00f08947 */ /* 0x004fea000383ffff */
[----:B------:R-:W-:Y:S05]  /*ca90*/  BRA `(.L_x_206) ;  /* 0xffffff6400907947 */ /* 0x000fea000383ffff */
.L_x_52:
[----:B-1----:R1:W2:Y:S02]  /*caa0*/  SYNCS.PHASECHK.TRANS64.TRYWAIT P0, [R2+URZ+0x130], R5 ;  /* 0x00013005020075a7 */ /* 0x0022a400080011ff */
[----:B--2---:R-:W-:Y:S05]  /*cab0*/  @!P0 NANOSLEEP.SYNCS 0x989680 ;  /* 0x009896800000895d */ /* 0x004fea0003900000 */
[----:B------:R-:W2:Y:S02]  /*cac0*/  @!P0 SYNCS.PHASECHK.TRANS64 P0, [R2+URZ+0x130], R5 ;  /* 0x00013005020085a7 */ /* 0x000ea400080010ff */
[----:B--2---:R-:W-:Y:S05]  /*cad0*/  @!P0 BRA `(.L_x_52) ;  /* 0xfffffffc00f08947 */ /* 0x004fea000383ffff */
[----:B------:R-:W-:Y:S05]  /*cae0*/  BRA `(.L_x_207) ;  /* 0xffffff6400f47947 */ /* 0x000fea000383ffff */
.L_x_53:
[----:B------:R-:W-:-:S07]  /*caf0*/  MOV R2, UR4 ;  /* 0x0000000400027c02 */ /* 0x000fce0008000f00 */
.L_x_208:
[----:B-1----:R1:W2:Y:S02]  /*cb00*/  SYNCS.PHASECHK.TRANS64.TRYWAIT P0, [R2+URZ+0xe0], R5 ;  /* 0x0000e005020075a7 */ /* 0x0022a400080011ff */
[----:B--2---:R-:W-:Y:S05]  /*cb10*/  @!P0 NANOSLEEP.SYNCS 0x989680 ;  /* 0x009896800000895d */ /* 0x004fea0003900000 */
[----:B------:R-:W2:Y:S02]  /*cb20*/  @!P0 SYNCS.PHASECHK.TRANS64 P0, [R2+URZ+0xe0], R5 ;  /* 0x0000e005020085a7 */ /* 0x000ea400080010ff */
[----:B--2---:R-:W-:Y:S05]  /*cb30*/  @!P0 BRA `(.L_x_208) ;  /* 0xfffffffc00f08947 */ /* 0x004fea000383ffff */
[----:B------:R-:W-:Y:S05]  /*cb40*/  BRA `(.L_x_209) ;  /* 0xffffff6800047947 */ /* 0x000fea000383ffff */
.L_x_54:
[----:B-1----:R1:W2:Y:S02]  /*cb50*/  SYNCS.PHASECHK.TRANS64.TRYWAIT P1, [R2+URZ+0xd0], R5 ;  /* 0x0000d005020075a7 */ /* 0x0022a400080211ff */
[----:B--2---:R-:W-:Y:S05]  /*cb60*/  @!P1 NANOSLEEP.SYNCS 0x989680 ;  /* 0x009896800000995d */ /* 0x004fea0003900000 */
[----:B------:R-:W2:Y:S02]  /*cb70*/  @!P1 SYNCS.PHASECHK.TRANS64 P1, [R2+URZ+0xd0], R5 ;  /* 0x0000d005020095a7 */ /* 0x000ea400080210ff */
[----:B--2---:R-:W-:Y:S05]  /*cb80*/  @!P1 BRA `(.L_x_54) ;  /* 0xfffffffc00f09947 */ /* 0x004fea000383ffff */
[----:B------:R-:W-:Y:S05]  /*cb90*/  BRA `(.L_x_210) ;  /* 0xffffff6800347947 */ /* 0x000fea000383ffff */
.L_x_57:
[----:B------:R-:W-:-:S07]  /*cba0*/  MOV R0, UR4 ;  /* 0x0000000400007c02 */ /* 0x000fce0008000f00 */
.L_x_211:
[----:B-1----:R1:W2:Y:S02]  /*cbb0*/  SYNCS.PHASECHK.TRANS64.TRYWAIT P0, [R0+URZ+0xe0], R3 ;  /* 0x0000e003000075a7 */ /* 0x0022a400080011ff */
[----:B--2---:R-:W-:Y:S05]  /*cbc0*/  @!P0 NANOSLEEP.SYNCS 0x989680 ;  /* 0x009896800000895d */ /* 0x004fea0003900000 */
[----:B------:R-:W2:Y:S02]  /*cbd0*/  @!P0 SYNCS.PHASECHK.TRANS64 P0, [R0+URZ+0xe0], R3 ;  /* 0x0000e003000085a7 */ /* 0x000ea400080010ff */
[----:B--2---:R-:W-:Y:S05]  /*cbe0*/  @!P0 BRA `(.L_x_211) ;  /* 0xfffffffc00f08947 */ /* 0x004fea000383ffff */
[----:B------:R-:W-:Y:S05]  /*cbf0*/  BRA `(.L_x_56) ;  /* 0xffffff6800887947 */ /* 0x000fea000383ffff */
.L_x_66:
[----:B-1----:R-:W-:-:S04]  /*cc00*/  MOV R0, UR5 ;  /* 0x0000000500007c02 */ /* 0x002fc80008000f00 */
[----:B------:R1:W2:Y:S03]  /*cc10*/  SYNCS.PHASECHK.TRANS64.TRYWAIT P0, [R0+URZ+0x8], R7 ;  /* 0x00000807000075a7 */ /* 0x0002a600080011ff */
[----:B--2---:R-:W-:Y:S05]  /*cc20*/  @!P0 NANOSLEEP.SYNCS 0x989680 ;  /* 0x009896800000895d */ /* 0x004fea0003900000 */
[----:B------:R-:W2:Y:S02]  /*cc30*/  @!P0 SYNCS.PHASECHK.TRANS64 P0, [R0+URZ+0x8], R7 ;  /* 0x00000807000085a7 */ /* 0x000ea400080010ff */
[----:B--2---:R-:W-:Y:S05]  /*cc40*/  @!P0 BRA `(.L_x_66) ;  /* 0xfffffffc00ec8947 */ /* 0x004fea000383ffff */
[----:B------:R-:W-:Y:S05]  /*cc50*/  BRA `(.L_x_65) ;  /* 0xffffff6c00407947 */ /* 0x000fea000383ffff */
.L_x_68:
[----:B------:R-:W-:Y:S01]  /*cc60*/  BSSY B0, `(.L_x_212) ;  /* 0x0000006000007945 */ /* 0x000fe20003800000 */
[----:B------:R-:W-:-:S07]  /*cc70*/  MOV R15, 0xffffffff ;  /* 0xffffffff000f7802 */ /* 0x000fce0000000f00 */
[----:B-1---5:R-:W-:Y:S05]  /*cc80*/  WARPSYNC.COLLECTIVE R15, `(.L_x_213) ;  /* 0x000000000f0c7348 */ /* 0x022fea0003c00000 */
[----:B------:R-:W-:Y:S02]  /*cc90*/  ELECT P6, UR79, PT ;  /* 0x00000000004f782f */ /* 0x000fe400038c0000 */
[----:B------:R-:W-:Y:S01]  /*cca0*/  MOV R14, UR79 ;  /* 0x0000004f000e7c02 */ /* 0x000fe20008000f00 */
[----:B-1---5:R-:W-:Y:S10]  /*ccb0*/  ENDCOLLECTIVE ;  /* 0x000000000000791b */ /* 0x022ff40003800000 */
.L_x_213:
[----:B------:R-:W-:Y:S05]  /*ccc0*/  BSYNC B0 ;  /* 0x0000000000007941 */ /* 0x000fea0003800000 */
.L_x_212:
[----:B------:R-:W-:Y:S01]  /*ccd0*/  PLOP3.LUT P0, PT, P6, PT, PT, 0x80, 0x8 ;  /* 0x000000000008781c */ /* 0x000fe2000370f070 */
[----:B------:R-:W-:-:S12]  /*cce0*/  BRA `(.L_x_214) ;  /* 0xffffff6c006c7947 */ /* 0x000fd8000383ffff */
.L_x_70:
[----:B-1----:R-:W-:-:S04]  /*ccf0*/  MOV R0, UR5 ;  /* 0x0000000500007c02 */ /* 0x002fc80008000f00 */
[----:B------:R1:W2:Y:S03]  /*cd00*/  SYNCS.PHASECHK.TRANS64.TRYWAIT P0, [R0+URZ+0x8], R5 ;  /* 0x00000805000075a7 */ /* 0x0002a600080011ff */
[----:B--2---:R-:W-:Y:S05]  /*cd10*/  @!P0 NANOSLEEP.SYNCS 0x989680 ;  /* 0x009896800000895d */ /* 0x004fea0003900000 */
[----:B------:R-:W2:Y:S02]  /*cd20*/  @!P0 SYNCS.PHASECHK.TRANS64 P0, [R0+URZ+0x8], R5 ;  /* 0x00000805000085a7 */ /* 0x000ea400080010ff */
[----:B--2---:R-:W-:Y:S05]  /*cd30*/  @!P0 BRA `(.L_x_70) ;  /* 0xfffffffc00ec8947 */ /* 0x004fea000383ffff */
[----:B------:R-:W-:Y:S05]  /*cd40*/  BRA `(.L_x_69) ;  /* 0xffffff6c00707947 */ /* 0x000fea000383ffff */
.L_x_71:
[----:B-1----:R1:W2:Y:S02]  /*cd50*/  SYNCS.PHASECHK.TRANS64.TRYWAIT P0, [R0+URZ+0xd0], R5 ;  /* 0x0000d005000075a7 */ /* 0x0022a400080011ff */
[----:B--2---:R-:W-:Y:S05]  /*cd60*/  @!P0 NANOSLEEP.SYNCS 0x989680 ;  /* 0x009896800000895d */ /* 0x004fea0003900000 */
[----:B------:R-:W2:Y:S02]  /*cd70*/  @!P0 SYNCS.PHASECHK.TRANS64 P0, [R0+URZ+0xd0], R5 ;  /* 0x0000d005000085a7 */ /* 0x000ea400080010ff */
[----:B--2---:R-:W-:Y:S05]  /*cd80*/  @!P0 BRA `(.L_x_71) ;  /* 0xfffffffc00f08947 */ /* 0x004fea000383ffff */
[----:B------:R-:W-:Y:S05]  /*cd90*/  BRA `(.L_x_215) ;  /* 0xffffff70005c7947 */ /* 0x000fea000383ffff */
.L_x_73:
[----:B------:R-:W-:-:S07]  /*cda0*/  MOV R0, UR31 ;  /* 0x0000001f00007c02 */ /* 0x000fce0008000f00 */
.L_x_216:
[----:B-1----:R1:W2:Y:S02]  /*cdb0*/  SYNCS.PHASECHK.TRANS64.TRYWAIT P0, [R0+URZ+0x110], R5 ;  /* 0x00011005000075a7 */ /* 0x0022a400080011ff */
[----:B--2---:R-:W-:Y:S05]  /*cdc0*/  @!P0 NANOSLEEP.SYNCS 0x989680 ;  /* 0x009896800000895d */ /* 0x004fea0003900000 */
[----:B------:R-:W2:Y:S02]  /*cdd0*/  @!P0 SYNCS.PHASECHK.TRANS64 P0, [R0+URZ+0x110], R5 ;  /* 0x00011005000085a7 */ /* 0x000ea400080010ff */
[----:B--2---:R-:W-:Y:S05]  /*cde0*/  @!P0 BRA `(.L_x_216) ;  /* 0xfffffffc00f08947 */ /* 0x004fea000383ffff */
[----:B------:R-:W-:Y:S05]  /*cdf0*/  BRA `(.L_x_217) ;  /* 0xffffff7000a87947 */ /* 0x000fea000383ffff */
.L_x_76:
[----:B------:R-:W-:Y:S07]  /*ce00*/  MOV R0, UR5 ;  /* 0x0000000500007c02 */ /* 0x000fee0008000f00 */
.L_x_218:
[----:B-1----:R1:W2:Y:S02]  /*ce10*/  SYNCS.PHASECHK.TRANS64.TRYWAIT P0, [R0+URZ], R5 ;  /* 0x00000005000075a7 */ /* 0x0022a400080011ff */
[----:B--2---:R-:W-:Y:S05]  /*ce20*/  @!P0 NANOSLEEP.SYNCS 0x989680 ;  /* 0x009896800000895d */ /* 0x004fea0003900000 */
[----:B------:R-:W2:Y:S02]  /*ce30*/  @!P0 SYNCS.PHASECHK.TRANS64 P0, [R0+URZ], R5 ;  /* 0x00000005000085a7 */ /* 0x000ea400080010ff */
[----:B--2---:R-:W-:Y:S05]  /*ce40*/  @!P0 BRA `(.L_x_218) ;  /* 0xfffffffc00f08947 */ /* 0x004fea000383ffff */
[----:B------:R-:W-:Y:S05]  /*ce50*/  BRA `(.L_x_75) ;  /* 0xffffff7000bc7947 */ /* 0x000fea000383ffff */
.L_x_80:
[----:B-1----:R-:W-:-:S07]  /*ce60*/  MOV R0, UR4 ;  /* 0x0000000400007c02 */ /* 0x002fce0008000f00 */
.L_x_219:
[----:B-1----:R1:W2:Y:S02]  /*ce70*/  SYNCS.PHASECHK.TRANS64.TRYWAIT P0, [R0+URZ], R3 ;  /* 0x00000003000075a7 */ /* 0x0022a400080011ff */
[----:B--2---:R-:W-:Y:S05]  /*ce80*/  @!P0 NANOSLEEP.SYNCS 0x989680 ;  /* 0x009896800000895d */ /* 0x004fea0003900000 */
[----:B------:R-:W2:Y:S02]  /*ce90*/  @!P0 SYNCS.PHASECHK.TRANS64 P0, [R0+URZ], R3 ;  /* 0x00000003000085a7 */ /* 0x000ea400080010ff */
[----:B--2---:R-:W-:Y:S05]  /*cea0*/  @!P0 BRA `(.L_x_219) ;  /* 0xfffffffc00f08947 */ /* 0x004fea000383ffff */
[----:B------:R-:W-:Y:S05]  /*ceb0*/  BRA `(.L_x_220) ;  /* 0xffffff7400b07947 */ /* 0x000fea000383ffff */
.L_x_81:
[----:B------:R-:W-:-:S07]  /*cec0*/  MOV R0, UR5 ;  /* 0x0000000500007c02 */ /* 0x000fce0008000f00 */
.L_x_221:
[----:B-1----:R1:W2:Y:S02]  /*ced0*/  SYNCS.PHASECHK.TRANS64.TRYWAIT P0, [R0+URZ], R3 ;  /* 0x00000003000075a7 */ /* 0x0022a400080011ff */
[----:B--2---:R-:W-:Y:S05]  /*cee0*/  @!P0 NANOSLEEP.SYNCS 0x989680 ;  /* 0x009896800000895d */ /* 0x004fea0003900000 */
[----:B------:R-:W2:Y:S02]  /*cef0*/  @!P0 SYNCS.PHASECHK.TRANS64 P0, [R0+URZ], R3 ;  /* 0x00000003000085a7 */ /* 0x000ea400080010ff */
[----:B--2---:R-:W-:Y:S05]  /*cf00*/  @!P0 BRA `(.L_x_221) ;  /* 0xfffffffc00f08947 */ /* 0x004fea000383ffff */
[----:B------:R-:W-:Y:S05]  /*cf10*/  BRA `(.L_x_222) ;  /* 0xffffff7400bc7947 */ /* 0x000fea000383ffff */
.L_x_82:
[----:B------:R-:W-:-:S07]  /*cf20*/  MOV R0, UR5 ;  /* 0x0000000500007c02 */ /* 0x000fce0008000f00 */
.L_x_223:
[----:B-1----:R1:W2:Y:S02]  /*cf30*/  SYNCS.PHASECHK.TRANS64.TRYWAIT P0, [R0+URZ], R3 ;  /* 0x00000003000075a7 */ /* 0x0022a400080011ff */
[----:B--2---:R-:W-:Y:S05]  /*cf40*/  @!P0 NANOSLEEP.SYNCS 0x989680 ;  /* 0x009896800000895d */ /* 0x004fea0003900000 */
[----:B------:R-:W2:Y:S02]  /*cf50*/  @!P0 SYNCS.PHASECHK.TRANS64 P0, [R0+URZ], R3 ;  /* 0x00000003000085a7 */ /* 0x000ea400080010ff */
[----:B--2---:R-:W-:Y:S05]  /*cf60*/  @!P0 BRA `(.L_x_223) ;  /* 0xfffffffc00f08947 */ /* 0x004fea000383ffff */
[----:B------:R-:W-:Y:S05]  /*cf70*/  BRA `(.L_x_224) ;  /* 0xffffff7400c87947 */ /* 0x000fea000383ffff */
.L_x_85:
[----:B------:R-:W-:-:S07]  /*cf80*/  MOV R0, UR26 ;  /* 0x0000001a00007c02 */ /* 0x000fce0008000f00 */
.L_x_225:
[----:B-1----:R1:W2:Y:S02]  /*cf90*/  SYNCS.PHASECHK.TRANS64.TRYWAIT P1, [R0+URZ+0x150], R3 ;  /* 0x00015003000075a7 */ /* 0x0022a400080211ff */
[----:B--2---:R-:W-:Y:S05]  /*cfa0*/  @!P1 NANOSLEEP.SYNCS 0x989680 ;  /* 0x009896800000995d */ /* 0x004fea0003900000 */
[----:B------:R-:W2:Y:S02]  /*cfb0*/  @!P1 SYNCS.PHASECHK.TRANS64 P1, [R0+URZ+0x150], R3 ;  /* 0x00015003000095a7 */ /* 0x000ea400080210ff */
[----:B--2---:R-:W-:Y:S05]  /*cfc0*/  @!P1 BRA `(.L_x_225) ;  /* 0xfffffffc00f09947 */ /* 0x004fea000383ffff */
[----:B------:R-:W-:Y:S05]  /*cfd0*/  BRA `(.L_x_226) ;  /* 0xffffff7800147947 */ /* 0x000fea000383ffff */
.L_x_90:
[----:B--2---:R2:W3:Y:S02]  /*cfe0*/  SYNCS.PHASECHK.TRANS64.TRYWAIT P0, [R12+URZ+0xd0], R9 ;  /* 0x0000d0090c0075a7 */ /* 0x0044e400080011ff */
[----:B---3--:R-:W-:Y:S05]  /*cff0*/  @!P0 NANOSLEEP.SYNCS 0x989680 ;  /* 0x009896800000895d */ /* 0x008fea0003900000 */
[----:B------:R-:W3:Y:S02]  /*d000*/  @!P0 SYNCS.PHASECHK.TRANS64 P0, [R12+URZ+0xd0], R9 ;  /* 0x0000d0090c0085a7 */ /* 0x000ee400080010ff */
[----:B---3--:R-:W-:Y:S05]  /*d010*/  @!P0 BRA `(.L_x_90) ;  /* 0xfffffffc00f08947 */ /* 0x008fea000383ffff */
[----:B------:R-:W-:Y:S05]  /*d020*/  BRA `(.L_x_227) ;  /* 0xffffff7c00487947 */ /* 0x000fea000383ffff */
.L_x_93:
[----:B------:R-:W-:Y:S07]  /*d030*/  MOV R0, UR21 ;  /* 0x0000001500007c02 */ /* 0x000fee0008000f00 */
.L_x_228:
[----:B--2---:R2:W3:Y:S02]  /*d040*/  SYNCS.PHASECHK.TRANS64.TRYWAIT P2, [R0+URZ+0xc8], R9 ;  /* 0x0000c809000075a7 */ /* 0x0044e400080411ff */
[----:B---3--:R-:W-:Y:S05]  /*d050*/  @!P2 NANOSLEEP.SYNCS 0x989680 ;  /* 0x009896800000a95d */ /* 0x008fea0003900000 */
[----:B------:R-:W3:Y:S02]  /*d060*/  @!P2 SYNCS.PHASECHK.TRANS64 P2, [R0+URZ+0xc8], R9 ;  /* 0x0000c8090000a5a7 */ /* 0x000ee400080410ff */
[----:B---3--:R-:W-:Y:S05]  /*d070*/  @!P2 BRA `(.L_x_228) ;  /* 0xfffffffc00f0a947 */ /* 0x008fea000383ffff */
[----:B------:R-:W-:Y:S05]  /*d080*/  BRA `(.L_x_92) ;  /* 0xffffff8000b47947 */ /* 0x000fea000383ffff */
.L_x_96:
[----:B------:R-:W-:Y:S07]  /*d090*/  MOV R9, UR21 ;  /* 0x0000001500097c02 */ /* 0x000fee0008000f00 */
.L_x_229:
[----:B--2---:R2:W3:Y:S02]  /*d0a0*/  SYNCS.PHASECHK.TRANS64.TRYWAIT P0, [R9+URZ+0xa0], R10 ;  /* 0x0000a00a090075a7 */ /* 0x0044e400080011ff */
[----:B---3--:R-:W-:Y:S05]  /*d0b0*/  @!P0 NANOSLEEP.SYNCS 0x989680 ;  /* 0x009896800000895d */ /* 0x008fea0003900000 */
[----:B------:R-:W3:Y:S02]  /*d0c0*/  @!P0 SYNCS.PHASECHK.TRANS64 P0, [R9+URZ+0xa0], R10 ;  /* 0x0000a00a090085a7 */ /* 0x000ee400080010ff */
[----:B---3--:R-:W-:Y:S05]  /*d0d0*/  @!P0 BRA `(.L_x_229) ;  /* 0xfffffffc00f08947 */ /* 0x008fea000383ffff */
[----:B------:R-:W-:Y:S05]  /*d0e0*/  BRA `(.L_x_230) ;  /* 0xffffff8400107947 */ /* 0x000fea000383ffff */
.L_x_97:
[----:B------:R-:W-:Y:S07]  /*d0f0*/  MOV R9, UR21 ;  /* 0x0000001500097c02 */ /* 0x000fee0008000f00 */
.L_x_231:
[----:B--2---:R2:W3:Y:S02]  /*d100*/  SYNCS.PHASECHK.TRANS64.TRYWAIT P0, [R9+URZ+0xa8], R10 ;  /* 0x0000a80a090075a7 */ /* 0x0044e400080011ff */
[----:B---3--:R-:W-:Y:S05]  /*d110*/  @!P0 NANOSLEEP.SYNCS 0x989680 ;  /* 0x009896800000895d */ /* 0x008fea0003900000 */
[----:B------:R-:W3:Y:S02]  /*d120*/  @!P0 SYNCS.PHASECHK.TRANS64 P0, [R9+URZ+0xa8], R10 ;  /* 0x0000a80a090085a7 */ /* 0x000ee400080010ff */
[----:B---3--:R-:W-:Y:S05]  /*d130*/  @!P0 BRA `(.L_x_231) ;  /* 0xfffffffc00f08947 */ /* 0x008fea000383ffff */
[----:B------:R-:W-:Y:S05]  /*d140*/  BRA `(.L_x_232) ;  /* 0xffffff8400687947 */ /* 0x000fea000383ffff */
.L_x_98:
[----:B------:R-:W-:Y:S07]  /*d150*/  MOV R9, UR21 ;  /* 0x0000001500097c02 */ /* 0x000fee0008000f00 */
.L_x_233:
[----:B--2---:R2:W3:Y:S02]  /*d160*/  SYNCS.PHASECHK.TRANS64.TRYWAIT P0, [R9+URZ+0xb0], R10 ;  /* 0x0000b00a090075a7 */ /* 0x0044e400080011ff */
[----:B---3--:R-:W-:Y:S05]  /*d170*/  @!P0 NANOSLEEP.SYNCS 0x989680 ;  /* 0x009896800000895d */ /* 0x008fea0003900000 */
[----:B------:R-:W3:Y:S02]  /*d180*/  @!P0 SYNCS.PHASECHK.TRANS64 P0, [R9+URZ+0xb0], R10 ;  /* 0x0000b00a090085a7 */ /* 0x000ee400080010ff */
[----:B---3--:R-:W-:Y:S05]  /*d190*/  @!P0 BRA `(.L_x_233) ;  /* 0xfffffffc00f08947 */ /* 0x008fea000383ffff */
[----:B------:R-:W-:Y:S05]  /*d1a0*/  BRA `(.L_x_234) ;  /* 0xffffff8400c87947 */ /* 0x000fea000383ffff */
.L_x_99:
[----:B------:R-:W-:Y:S07]  /*d1b0*/  MOV R9, UR21 ;  /* 0x0000001500097c02 */ /* 0x000fee0008000f00 */
.L_x_235:
[----:B--2---:R2:W3:Y:S02]  /*d1c0*/  SYNCS.PHASECHK.TRANS64.TRYWAIT P0, [R9+URZ+0xb8], R10 ;  /* 0x0000b80a090075a7 */ /* 0x0044e400080011ff */
[----:B---3--:R-:W-:Y:S05]  /*d1d0*/  @!P0 NANOSLEEP.SYNCS 0x989680 ;  /* 0x009896800000895d */ /* 0x008fea0003900000 */
[----:B------:R-:W3:Y:S02]  /*d1e0*/  @!P0 SYNCS.PHASECHK.TRANS64 P0, [R9+URZ+0xb8], R10 ;  /* 0x0000b80a090085a7 */ /* 0x000ee400080010ff */
[----:B---3--:R-:W-:Y:S05]  /*d1f0*/  @!P0 BRA `(.L_x_235) ;  /* 0xfffffffc00f08947 */ /* 0x008fea000383ffff */
[----:B------:R-:W-:Y:S05]  /*d200*/  BRA `(.L_x_236) ;  /* 0xffffff8800247947 */ /* 0x000fea000383ffff */
.L_x_100:
[----:B------:R-:W-:Y:S07]  /*d210*/  MOV R0, UR21 ;  /* 0x0000001500007c02 */ /* 0x000fee0008000f00 */
.L_x_237:
[----:B--2---:R2:W3:Y:S02]  /*d220*/  SYNCS.PHASECHK.TRANS64.TRYWAIT P0, [R0+URZ+0xa0], R9 ;  /* 0x0000a009000075a7 */ /* 0x0044e400080011ff */
[----:B---3--:R-:W-:Y:S05]  /*d230*/  @!P0 NANOSLEEP.SYNCS 0x989680 ;  /* 0x009896800000895d */ /* 0x008fea0003900000 */
[----:B------:R-:W3:Y:S02]  /*d240*/  @!P0 SYNCS.PHASECHK.TRANS64 P0, [R0+URZ+0xa0], R9 ;  /* 0x0000a009000085a7 */ /* 0x000ee400080010ff */
[----:B---3--:R-:W-:Y:S05]  /*d250*/  @!P0 BRA `(.L_x_237) ;  /* 0xfffffffc00f08947 */ /* 0x008fea000383ffff */
[----:B------:R-:W-:Y:S05]  /*d260*/  BRA `(.L_x_238) ;  /* 0xffffff8800847947 */ /* 0x000fea000383ffff */
.L_x_101:
[----:B------:R-:W-:Y:S07]  /*d270*/  MOV R0, UR21 ;  /* 0x0000001500007c02 */ /* 0x000fee0008000f00 */
.L_x_239:
[----:B--2---:R2:W3:Y:S02]  /*d280*/  SYNCS.PHASECHK.TRANS64.TRYWAIT P0, [R0+URZ+0xa8], R9 ;  /* 0x0000a809000075a7 */ /* 0x0044e400080011ff */
[----:B---3--:R-:W-:Y:S05]  /*d290*/  @!P0 NANOSLEEP.SYNCS 0x989680 ;  /* 0x009896800000895d */ /* 0x008fea0003900000 */
[----:B------:R-:W3:Y:S02]  /*d2a0*/  @!P0 SYNCS.PHASECHK.TRANS64 P0, [R0+URZ+0xa8], R9 ;  /* 0x0000a809000085a7 */ /* 0x000ee400080010ff */
[----:B---3--:R-:W-:Y:S05]  /*d2b0*/  @!P0 BRA `(.L_x_239) ;  /* 0xfffffffc00f08947 */ /* 0x008fea000383ffff */
[----:B------:R-:W-:Y:S05]  /*d2c0*/  BRA `(.L_x_240) ;  /* 0xffffff8800e47947 */ /* 0x000fea000383ffff */
.L_x_102:
[----:B------:R-:W-:Y:S07]  /*d2d0*/  MOV R0, UR21 ;  /* 0x0000001500007c02 */ /* 0x000fee0008000f00 */
.L_x_241:
[----:B--2---:R2:W3:Y:S02]  /*d2e0*/  SYNCS.PHASECHK.TRANS64.TRYWAIT P0, [R0+URZ+0xb0], R9 ;  /* 0x0000b009000075a7 */ /* 0x0044e400080011ff */
[----:B---3--:R-:W-:Y:S05]  /*d2f0*/  @!P0 NANOSLEEP.SYNCS 0x989680 ;  /* 0x009896800000895d */ /* 0x008fea0003900000 */
[----:B------:R-:W3:Y:S02]  /*d300*/  @!P0 SYNCS.PHASECHK.TRANS64 P0, [R0+URZ+0xb0], R9 ;  /* 0x0000b009000085a7 */ /* 0x000ee400080010ff */
[----:B---3--:R-:W-:Y:S05]  /*d310*/  @!P0 BRA `(.L_x_241) ;  /* 0xfffffffc00f08947 */ /* 0x008fea000383ffff */
[----:B------:R-:W-:Y:S05]  /*d320*/  BRA `(.L_x_242) ;  /* 0xffffff8c00447947 */ /* 0x000fea000383ffff */
.L_x_103:
[----:B------:R-:W-:Y:S07]  /*d330*/  MOV R0, UR21 ;  /* 0x0000001500007c02 */ /* 0x000fee0008000f00 */
.L_x_243:
[----:B--2---:R2:W3:Y:S02]  /*d340*/  SYNCS.PHASECHK.TRANS64.TRYWAIT P0, [R0+URZ+0xb8], R9 ;  /* 0x0000b809000075a7 */ /* 0x0044e400080011ff */
[----:B---3--:R-:W-:Y:S05]  /*d350*/  @!P0 NANOSLEEP.SYNCS 0x989680 ;  /* 0x009896800000895d */ /* 0x008fea0003900000 */
[----:B------:R-:W3:Y:S02]  /*d360*/  @!P0 SYNCS.PHASECHK.TRANS64 P0, [R0+URZ+0xb8], R9 ;  /* 0x0000b809000085a7 */ /* 0x000ee400080010ff */
[----:B---3--:R-:W-:Y:S05]  /*d370*/  @!P0 BRA `(.L_x_243) ;  /* 0xfffffffc00f08947 */ /* 0x008fea000383ffff */
[----:B------:R-:W-:Y:S05]  /*d380*/  BRA `(.L_x_244) ;  /* 0xffffff8c00a07947 */ /* 0x000fea000383ffff */
.L_x_105:
[----:B------:R-:W-:-:S07]  /*d390*/  MOV R3, UR21 ;  /* 0x0000001500037c02 */ /* 0x000fce0008000f00 */
.L_x_245:
[----:B--2---:R2:W4:Y:S02]  /*d3a0*/  SYNCS.PHASECHK.TRANS64.TRYWAIT P0, [R3+URZ+0xa0], R10 ;  /* 0x0000a00a030075a7 */ /* 0x00452400080011ff */
[----:B----4-:R-:W-:Y:S05]  /*d3b0*/  @!P0 NANOSLEEP.SYNCS 0x989680 ;  /* 0x009896800000895d */ /* 0x010fea0003900000 */
[----:B------:R-:W4:Y:S02]  /*d3c0*/  @!P0 SYNCS.PHASECHK.TRANS64 P0, [R3+URZ+0xa0], R10 ;  /* 0x0000a00a030085a7 */ /* 0x000f2400080010ff */
[----:B----4-:R-:W-:Y:S05]  /*d3d0*/  @!P0 BRA `(.L_x_245) ;  /* 0xfffffffc00f08947 */ /* 0x010fea000383ffff */
[----:B------:R-:W-:Y:S05]  /*d3e0*/  BRA `(.L_x_246) ;  /* 0xffffff9000287947 */ /* 0x000fea000383ffff */
.L_x_106:
[----:B--2---:R-:W-:-:S07]  /*d3f0*/  MOV R3, UR21 ;  /* 0x0000001500037c02 */ /* 0x004fce0008000f00 */
.L_x_247:
[----:B--2---:R2:W4:Y:S02]  /*d400*/  SYNCS.PHASECHK.TRANS64.TRYWAIT P0, [R3+URZ+0xa8], R10 ;  /* 0x0000a80a030075a7 */ /* 0x00452400080011ff */
[----:B----4-:R-:W-:Y:S05]  /*d410*/  @!P0 NANOSLEEP.SYNCS 0x989680 ;  /* 0x009896800000895d */ /* 0x010fea0003900000 */
[----:B------:R-:W4:Y:S02]  /*d420*/  @!P0 SYNCS.PHASECHK.TRANS64 P0, [R3+URZ+0xa8], R10 ;  /* 0x0000a80a030085a7 */ /* 0x000f2400080010ff */
[----:B----4-:R-:W-:Y:S05]  /*d430*/  @!P0 BRA `(.L_x_247) ;  /* 0xfffffffc00f08947 */ /* 0x010fea000383ffff */
[----:B------:R-:W-:Y:S05]  /*d440*/  BRA `(.L_x_248) ;  /* 0xffffff9000187947 */ /* 0x000fea000383ffff */
.L_x_107:
[----:B--2---:R-:W-:-:S07]  /*d450*/  MOV R3, UR21 ;  /* 0x0000001500037c02 */ /* 0x004fce0008000f00 */
.L_x_249:
[----:B--2---:R2:W4:Y:S02]  /*d460*/  SYNCS.PHASECHK.TRANS64.TRYWAIT P0, [R3+URZ+0xb0], R10 ;  /* 0x0000b00a030075a7 */ /* 0x00452400080011ff */
[----:B----4-:R-:W-:Y:S05]  /*d470*/  @!P0 NANOSLEEP.SYNCS 0x989680 ;  /* 0x009896800000895d */ /* 0x010fea0003900000 */
[----:B------:R-:W4:Y:S02]  /*d480*/  @!P0 SYNCS.PHASECHK.TRANS64 P0, [R3+URZ+0xb0], R10 ;  /* 0x0000b00a030085a7 */ /* 0x000f2400080010ff */
[----:B----4-:R-:W-:Y:S05]  /*d490*/  @!P0 BRA `(.L_x_249) ;  /* 0xfffffffc00f08947 */ /* 0x010fea000383ffff */
[----:B------:R-:W-:Y:S05]  /*d4a0*/  BRA `(.L_x_250) ;  /* 0xffffff90000c7947 */ /* 0x000fea000383ffff */
.L_x_109:
[----:B--2---:R2:W3:Y:S02]  /*d4b0*/  SYNCS.PHASECHK.TRANS64.TRYWAIT P0, [R3+URZ+0xd0], R0 ;  /* 0x0000d000030075a7 */ /* 0x0044e400080011ff */
[----:B---3--:R-:W-:Y:S05]  /*d4c0*/  @!P0 NANOSLEEP.SYNCS 0x989680 ;  /* 0x009896800000895d */ /* 0x008fea0003900000 */
[----:B------:R-:W3:Y:S02]  /*d4d0*/  @!P0 SYNCS.PHASECHK.TRANS64 P0, [R3+URZ+0xd0], R0 ;  /* 0x0000d000030085a7 */ /* 0x000ee400080010ff */
[----:B---3--:R-:W-:Y:S05]  /*d4e0*/  @!P0 BRA `(.L_x_109) ;  /* 0xfffffffc00f08947 */ /* 0x008fea000383ffff */
[----:B------:R-:W-:Y:S05]  /*d4f0*/  BRA `(.L_x_251) ;  /* 0xffffff9000e07947 */ /* 0x000fea000383ffff */
.L_x_120:
[----:B-1----:R-:W-:Y:S04]  /*d500*/  MOV R2, UR43 ;  /* 0x0000002b00027c02 */ /* 0x002fe80008000f00 */
[----:B------:R1:W2:Y:S03]  /*d510*/  SYNCS.PHASECHK.TRANS64.TRYWAIT P0, [R2+URZ+0x80], R3 ;  /* 0x00008003020075a7 */ /* 0x0002a600080011ff */
[----:B--2---:R-:W-:Y:S05]  /*d520*/  @!P0 NANOSLEEP.SYNCS 0x989680 ;  /* 0x009896800000895d */ /* 0x004fea0003900000 */
[----:B------:R-:W2:Y:S02]  /*d530*/  @!P0 SYNCS.PHASECHK.TRANS64 P0, [R2+URZ+0x80], R3 ;  /* 0x00008003020085a7 */ /* 0x000ea400080010ff */
[----:B--2---:R-:W-:Y:S05]  /*d540*/  @!P0 BRA `(.L_x_120) ;  /* 0xfffffffc00ec8947 */ /* 0x004fea000383ffff */
[----:B------:R-:W-:Y:S05]  /*d550*/  BRA `(.L_x_119) ;  /* 0xffffffa000307947 */ /* 0x000fea000383ffff */
.L_x_122:
[----:B-1----:R1:W3:Y:S02]  /*d560*/  SYNCS.PHASECHK.TRANS64.TRYWAIT P1, [R83+URZ+0xf0], R0 ;  /* 0x0000f000530075a7 */ /* 0x0022e400080211ff */
[----:B---3--:R-:W-:Y:S05]  /*d570*/  @!P1 NANOSLEEP.SYNCS 0x989680 ;  /* 0x009896800000995d */ /* 0x008fea0003900000 */
[----:B------:R-:W3:Y:S02]  /*d580*/  @!P1 SYNCS.PHASECHK.TRANS64 P1, [R83+URZ+0xf0], R0 ;  /* 0x0000f000530095a7 */ /* 0x000ee400080210ff */
[----:B---3--:R-:W-:Y:S05]  /*d590*/  @!P1 BRA `(.L_x_122) ;  /* 0xfffffffc00f09947 */ /* 0x008fea000383ffff */
[----:B------:R-:W-:Y:S05]  /*d5a0*/  BRA `(.L_x_121) ;  /* 0xffffffa000587947 */ /* 0x000fea000383ffff */
.L_x_131:
[----:B-1----:R1:W3:Y:S02]  /*d5b0*/  SYNCS.PHASECHK.TRANS64.TRYWAIT P0, [R3+URZ+0x80], R0 ;  /* 0x00008000030075a7 */ /* 0x0022e400080011ff */
[----:B---3--:R-:W-:Y:S05]  /*d5c0*/  @!P0 NANOSLEEP.SYNCS 0x989680 ;  /* 0x009896800000895d */ /* 0x008fea0003900000 */
[----:B------:R-:W3:Y:S02]  /*d5d0*/  @!P0 SYNCS.PHASECHK.TRANS64 P0, [R3+URZ+0x80], R0 ;  /* 0x00008000030085a7 */ /* 0x000ee400080010ff */
[----:B---3--:R-:W-:Y:S05]  /*d5e0*/  @!P0 BRA `(.L_x_131) ;  /* 0xfffffffc00f08947 */ /* 0x008fea000383ffff */
[----:B------:R-:W-:Y:S05]  /*d5f0*/  BRA `(.L_x_130) ;  /* 0xffffffa800847947 */ /* 0x000fea000383ffff */
.L_x_139:
[----:B-1----:R1:W4:Y:S02]  /*d600*/  SYNCS.PHASECHK.TRANS64.TRYWAIT P0, [R40+URZ+0x80], R5 ;  /* 0x00008005280075a7 */ /* 0x00232400080011ff */
[----:B----4-:R-:W-:Y:S05]  /*d610*/  @!P0 NANOSLEEP.SYNCS 0x989680 ;  /* 0x009896800000895d */ /* 0x010fea0003900000 */
[----:B------:R-:W4:Y:S02]  /*d620*/  @!P0 SYNCS.PHASECHK.TRANS64 P0, [R40+URZ+0x80], R5 ;  /* 0x00008005280085a7 */ /* 0x000f2400080010ff */
[----:B----4-:R-:W-:Y:S05]  /*d630*/  @!P0 BRA `(.L_x_139) ;  /* 0xfffffffc00f08947 */ /* 0x010fea000383ffff */
[----:B------:R-:W-:Y:S05]  /*d640*/  BRA `(.L_x_138) ;  /* 0xffffffb000d87947 */ /* 0x000fea000383ffff */
.L_x_147:
[----:B-1----:R1:W4:Y:S02]  /*d650*/  SYNCS.PHASECHK.TRANS64.TRYWAIT P0, [R89+URZ+0x80], R6 ;  /* 0x00008006590075a7 */ /* 0x00232400080011ff */
[----:B----4-:R-:W-:Y:S05]  /*d660*/  @!P0 NANOSLEEP.SYNCS 0x989680 ;  /* 0x009896800000895d */ /* 0x010fea0003900000 */
[----:B------:R-:W4:Y:S02]  /*d670*/  @!P0 SYNCS.PHASECHK.TRANS64 P0, [R89+URZ+0x80], R6 ;  /* 0x00008006590085a7 */ /* 0x000f2400080010ff */
[----:B----4-:R-:W-:Y:S05]  /*d680*/  @!P0 BRA `(.L_x_147) ;  /* 0xfffffffc00f08947 */ /* 0x010fea000383ffff */
[----:B------:R-:W-:Y:S05]  /*d690*/  BRA `(.L_x_146) ;  /* 0xffffffbc002c7947 */ /* 0x000fea000383ffff */
.L_x_155:
[----:B-1----:R1:W4:Y:S02]  /*d6a0*/  SYNCS.PHASECHK.TRANS64.TRYWAIT P0, [R90+URZ+0x80], R5 ;  /* 0x000080055a0075a7 */ /* 0x00232400080011ff */
[----:B----4-:R-:W-:Y:S05]  /*d6b0*/  @!P0 NANOSLEEP.SYNCS 0x989680 ;  /* 0x009896800000895d */ /* 0x010fea0003900000 */
[----:B------:R-:W4:Y:S02]  /*d6c0*/  @!P0 SYNCS.PHASECHK.TRANS64 P0, [R90+URZ+0x80], R5 ;  /* 0x000080055a0085a7 */ /* 0x000f2400080010ff */
[----:B----4-:R-:W-:Y:S05]  /*d6d0*/  @!P0 BRA `(.L_x_155) ;  /* 0xfffffffc00f08947 */ /* 0x010fea000383ffff */
[----:B------:R-:W-:Y:S05]  /*d6e0*/  BRA `(.L_x_154) ;  /* 0xffffffc4008c7947 */ /* 0x000fea000383ffff */
.L_x_163:
[----:B-1----:R1:W3:Y:S02]  /*d6f0*/  SYNCS.PHASECHK.TRANS64.TRYWAIT P0, [R90+URZ+0x80], R5 ;  /* 0x000080055a0075a7 */ /* 0x0022e400080011ff */
[----:B---3--:R-:W-:Y:S05]  /*d700*/  @!P0 NANOSLEEP.SYNCS 0x989680 ;  /* 0x009896800000895d */ /* 0x008fea0003900000 */
[----:B------:R-:W3:Y:S02]  /*d710*/  @!P0 SYNCS.PHASECHK.TRANS64 P0, [R90+URZ+0x80], R5 ;  /* 0x000080055a0085a7 */ /* 0x000ee400080010ff */
[----:B---3--:R-:W-:Y:S05]  /*d720*/  @!P0 BRA `(.L_x_163) ;  /* 0xfffffffc00f08947 */ /* 0x008fea000383ffff */
[----:B------:R-:W-:Y:S05]  /*d730*/  BRA `(.L_x_162) ;  /* 0xffffffcc00f87947 */ /* 0x000fea000383ffff */
.L_x_171:
[----:B-1----:R1:W3:Y:S02]  /*d740*/  SYNCS.PHASECHK.TRANS64.TRYWAIT P0, [R90+URZ+0x80], R5 ;  /* 0x000080055a0075a7 */ /* 0x0022e400080011ff */
[----:B---3--:R-:W-:Y:S05]  /*d750*/  @!P0 NANOSLEEP.SYNCS 0x989680 ;  /* 0x009896800000895d */ /* 0x008fea0003900000 */
[----:B------:R-:W3:Y:S02]  /*d760*/  @!P0 SYNCS.PHASECHK.TRANS64 P0, [R90+URZ+0x80], R5 ;  /* 0x000080055a0085a7 */ /* 0x000ee400080010ff */
[----:B---3--:R-:W-:Y:S05]  /*d770*/  @!P0 BRA `(.L_x_171) ;  /* 0xfffffffc00f08947 */ /* 0x008fea000383ffff */
[----:B------:R-:W-:Y:S05]  /*d780*/  BRA `(.L_x_170) ;  /* 0xffffffd8005c7947 */ /* 0x000fea000383ffff */
.L_x_179:
[----:B-1----:R1:W3:Y:S02]  /*d790*/  SYNCS.PHASECHK.TRANS64.TRYWAIT P0, [R89+URZ+0x80], R88 ;  /* 0x00008058590075a7 */ /* 0x0022e400080011ff */
[----:B---3--:R-:W-:Y:S05]  /*d7a0*/  @!P0 NANOSLEEP.SYNCS 0x989680 ;  /* 0x009896800000895d */ /* 0x008fea0003900000 */
[----:B------:R-:W3:Y:S02]  /*d7b0*/  @!P0 SYNCS.PHASECHK.TRANS64 P0, [R89+URZ+0x80], R88 ;  /* 0x00008058590085a7 */ /* 0x000ee400080010ff */
[----:B---3--:R-:W-:Y:S05]  /*d7c0*/  @!P0 BRA `(.L_x_179) ;  /* 0xfffffffc00f08947 */ /* 0x008fea000383ffff */
[----:B------:R-:W-:Y:S05]  /*d7d0*/  BRA `(.L_x_178) ;  /* 0xffffffe000c07947 */ /* 0x000fea000383ffff */
        .weak           $__internal_0_$__cuda_sm10x_tcgen05_guardrail_trap_col_being_dealloced_not_returned_by_alloc
        .type           $__internal_0_$__cuda_sm10x_tcgen05_guardrail_trap_col_being_dealloced_not_returned_by_alloc,@function
        .size           $__internal_0_$__cuda_sm10x_tcgen05_guardrail_trap_col_being_dealloced_not_returned_by_alloc,($__internal_1_$__cuda_sm10x_tcgen05_guardrail_trap_phase_invalid_during_alloc - $__internal_0_$__cuda_sm10x_tcgen05_guardrail_trap_col_being_dealloced_not_returned_by_alloc)
$__internal_0_$__cuda_sm10x_tcgen05_guardrail_trap_col_being_dealloced_not_returned_by_alloc:
[----:B------:R-:W-:Y:S05]  /*d7e0*/  BPT.TRAP 0x1 ;  /* 0x000000040000795c */ /* 0x000fea0000300000 */
[----:B------:R-:W-:-:S04]  /*d7f0*/  HFMA2 R3, -RZ, RZ, 0, 0 ;  /* 0x00000000ff037431 */ /* 0x000fc800000001ff */
[----:B------:R-:W-:Y:S05]  /*d800*/  RET.REL.NODEC R2 `(_ZN7cutlass13device_kernelINS_4gemm6kernel13GemmUniversalIN4cute5tupleIJiiiiEEENS1_10collective13CollectiveMmaINS1_35MainloopSm100TmaUmmaWarpSpecializedILi8ELi2ELi4ENS5_IJNS4_1CILi4EEESB_NSA_ILi1EEEEEEEENS5_IJNSA_ILi128EEENSA_ILi256EEENSA_ILi32EEEEEENS_10tfloat32_tENS5_IJlSC_lEEESJ_SK_NS4_8TiledMMAINS4_8MMA_AtomIJNS4_23SM100_MMA_TF32_2x1SM_SSISJ_SJ_fLi128ELi256ELNS4_4UMMA5MajorE0ELSP_0ELNSO_7ScaleInE0ELSQ_0EEEEEENS4_6LayoutINS5_IJSC_SC_SC_EEENS5_IJNSA_ILi0EEESV_SV_EEEEENS5_IJNS4_10UnderscoreESY_SY_EEEEENS4_28SM100_TMA_2SM_LOAD_MULTICASTENS4_14ComposedLayoutINS4_7SwizzleILi3ELi4ELi3EEENS4_18smem_ptr_flag_bitsILi32EEENST_INS5_IJNSA_ILi8EEESH_EEENS5_IJSH_SC_EEEEEEEvNS4_8identityES11_S1B_vS1C_EENS_8epilogue10collective18CollectiveEpilogueINS1E_23Sm100TmaWarpSpecializedILi4ELi2ELi16ELb1ELb0EEEJNS5_IJNSA_ILi64EEESG_SH_EEENS5_IJNST_IS1J_SC_EENST_INS5_IJNSA_ILi16EEENSA_ILi2EEEEEENS5_IJSC_SF_EEEEEEEESJ_SK_SJ_SK_NS1E_6fusion15FusionCallbacksIS1I_NS1S_17LinearCombinationISJ_fSJ_fLNS_15FloatRoundStyleE2EEES1K_S1R_JEEENS4_5SM1004TMEM4LOAD26SM100_TMEM_LOAD_32dp32b16xENS4_13SM90_TMA_LOADENS12_INS13_ILi2ELi4ELi3EEES16_NST_INS5_IJS17_S1M_EEENS5_IJS1M_SC_EEEEEEENS4_39AutoVectorizingCopyWithAssumedAlignmentILi128EEENS4_14SM90_TMA_STOREES27_S29_S29_EEEvvEEEEvNT_6ParamsE) ;  /* 0xffffff2402fc7950 */ /* 0x000fea0003c3ffff */
        .weak           $__internal_1_$__cuda_sm10x_tcgen05_guardrail_trap_phase_invalid_during_alloc
        .type           $__internal_1_$__cuda_sm10x_tcgen05_guardrail_trap_phase_invalid_during_alloc,@function
        .size           $__internal_1_$__cuda_sm10x_tcgen05_guardrail_trap_phase_invalid_during_alloc,($__internal_2_$__cuda_sm10x_tcgen05_guardrail_trap_unallocated_columns_being_dealloced - $__internal_1_$__cuda_sm10x_tcgen05_guardrail_trap_phase_invalid_during_alloc)
$__internal_1_$__cuda_sm10x_tcgen05_guardrail_trap_phase_invalid_during_alloc:
[----:B------:R-:W-:Y:S05]  /*d810*/  BPT.TRAP 0x1 ;  /* 0x000000040000795c */ /* 0x000fea0000300000 */
[----:B------:R-:W-:-:S04]  /*d820*/  MOV R5, 0x0 ;  /* 0x0000000000057802 */ /* 0x000fc80000000f00 */
[----:B------:R-:W-:Y:S05]  /*d830*/  RET.REL.NODEC R4 `(_ZN7cutlass13device_kernelINS_4gemm6kernel13GemmUniversalIN4cute5tupleIJiiiiEEENS1_10collective13CollectiveMmaINS1_35MainloopSm100TmaUmmaWarpSpecializedILi8ELi2ELi4ENS5_IJNS4_1CILi4EEESB_NSA_ILi1EEEEEEEENS5_IJNSA_ILi128EEENSA_ILi256EEENSA_ILi32EEEEEENS_10tfloat32_tENS5_IJlSC_lEEESJ_SK_NS4_8TiledMMAINS4_8MMA_AtomIJNS4_23SM100_MMA_TF32_2x1SM_SSISJ_SJ_fLi128ELi256ELNS4_4UMMA5MajorE0ELSP_0ELNSO_7ScaleInE0ELSQ_0EEEEEENS4_6LayoutINS5_IJSC_SC_SC_EEENS5_IJNSA_ILi0EEESV_SV_EEEEENS5_IJNS4_10UnderscoreESY_SY_EEEEENS4_28SM100_TMA_2SM_LOAD_MULTICASTENS4_14ComposedLayoutINS4_7SwizzleILi3ELi4ELi3EEENS4_18smem_ptr_flag_bitsILi32EEENST_INS5_IJNSA_ILi8EEESH_EEENS5_IJSH_SC_EEEEEEEvNS4_8identityES11_S1B_vS1C_EENS_8epilogue10collective18CollectiveEpilogueINS1E_23Sm100TmaWarpSpecializedILi4ELi2ELi16ELb1ELb0EEEJNS5_IJNSA_ILi64EEESG_SH_EEENS5_IJNST_IS1J_SC_EENST_INS5_IJNSA_ILi16EEENSA_ILi2EEEEEENS5_IJSC_SF_EEEEEEEESJ_SK_SJ_SK_NS1E_6fusion15FusionCallbacksIS1I_NS1S_17LinearCombinationISJ_fSJ_fLNS_15FloatRoundStyleE2EEES1K_S1R_JEEENS4_5SM1004TMEM4LOAD26SM100_TMEM_LOAD_32dp32b16xENS4_13SM90_TMA_LOADENS12_INS13_ILi2ELi4ELi3EEES16_NST_INS5_IJS17_S1M_EEENS5_IJS1M_SC_EEEEEEENS4_39AutoVectorizingCopyWithAssumedAlignmentILi128EEENS4_14SM90_TMA_STOREES27_S29_S29_EEEvvEEEEvNT_6ParamsE) ;  /* 0xffffff2404f07950 */ /* 0x000fea0003c3ffff */
        .weak           $__internal_2_$__cuda_sm10x_tcgen05_guardrail_trap_unallocated_columns_being_dealloced
        .type           $__internal_2_$__cuda_sm10x_tcgen05_guardrail_trap_unallocated_columns_being_dealloced,@function
        .size           $__internal_2_$__cuda_sm10x_tcgen05_guardrail_trap_unallocated_columns_being_dealloced,(.L_x_253 - $__internal_2_$__cuda_sm10x_tcgen05_guardrail_trap_unallocated_columns_being_dealloced)
$__internal_2_$__cuda_sm10x_tcgen05_guardrail_trap_unallocated_columns_being_dealloced:
[----:B------:R-:W-:Y:S05]  /*d840*/  BPT.TRAP 0x1 ;  /* 0x000000040000795c */ /* 0x000fea0000300000 */
[----:B------:R-:W-:-:S04]  /*d850*/  HFMA2 R3, -RZ, RZ, 0, 0 ;  /* 0x00000000ff037431 */ /* 0x000fc800000001ff */
[----:B------:R-:W-:Y:S05]  /*d860*/  RET.REL.NODEC R2 `(_ZN7cutlass13device_kernelINS_4gemm6kernel13GemmUniversalIN4cute5tupleIJiiiiEEENS1_10collective13CollectiveMmaINS1_35MainloopSm100TmaUmmaWarpSpecializedILi8ELi2ELi4ENS5_IJNS4_1CILi4EEESB_NSA_ILi1EEEEEEEENS5_IJNSA_ILi128EEENSA_ILi256EEENSA_ILi32EEEEEENS_10tfloat32_tENS5_IJlSC_lEEESJ_SK_NS4_8TiledMMAINS4_8MMA_AtomIJNS4_23SM100_MMA_TF32_2x1SM_SSISJ_SJ_fLi128ELi256ELNS4_4UMMA5MajorE0ELSP_0ELNSO_7ScaleInE0ELSQ_0EEEEEENS4_6LayoutINS5_IJSC_SC_SC_EEENS5_IJNSA_ILi0EEESV_SV_EEEEENS5_IJNS4_10UnderscoreESY_SY_EEEEENS4_28SM100_TMA_2SM_LOAD_MULTICASTENS4_14ComposedLayoutINS4_7SwizzleILi3ELi4ELi3EEENS4_18smem_ptr_flag_bitsILi32EEENST_INS5_IJNSA_ILi8EEESH_EEENS5_IJSH_SC_EEEEEEEvNS4_8identityES11_S1B_vS1C_EENS_8epilogue10collective18CollectiveEpilogueINS1E_23Sm100TmaWarpSpecializedILi4ELi2ELi16ELb1ELb0EEEJNS5_IJNSA_ILi64EEESG_SH_EEENS5_IJNST_IS1J_SC_EENST_INS5_IJNSA_ILi16EEENSA_ILi2EEEEEENS5_IJSC_SF_EEEEEEEESJ_SK_SJ_SK_NS1E_6fusion15FusionCallbacksIS1I_NS1S_17LinearCombinationISJ_fSJ_fLNS_15FloatRoundStyleE2EEES1K_S1R_JEEENS4_5SM1004TMEM4LOAD26SM100_TMEM_LOAD_32dp32b16xENS4_13SM90_TMA_LOADENS12_INS13_ILi2ELi4ELi3EEES16_NST_INS5_IJS17_S1M_EEENS5_IJS1M_SC_EEEEEEENS4_39AutoVectorizingCopyWithAssumedAlignmentILi128EEENS4_14SM90_TMA_STOREES27_S29_S29_EEEvvEEEEvNT_6ParamsE) ;  /* 0xffffff2402e47950 */ /* 0x000fea0003c3ffff */
.L_x_252:
[----:B------:R-:W-:-:S00]  /*d870*/  BRA `(.L_x_252) ;  /* 0xfffffffc00fc7947 */ /* 0x000fc0000383ffff */
[----:B------:R-:W-:-:S00]  /*d880*/  NOP ;  /* 0x0000000000007918 */ /* 0x000fc00000000000 */
[----:B------:R-:W-:-:S00]  /*d890*/  NOP ;  /* 0x0000000000007918 */ /* 0x000fc00000000000 */
[----:B------:R-:W-:-:S00]  /*d8a0*/  NOP ;  /* 0x0000000000007918 */ /* 0x000fc00000000000 */
[----:B------:R-:W-:-:S00]  /*d8b0*/  NOP ;  /* 0x0000000000007918 */ /* 0x000fc00000000000 */
[----:B------:R-:W-:-:S00]  /*d8c0*/  NOP ;  /* 0x0000000000007918 */ /* 0x000fc00000000000 */
[----:B------:R-:W-:-:S00]  /*d8d0*/  NOP ;  /* 0x0000000000007918 */ /* 0x000fc00000000000 */
[----:B------:R-:W-:-:S00]  /*d8e0*/  NOP ;  /* 0x0000000000007918 */ /* 0x000fc00000000000 */
[----:B------:R-:W-:-:S00]  /*d8f0*/  NOP ;  /* 0x0000000000007918 */ /* 0x000fc00000000000 */
.L_x_253:


//--------------------- .nv.global.init           --------------------------
	.section	.nv.global.init,"aw",@progbits
.nv.global.init:
	.type		$str$27,@object
	.size		$str$27,($str$28 - $str$27)
$str$27:
        /*0000*/ 	.byte	0x28, 0x61, 0x64, 0x64, 0x72, 0x65, 0x73, 0x73, 0x20, 0x26, 0x20, 0x6d, 0x61, 0x73, 0x6b, 0x29
        /*0010*/ 	.byte	0x20, 0x3d, 0x3d, 0x20, 0x30, 0x00
	.type		$str$28,@object
	.size		$str$28,($str$26 - $str$28)
$str$28:
        /*0016*/ 	.byte	0x2f, 0x74, 0x6d, 0x70, 0x2f, 0x63, 0x75, 0x74, 0x6c, 0x61, 0x73, 0x73, 0x5f, 0x73, 0x77, 0x65
        /*0026*/ 	.byte	0x65, 0x70, 0x5f, 0x73, 0x72, 0x63, 0x2f, 0x69, 0x6e, 0x63, 0x6c, 0x75, 0x64, 0x65, 0x2f, 0x63
        /*0036*/ 	.byte	0x75, 0x74, 0x65, 0x2f, 0x70, 0x6f, 0x69, 0x6e, 0x74, 0x65, 0x72, 0x5f, 0x66, 0x6c, 0x61, 0x67
        /*0046*/ 	.byte	0x67, 0x65, 0x64, 0x2e, 0x68, 0x70, 0x70, 0x00
	.type		$str$26,@object
	.size		$str$26,($str$25 - $str$26)
$str$26:
        /*004e*/ 	.byte	0x2f, 0x74, 0x6d, 0x70, 0x2f, 0x63, 0x75, 0x74, 0x6c, 0x61, 0x73, 0x73, 0x5f, 0x73, 0x77, 0x65
        /*005e*/ 	.byte	0x65, 0x70, 0x5f, 0x73, 0x72, 0x63, 0x2f, 0x69, 0x6e, 0x63, 0x6c, 0x75, 0x64, 0x65, 0x2f, 0x63
        /*006e*/ 	.byte	0x75, 0x74, 0x65, 0x2f, 0x61, 0x74, 0x6f, 0x6d, 0x2f, 0x63, 0x6f, 0x70, 0x79, 0x5f, 0x74, 0x72
        /*007e*/ 	.byte	0x61, 0x69, 0x74, 0x73, 0x5f, 0x73, 0x6d, 0x31, 0x30, 0x30, 0x2e, 0x68, 0x70, 0x70, 0x00
	.type		$str$25,@object
	.size		$str$25,(__unnamed_1 - $str$25)
$str$25:
        /*008d*/ 	.byte	0x28, 0x28, 0x75, 0x69, 0x6e, 0x74, 0x33, 0x32, 0x5f, 0x74, 0x28, 0x74, 0x68, 0x72, 0x65, 0x61
        /*009d*/ 	.byte	0x64, 0x49, 0x64, 0x78, 0x2e, 0x78, 0x29, 0x20, 0x2f, 0x20, 0x33, 0x32, 0x29, 0x20, 0x25, 0x20
        /*00ad*/ 	.byte	0x34, 0x29, 0x20, 0x3d, 0x3d, 0x20, 0x28, 0x28, 0x28, 0x74, 0x6d, 0x65, 0x6d, 0x5f, 0x61, 0x64
        /*00bd*/ 	.byte	0x64, 0x72, 0x20, 0x3e, 0x3e, 0x20, 0x31, 0x36, 0x29, 0x20, 0x2f, 0x20, 0x33, 0x32, 0x29, 0x20
        /*00cd*/ 	.byte	0x25, 0x20, 0x34, 0x29, 0x00
	.type		__unnamed_1,@object
	.size		__unnamed_1,(__unnamed_2 - __unnamed_1)
__unnamed_1:
        /*00d2*/ 	.byte	0x61, 0x75, 0x74, 0x6f, 0x20, 0x63, 0x75, 0x74, 0x65, 0x3a, 0x3a, 0x61, 0x73, 0x5f, 0x70, 0x6f
        /* <DEDUP_REMOVED lines=24> */
        /*0262*/ 	.byte	0x43, 0x3c, 0x32, 0x30, 0x34, 0x38, 0x3e, 0x3e, 0x3e, 0x3e, 0x5d, 0x00
	.type		__unnamed_2,@object
	.size		__unnamed_2,(.L_2 - __unnamed_2)
__unnamed_2:
        /* <DEDUP_REMOVED lines=42> */
        /*050e*/ 	.byte	0x3e, 0x5d, 0x00
.L_2:


//--------------------- .nv.shared._ZN7cutlass13device_kernelINS_4gemm6kernel13GemmUniversalIN4cute5tupleIJiiiiEEENS1_10collective13CollectiveMmaINS1_35MainloopSm100TmaUmmaWarpSpecializedILi8ELi2ELi4ENS5_IJNS4_1CILi4EEESB_NSA_ILi1EEEEEEEENS5_IJNSA_ILi128EEENSA_ILi256EEENSA_ILi32EEEEEENS_10tfloat32_tENS5_IJlSC_lEEESJ_SK_NS4_8TiledMMAINS4_8MMA_AtomIJNS4_23SM100_MMA_TF32_2x1SM_SSISJ_SJ_fLi128ELi256ELNS4_4UMMA5MajorE0ELSP_0ELNSO_7ScaleInE0ELSQ_0EEEEEENS4_6LayoutINS5_IJSC_SC_SC_EEENS5_IJNSA_ILi0EEESV_SV_EEEEENS5_IJNS4_10UnderscoreESY_SY_EEEEENS4_28SM100_TMA_2SM_LOAD_MULTICASTENS4_14ComposedLayoutINS4_7SwizzleILi3ELi4ELi3EEENS4_18smem_ptr_flag_bitsILi32EEENST_INS5_IJNSA_ILi8EEESH_EEENS5_IJSH_SC_EEEEEEEvNS4_8identityES11_S1B_vS1C_EENS_8epilogue10collective18CollectiveEpilogueINS1E_23Sm100TmaWarpSpecializedILi4ELi2ELi16ELb1ELb0EEEJNS5_IJNSA_ILi64EEESG_SH_EEENS5_IJNST_IS1J_SC_EENST_INS5_IJNSA_ILi16EEENSA_ILi2EEEEEENS5_IJSC_SF_EEEEEEEESJ_SK_SJ_SK_NS1E_6fusion15FusionCallbacksIS1I_NS1S_17LinearCombinationISJ_fSJ_fLNS_15FloatRoundStyleE2EEES1K_S1R_JEEENS4_5SM1004TMEM4LOAD26SM100_TMEM_LOAD_32dp32b16xENS4_13SM90_TMA_LOADENS12_INS13_ILi2ELi4ELi3EEES16_NST_INS5_IJS17_S1M_EEENS5_IJS1M_SC_EEEEEEENS4_39AutoVectorizingCopyWithAssumedAlignmentILi128EEENS4_14SM90_TMA_STOREES27_S29_S29_EEEvvEEEEvNT_6ParamsE --------------------------
	.section	.nv.shared._ZN7cutlass13device_kernelINS_4gemm6kernel13GemmUniversalIN4cute5tupleIJiiiiEEENS1_10collective13CollectiveMmaINS1_35MainloopSm100TmaUmmaWarpSpecializedILi8ELi2ELi4ENS5_IJNS4_1CILi4EEESB_NSA_ILi1EEEEEEEENS5_IJNSA_ILi128EEENSA_ILi256EEENSA_ILi32EEEEEENS_10tfloat32_tENS5_IJlSC_lEEESJ_SK_NS4_8TiledMMAINS4_8MMA_AtomIJNS4_23SM100_MMA_TF32_2x1SM_SSISJ_SJ_fLi128ELi256ELNS4_4UMMA5MajorE0ELSP_0ELNSO_7ScaleInE0ELSQ_0EEEEEENS4_6LayoutINS5_IJSC_SC_SC_EEENS5_IJNSA_ILi0EEESV_SV_EEEEENS5_IJNS4_10UnderscoreESY_SY_EEEEENS4_28SM100_TMA_2SM_LOAD_MULTICASTENS4_14ComposedLayoutINS4_7SwizzleILi3ELi4ELi3EEENS4_18smem_ptr_flag_bitsILi32EEENST_INS5_IJNSA_ILi8EEESH_EEENS5_IJSH_SC_EEEEEEEvNS4_8identityES11_S1B_vS1C_EENS_8epilogue10collective18CollectiveEpilogueINS1E_23Sm100TmaWarpSpecializedILi4ELi2ELi16ELb1ELb0EEEJNS5_IJNSA_ILi64EEESG_SH_EEENS5_IJNST_IS1J_SC_EENST_INS5_IJNSA_ILi16EEENSA_ILi2EEEEEENS5_IJSC_SF_EEEEEEEESJ_SK_SJ_SK_NS1E_6fusion15FusionCallbacksIS1I_NS1S_17LinearCombinationISJ_fSJ_fLNS_15FloatRoundStyleE2EEES1K_S1R_JEEENS4_5SM1004TMEM4LOAD26SM100_TMEM_LOAD_32dp32b16xENS4_13SM90_TMA_LOADENS12_INS13_ILi2ELi4ELi3EEES16_NST_INS5_IJS17_S1M_EEENS5_IJS1M_SC_EEEEEEENS4_39AutoVectorizingCopyWithAssumedAlignmentILi128EEENS4_14SM90_TMA_STOREES27_S29_S29_EEEvvEEEEvNT_6ParamsE,"aw",@nobits
	.sectionflags	@""
	.align	16
	.zero		1024


//--------------------- .nv.shared.reserved.0     --------------------------
	.section	.nv.shared.reserved.0,"aw",@nobits
	.weak		__nv_reservedSMEM_offset_0_alias
	.size		__nv_reservedSMEM_offset_0_alias, 0, 64
	.other		__nv_reservedSMEM_offset_0_alias,@"STO_CUDA_RESERVED_SHARED STV_DEFAULT"
__nv_reservedSMEM_offset_0_alias:
	.zero		0
.nv.shared.reserved.0:
	.zero		64
	.weak		__nv_reservedSMEM_tcgen05_partition
	.type		__nv_reservedSMEM_tcgen05_partition,@object
	.size		__nv_reservedSMEM_tcgen05_partition,(.L_0 - __nv_reservedSMEM_tcgen05_partition)
__nv_reservedSMEM_tcgen05_partition:
	.zero		32
.L_0:


//--------------------- .nv.global                --------------------------
	.section	.nv.global,"aw",@nobits
.nv.global:
	.type		_ZN40_INTERNAL_50eacad3_4_k_cu_23652dbb_365834cute1_E,@object
	.size		_ZN40_INTERNAL_50eacad3_4_k_cu_23652dbb_365834cute1_E,(_ZN40_INTERNAL_50eacad3_4_k_cu_23652dbb_365834cuda3std3__45__cpo6cbeginE - _ZN40_INTERNAL_50eacad3_4_k_cu_23652dbb_365834cute1_E)
_ZN40_INTERNAL_50eacad3_4_k_cu_23652dbb_365834cute1_E:
	.zero		1
	.type		_ZN40_INTERNAL_50eacad3_4_k_cu_23652dbb_365834cuda3std3__45__cpo6cbeginE,@object
	.size		_ZN40_INTERNAL_50eacad3_4_k_cu_23652dbb_365834cuda3std3__45__cpo6cbeginE,(_ZN40_INTERNAL_50eacad3_4_k_cu_23652dbb_365834cuda3std3__48in_placeE - _ZN40_INTERNAL_50eacad3_4_k_cu_23652dbb_365834cuda3std3__45__cpo6cbeginE)
_ZN40_INTERNAL_50eacad3_4_k_cu_23652dbb_365834cuda3std3__45__cpo6cbeginE:
	.zero		1
	.type		_ZN40_INTERNAL_50eacad3_4_k_cu_23652dbb_365834cuda3std3__48in_placeE,@object
	.size		_ZN40_INTERNAL_50eacad3_4_k_cu_23652dbb_365834cuda3std3__48in_placeE,(_ZN40_INTERNAL_50eacad3_4_k_cu_23652dbb_365834cuda3std6ranges3__45__cpo9iter_moveE - _ZN40_INTERNAL_50eacad3_4_k_cu_23652dbb_365834cuda3std3__48in_placeE)
_ZN40_INTERNAL_50eacad3_4_k_cu_23652dbb_365834cuda3std3__48in_placeE:
	.zero		1
	.type		_ZN40_INTERNAL_50eacad3_4_k_cu_23652dbb_365834cuda3std6ranges3__45__cpo9iter_moveE,@object
	.size		_ZN40_INTERNAL_50eacad3_4_k_cu_23652dbb_365834cuda3std6ranges3__45__cpo9iter_moveE,(_ZN40_INTERNAL_50eacad3_4_k_cu_23652dbb_365834cuda3std3__45__cpo5beginE - _ZN40_INTERNAL_50eacad3_4_k_cu_23652dbb_365834cuda3std6ranges3__45__cpo9iter_moveE)
_ZN40_INTERNAL_50eacad3_4_k_cu_23652dbb_365834cuda3std6ranges3__45__cpo9iter_moveE:
	.zero		1
	.type		_ZN40_INTERNAL_50eacad3_4_k_cu_23652dbb_365834cuda3std3__45__cpo5beginE,@object
	.size		_ZN40_INTERNAL_50eacad3_4_k_cu_23652dbb_365834cuda3std3__45__cpo5beginE,(_ZN40_INTERNAL_50eacad3_4_k_cu_23652dbb_365834cuda3std3__442_GLOBAL__N__50eacad3_4_k_cu_23652dbb_365836ignoreE - _ZN40_INTERNAL_50eacad3_4_k_cu_23652dbb_365834cuda3std3__45__cpo5beginE)
_ZN40_INTERNAL_50eacad3_4_k_cu_23652dbb_365834cuda3std3__45__cpo5beginE:
	.zero		1
	.type		_ZN40_INTERNAL_50eacad3_4_k_cu_23652dbb_365834cuda3std3__442_GLOBAL__N__50eacad3_4_k_cu_23652dbb_365836ignoreE,@object
	.size		_ZN40_INTERNAL_50eacad3_4_k_cu_23652dbb_365834cuda3std3__442_GLOBAL__N__50eacad3_4_k_cu_23652dbb_365836ignoreE,(_ZN40_INTERNAL_50eacad3_4_k_cu_23652dbb_365834cute7productE - _ZN40_INTERNAL_50eacad3_4_k_cu_23652dbb_365834cuda3std3__442_GLOBAL__N__50eacad3_4_k_cu_23652dbb_365836ignoreE)
_ZN40_INTERNAL_50eacad3_4_k_cu_23652dbb_365834cuda3std3__442_GLOBAL__N__50eacad3_4_k_cu_23652dbb_365836ignoreE:
	.zero		1
	.type		_ZN40_INTERNAL_50eacad3_4_k_cu_23652dbb_365834cute7productE,@object
	.size		_ZN40_INTERNAL_50eacad3_4_k_cu_23652dbb_365834cute7productE,(_ZN40_INTERNAL_50eacad3_4_k_cu_23652dbb_365834cuda3std3__45__cpo3endE - _ZN40_INTERNAL_50eacad3_4_k_cu_23652dbb_365834cute7productE)
_ZN40_INTERNAL_50eacad3_4_k_cu_23652dbb_365834cute7productE:
	.zero		1
	.type		_ZN40_INTERNAL_50eacad3_4_k_cu_23652dbb_365834cuda3std3__45__cpo3endE,@object
	.size		_ZN40_INTERNAL_50eacad3_4_k_cu_23652dbb_365834cuda3std3__45__cpo3endE,(_ZN40_INTERNAL_50eacad3_4_k_cu_23652dbb_365834cuda3std3__419piecewise_constructE - _ZN40_INTERNAL_50eacad3_4_k_cu_23652dbb_365834cuda3std3__45__cpo3endE)
_ZN40_INTERNAL_50eacad3_4_k_cu_23652dbb_365834cuda3std3__45__cpo3endE:
	.zero		1
	.type		_ZN40_INTERNAL_50eacad3_4_k_cu_23652dbb_365834cuda3std3__419piecewise_constructE,@object
	.size		_ZN40_INTERNAL_50eacad3_4_k_cu_23652dbb_365834cuda3std3__419piecewise_constructE,(_ZN40_INTERNAL_50eacad3_4_k_cu_23652dbb_365834cuda3std3__45__cpo4cendE - _ZN40_INTERNAL_50eacad3_4_k_cu_23652dbb_365834cuda3std3__419piecewise_constructE)
_ZN40_INTERNAL_50eacad3_4_k_cu_23652dbb_365834cuda3std3__419piecewise_constructE:
	.zero		1
	.type		_ZN40_INTERNAL_50eacad3_4_k_cu_23652dbb_365834cuda3std3__45__cpo4cendE,@object
	.size		_ZN40_INTERNAL_50eacad3_4_k_cu_23652dbb_365834cuda3std3__45__cpo4cendE,(_ZN40_INTERNAL_50eacad3_4_k_cu_23652dbb_365834cuda3std6ranges3__45__cpo4swapE - _ZN40_INTERNAL_50eacad3_4_k_cu_23652dbb_365834cuda3std3__45__cpo4cendE)
_ZN40_INTERNAL_50eacad3_4_k_cu_23652dbb_365834cuda3std3__45__cpo4cendE:
	.zero		1
	.type		_ZN40_INTERNAL_50eacad3_4_k_cu_23652dbb_365834cuda3std6ranges3__45__cpo4swapE,@object
	.size		_ZN40_INTERNAL_50eacad3_4_k_cu_23652dbb_365834cuda3std6ranges3__45__cpo4swapE,(.L_10 - _ZN40_INTERNAL_50eacad3_4_k_cu_23652dbb_365834cuda3std6ranges3__45__cpo4swapE)
_ZN40_INTERNAL_50eacad3_4_k_cu_23652dbb_365834cuda3std6ranges3__45__cpo4swapE:
	.zero		1
.L_10:


//--------------------- .nv.constant0._ZN7cutlass13device_kernelINS_4gemm6kernel13GemmUniversalIN4cute5tupleIJiiiiEEENS1_10collective13CollectiveMmaINS1_35MainloopSm100TmaUmmaWarpSpecializedILi8ELi2ELi4ENS5_IJNS4_1CILi4EEESB_NSA_ILi1EEEEEEEENS5_IJNSA_ILi128EEENSA_ILi256EEENSA_ILi32EEEEEENS_10tfloat32_tENS5_IJlSC_lEEESJ_SK_NS4_8TiledMMAINS4_8MMA_AtomIJNS4_23SM100_MMA_TF32_2x1SM_SSISJ_SJ_fLi128ELi256ELNS4_4UMMA5MajorE0ELSP_0ELNSO_7ScaleInE0ELSQ_0EEEEEENS4_6LayoutINS5_IJSC_SC_SC_EEENS5_IJNSA_ILi0EEESV_SV_EEEEENS5_IJNS4_10UnderscoreESY_SY_EEEEENS4_28SM100_TMA_2SM_LOAD_MULTICASTENS4_14ComposedLayoutINS4_7SwizzleILi3ELi4ELi3EEENS4_18smem_ptr_flag_bitsILi32EEENST_INS5_IJNSA_ILi8EEESH_EEENS5_IJSH_SC_EEEEEEEvNS4_8identityES11_S1B_vS1C_EENS_8epilogue10collective18CollectiveEpilogueINS1E_23Sm100TmaWarpSpecializedILi4ELi2ELi16ELb1ELb0EEEJNS5_IJNSA_ILi64EEESG_SH_EEENS5_IJNST_IS1J_SC_EENST_INS5_IJNSA_ILi16EEENSA_ILi2EEEEEENS5_IJSC_SF_EEEEEEEESJ_SK_SJ_SK_NS1E_6fusion15FusionCallbacksIS1I_NS1S_17LinearCombinationISJ_fSJ_fLNS_15FloatRoundStyleE2EEES1K_S1R_JEEENS4_5SM1004TMEM4LOAD26SM100_TMEM_LOAD_32dp32b16xENS4_13SM90_TMA_LOADENS12_INS13_ILi2ELi4ELi3EEES16_NST_INS5_IJS17_S1M_EEENS5_IJS1M_SC_EEEEEEENS4_39AutoVectorizingCopyWithAssumedAlignmentILi128EEENS4_14SM90_TMA_STOREES27_S29_S29_EEEvvEEEEvNT_6ParamsE --------------------------
	.section	.nv.constant0._ZN7cutlass13device_kernelINS_4gemm6kernel13GemmUniversalIN4cute5tupleIJiiiiEEENS1_10collective13CollectiveMmaINS1_35MainloopSm100TmaUmmaWarpSpecializedILi8ELi2ELi4ENS5_IJNS4_1CILi4EEESB_NSA_ILi1EEEEEEEENS5_IJNSA_ILi128EEENSA_ILi256EEENSA_ILi32EEEEEENS_10tfloat32_tENS5_IJlSC_lEEESJ_SK_NS4_8TiledMMAINS4_8MMA_AtomIJNS4_23SM100_MMA_TF32_2x1SM_SSISJ_SJ_fLi128ELi256ELNS4_4UMMA5MajorE0ELSP_0ELNSO_7ScaleInE0ELSQ_0EEEEEENS4_6LayoutINS5_IJSC_SC_SC_EEENS5_IJNSA_ILi0EEESV_SV_EEEEENS5_IJNS4_10UnderscoreESY_SY_EEEEENS4_28SM100_TMA_2SM_LOAD_MULTICASTENS4_14ComposedLayoutINS4_7SwizzleILi3ELi4ELi3EEENS4_18smem_ptr_flag_bitsILi32EEENST_INS5_IJNSA_ILi8EEESH_EEENS5_IJSH_SC_EEEEEEEvNS4_8identityES11_S1B_vS1C_EENS_8epilogue10collective18CollectiveEpilogueINS1E_23Sm100TmaWarpSpecializedILi4ELi2ELi16ELb1ELb0EEEJNS5_IJNSA_ILi64EEESG_SH_EEENS5_IJNST_IS1J_SC_EENST_INS5_IJNSA_ILi16EEENSA_ILi2EEEEEENS5_IJSC_SF_EEEEEEEESJ_SK_SJ_SK_NS1E_6fusion15FusionCallbacksIS1I_NS1S_17LinearCombinationISJ_fSJ_fLNS_15FloatRoundStyleE2EEES1K_S1R_JEEENS4_5SM1004TMEM4LOAD26SM100_TMEM_LOAD_32dp32b16xENS4_13SM90_TMA_LOADENS12_INS13_ILi2ELi4ELi3EEES16_NST_INS5_IJS17_S1M_EEENS5_IJS1M_SC_EEEEEEENS4_39AutoVectorizingCopyWithAssumedAlignmentILi128EEENS4_14SM90_TMA_STOREES27_S29_S29_EEEvvEEEEvNT_6ParamsE,"a",@progbits
	.sectionflags	@""
	.align	4
.nv.constant0._ZN7cutlass13device_kernelINS_4gemm6kernel13GemmUniversalIN4cute5tupleIJiiiiEEENS1_10collective13CollectiveMmaINS1_35MainloopSm100TmaUmmaWarpSpecializedILi8ELi2ELi4ENS5_IJNS4_1CILi4EEESB_NSA_ILi1EEEEEEEENS5_IJNSA_ILi128EEENSA_ILi256EEENSA_ILi32EEEEEENS_10tfloat32_tENS5_IJlSC_lEEESJ_SK_NS4_8TiledMMAINS4_8MMA_AtomIJNS4_23SM100_MMA_TF32_2x1SM_SSISJ_SJ_fLi128ELi256ELNS4_4UMMA5MajorE0ELSP_0ELNSO_7ScaleInE0ELSQ_0EEEEEENS4_6LayoutINS5_IJSC_SC_SC_EEENS5_IJNSA_ILi0EEESV_SV_EEEEENS5_IJNS4_10UnderscoreESY_SY_EEEEENS4_28SM100_TMA_2SM_LOAD_MULTICASTENS4_14ComposedLayoutINS4_7SwizzleILi3ELi4ELi3EEENS4_18smem_ptr_flag_bitsILi32EEENST_INS5_IJNSA_ILi8EEESH_EEENS5_IJSH_SC_EEEEEEEvNS4_8identityES11_S1B_vS1C_EENS_8epilogue10collective18CollectiveEpilogueINS1E_23Sm100TmaWarpSpecializedILi4ELi2ELi16ELb1ELb0EEEJNS5_IJNSA_ILi64EEESG_SH_EEENS5_IJNST_IS1J_SC_EENST_INS5_IJNSA_ILi16EEENSA_ILi2EEEEEENS5_IJSC_SF_EEEEEEEESJ_SK_SJ_SK_NS1E_6fusion15FusionCallbacksIS1I_NS1S_17LinearCombinationISJ_fSJ_fLNS_15FloatRoundStyleE2EEES1K_S1R_JEEENS4_5SM1004TMEM4LOAD26SM100_TMEM_LOAD_32dp32b16xENS4_13SM90_TMA_LOADENS12_INS13_ILi2ELi4ELi3EEES16_NST_INS5_IJS17_S1M_EEENS5_IJS1M_SC_EEEEEEENS4_39AutoVectorizingCopyWithAssumedAlignmentILi128EEENS4_14SM90_TMA_STOREES27_S29_S29_EEEvvEEEEvNT_6ParamsE:
	.zero		2944


//--------------------- SYMBOLS --------------------------

	.type		.nv.reservedSmem.offset0,@object
	.size		.nv.reservedSmem.offset0,0x4
	.type		.nv.reservedSmem.cap,@object
	.size		.nv.reservedSmem.cap,0x4
	.type		__assertfail,@function
